	.target	sm_90a

	.elftype	@"ET_EXEC"


//--------------------- .note.nv.tkinfo           --------------------------
	.section	.note.nv.tkinfo,"",@"SHT_NOTE"
	.sectionflags	@"SHF_NOTE_NV_TKINFO"
	.tkinfo
        /*0018*/ 	.word	0x00000002
        /*0030*/ 	.string	""
        /*0030*/ 	.string	"ptxas"
        /*0030*/ 	.string	"Cuda compilation tools, release 13.0, V13.0.88"
        /*0030*/ 	.string	"Build cuda_13.0.r13.0/compiler.36424714_0"
        /*0030*/ 	.string	"-arch sm_90a -m 64 "



//--------------------- .note.nv.cuinfo           --------------------------
	.section	.note.nv.cuinfo,"",@"SHT_NOTE"
	.sectionflags	@"SHF_NOTE_NV_CUINFO"
        /*0018*/ 	.short	0x0002
        /*001a*/ 	.short	0x005a
        /*001c*/ 	.short	0x0082
	.zero		2


//--------------------- .nv.info                  --------------------------
	.section	.nv.info,"",@"SHT_CUDA_INFO"
	.align	4


	//----- nvinfo : EIATTR_REGCOUNT
	.align		4
        /*0000*/ 	.byte	0x04, 0x2f
        /*0002*/ 	.short	(.L_15 - .L_14)
	.align		4
.L_14:
        /*0004*/ 	.word	index@(_ZN7cutlass13device_kernelINS_4gemm6kernel13GemmUniversalIN4cute5tupleIJiiiiEEENS1_10collective13CollectiveMmaINS1_34MainloopSm90TmaGmmaWarpSpecializedILi12ENS5_IJNS4_1CILi2EEENSA_ILi1EEESC_EEENS1_35KernelTmaWarpSpecializedCooperativeEEENS5_IJNSA_ILi384EEENSA_ILi176EEENSA_ILi32EEEEEEaNS5_IJlSC_lEEEaSK_NS4_8TiledMMAINS4_8MMA_AtomIJNS4_4SM904GMMA26MMA_64x16x32_S32S8S8_SS_TNEEEENS4_6LayoutISD_NS5_IJSC_NSA_ILi0EEESS_EEEEENS5_IJNS4_10UnderscoreESV_SV_EEEEENS4_13SM90_TMA_LOADENS4_14ComposedLayoutINS4_7SwizzleILi1ELi4ELi3EEENS4_18smem_ptr_flag_bitsILi8EEENSR_INS5_IJNSA_ILi8EEESI_EEENS5_IJSI_SC_EEEEEEEvNS4_8identityENS4_23SM90_TMA_LOAD_MULTICASTES18_vS19_EENS_8epilogue10collective6detail29Sm90TmaWarpSpecializedAdapterINS1D_15DefaultEpilogueIaSK_SK_NS1C_6thread17LinearCombinationIaLi1EiiLNS1H_9ScaleType4KindE0ELNS_15FloatRoundStyleE2EaEENS1_15EpilogueDefaultEEEEEvvEEEEvNT_6ParamsE)
        /*0008*/ 	.word	0x000000a8


	//----- nvinfo : EIATTR_FRAME_SIZE
	.align		4
.L_15:
        /*000c*/ 	.byte	0x04, 0x11
        /*000e*/ 	.short	(.L_17 - .L_16)
	.align		4
.L_16:
        /*0010*/ 	.word	index@(_ZN7cutlass13device_kernelINS_4gemm6kernel13GemmUniversalIN4cute5tupleIJiiiiEEENS1_10collective13CollectiveMmaINS1_34MainloopSm90TmaGmmaWarpSpecializedILi12ENS5_IJNS4_1CILi2EEENSA_ILi1EEESC_EEENS1_35KernelTmaWarpSpecializedCooperativeEEENS5_IJNSA_ILi384EEENSA_ILi176EEENSA_ILi32EEEEEEaNS5_IJlSC_lEEEaSK_NS4_8TiledMMAINS4_8MMA_AtomIJNS4_4SM904GMMA26MMA_64x16x32_S32S8S8_SS_TNEEEENS4_6LayoutISD_NS5_IJSC_NSA_ILi0EEESS_EEEEENS5_IJNS4_10UnderscoreESV_SV_EEEEENS4_13SM90_TMA_LOADENS4_14ComposedLayoutINS4_7SwizzleILi1ELi4ELi3EEENS4_18smem_ptr_flag_bitsILi8EEENSR_INS5_IJNSA_ILi8EEESI_EEENS5_IJSI_SC_EEEEEEEvNS4_8identityENS4_23SM90_TMA_LOAD_MULTICASTES18_vS19_EENS_8epilogue10collective6detail29Sm90TmaWarpSpecializedAdapterINS1D_15DefaultEpilogueIaSK_SK_NS1C_6thread17LinearCombinationIaLi1EiiLNS1H_9ScaleType4KindE0ELNS_15FloatRoundStyleE2EaEENS1_15EpilogueDefaultEEEEEvvEEEEvNT_6ParamsE)
        /*0014*/ 	.word	0x00000270


	//----- nvinfo : EIATTR_MIN_STACK_SIZE
	.align		4
.L_17:
        /*0018*/ 	.byte	0x04, 0x12
        /*001a*/ 	.short	(.L_19 - .L_18)
	.align		4
.L_18:
        /*001c*/ 	.word	index@(_ZN7cutlass13device_kernelINS_4gemm6kernel13GemmUniversalIN4cute5tupleIJiiiiEEENS1_10collective13CollectiveMmaINS1_34MainloopSm90TmaGmmaWarpSpecializedILi12ENS5_IJNS4_1CILi2EEENSA_ILi1EEESC_EEENS1_35KernelTmaWarpSpecializedCooperativeEEENS5_IJNSA_ILi384EEENSA_ILi176EEENSA_ILi32EEEEEEaNS5_IJlSC_lEEEaSK_NS4_8TiledMMAINS4_8MMA_AtomIJNS4_4SM904GMMA26MMA_64x16x32_S32S8S8_SS_TNEEEENS4_6LayoutISD_NS5_IJSC_NSA_ILi0EEESS_EEEEENS5_IJNS4_10UnderscoreESV_SV_EEEEENS4_13SM90_TMA_LOADENS4_14ComposedLayoutINS4_7SwizzleILi1ELi4ELi3EEENS4_18smem_ptr_flag_bitsILi8EEENSR_INS5_IJNSA_ILi8EEESI_EEENS5_IJSI_SC_EEEEEEEvNS4_8identityENS4_23SM90_TMA_LOAD_MULTICASTES18_vS19_EENS_8epilogue10collective6detail29Sm90TmaWarpSpecializedAdapterINS1D_15DefaultEpilogueIaSK_SK_NS1C_6thread17LinearCombinationIaLi1EiiLNS1H_9ScaleType4KindE0ELNS_15FloatRoundStyleE2EaEENS1_15EpilogueDefaultEEEEEvvEEEEvNT_6ParamsE)
        /*0020*/ 	.word	0x00000270
.L_19:


//--------------------- .nv.compat                --------------------------
	.section	.nv.compat,"",@"SHT_CUDA_COMPAT_INFO"
	.align	4
        /*0000*/ 	.byte	0x02, 0x09, 0x01, 0x00, 0x02, 0x02, 0x04, 0x00, 0x02, 0x05, 0x05, 0x00, 0x03, 0x07, 0x01, 0x01
        /*0010*/ 	.byte	0x02, 0x03, 0x01, 0x00, 0x02, 0x06, 0x01, 0x00, 0x04, 0x0b, 0x08, 0x00, 0x00, 0x00, 0x00, 0x00
        /*0020*/ 	.byte	0x00, 0x00, 0x00, 0x00


//--------------------- .nv.info._ZN7cutlass13device_kernelINS_4gemm6kernel13GemmUniversalIN4cute5tupleIJiiiiEEENS1_10collective13CollectiveMmaINS1_34MainloopSm90TmaGmmaWarpSpecializedILi12ENS5_IJNS4_1CILi2EEENSA_ILi1EEESC_EEENS1_35KernelTmaWarpSpecializedCooperativeEEENS5_IJNSA_ILi384EEENSA_ILi176EEENSA_ILi32EEEEEEaNS5_IJlSC_lEEEaSK_NS4_8TiledMMAINS4_8MMA_AtomIJNS4_4SM904GMMA26MMA_64x16x32_S32S8S8_SS_TNEEEENS4_6LayoutISD_NS5_IJSC_NSA_ILi0EEESS_EEEEENS5_IJNS4_10UnderscoreESV_SV_EEEEENS4_13SM90_TMA_LOADENS4_14ComposedLayoutINS4_7SwizzleILi1ELi4ELi3EEENS4_18smem_ptr_flag_bitsILi8EEENSR_INS5_IJNSA_ILi8EEESI_EEENS5_IJSI_SC_EEEEEEEvNS4_8identityENS4_23SM90_TMA_LOAD_MULTICASTES18_vS19_EENS_8epilogue10collective6detail29Sm90TmaWarpSpecializedAdapterINS1D_15DefaultEpilogueIaSK_SK_NS1C_6thread17LinearCombinationIaLi1EiiLNS1H_9ScaleType4KindE0ELNS_15FloatRoundStyleE2EaEENS1_15EpilogueDefaultEEEEEvvEEEEvNT_6ParamsE --------------------------
	.section	.nv.info._ZN7cutlass13device_kernelINS_4gemm6kernel13GemmUniversalIN4cute5tupleIJiiiiEEENS1_10collective13CollectiveMmaINS1_34MainloopSm90TmaGmmaWarpSpecializedILi12ENS5_IJNS4_1CILi2EEENSA_ILi1EEESC_EEENS1_35KernelTmaWarpSpecializedCooperativeEEENS5_IJNSA_ILi384EEENSA_ILi176EEENSA_ILi32EEEEEEaNS5_IJlSC_lEEEaSK_NS4_8TiledMMAINS4_8MMA_AtomIJNS4_4SM904GMMA26MMA_64x16x32_S32S8S8_SS_TNEEEENS4_6LayoutISD_NS5_IJSC_NSA_ILi0EEESS_EEEEENS5_IJNS4_10UnderscoreESV_SV_EEEEENS4_13SM90_TMA_LOADENS4_14ComposedLayoutINS4_7SwizzleILi1ELi4ELi3EEENS4_18smem_ptr_flag_bitsILi8EEENSR_INS5_IJNSA_ILi8EEESI_EEENS5_IJSI_SC_EEEEEEEvNS4_8identityENS4_23SM90_TMA_LOAD_MULTICASTES18_vS19_EENS_8epilogue10collective6detail29Sm90TmaWarpSpecializedAdapterINS1D_15DefaultEpilogueIaSK_SK_NS1C_6thread17LinearCombinationIaLi1EiiLNS1H_9ScaleType4KindE0ELNS_15FloatRoundStyleE2EaEENS1_15EpilogueDefaultEEEEEvvEEEEvNT_6ParamsE,"",@"SHT_CUDA_INFO"
	.sectionflags	@""
	.align	4


	//----- nvinfo : EIATTR_CUDA_API_VERSION
	.align		4
        /*0000*/ 	.byte	0x04, 0x37
        /*0002*/ 	.short	(.L_21 - .L_20)
.L_20:
        /*0004*/ 	.word	0x00000082


	//----- nvinfo : EIATTR_KPARAM_INFO
	.align		4
.L_21:
        /*0008*/ 	.byte	0x04, 0x17
        /*000a*/ 	.short	(.L_23 - .L_22)
.L_22:
        /*000c*/ 	.word	0x00000000
        /*0010*/ 	.short	0x0000
        /*0012*/ 	.short	0x0070
        /*0014*/ 	.byte	0x00, 0xf0, 0x01, 0x10


	//----- nvinfo : EIATTR_SPARSE_MMA_MASK
	.align		4
.L_23:
        /*0018*/ 	.byte	0x03, 0x50
        /*001a*/ 	.short	0x0000


	//----- nvinfo : EIATTR_MAXREG_COUNT
	.align		4
        /*001c*/ 	.byte	0x03, 0x1b
        /*001e*/ 	.short	0x00a8


	//----- nvinfo : EIATTR_NUM_BARRIERS
	.align		4
        /*0020*/ 	.byte	0x02, 0x4c
        /*0022*/ 	.byte	0x01
	.zero		1


	//----- nvinfo : EIATTR_EXTERNS
	.align		4
        /*0024*/ 	.byte	0x04, 0x0f
        /*0026*/ 	.short	(.L_25 - .L_24)


	//   ....[0]....
	.align		4
.L_24:
        /*0028*/ 	.word	index@(__assertfail)


	//----- nvinfo : EIATTR_ANNOTATIONS
	.align		4
.L_25:
        /*002c*/ 	.byte	0x04, 0x55
        /*002e*/ 	.short	(.L_27 - .L_26)


	//   ....[0]....
.L_26:
        /*0030*/ 	.word	0x00000001
        /*0034*/ 	.byte	0x70, 0x08, 0x00, 0x00, 0x01, 0x00, 0x00, 0x00, 0x50, 0x09, 0x00, 0x00, 0x01, 0x00, 0x00, 0x00
        /* <DEDUP_REMOVED lines=222> */
        /*0e24*/ 	.byte	0xe0, 0x39, 0x01, 0x00, 0x01, 0x00, 0x00, 0x00, 0x00, 0x3a, 0x01, 0x00


	//----- nvinfo : EIATTR_MERCURY_ISA_VERSION
	.align		4
.L_27:
        /*0e30*/ 	.byte	0x03, 0x5f
        /*0e32*/ 	.short	0x0101


	//----- nvinfo : EIATTR_INT_WARP_WIDE_INSTR_OFFSETS
	.align		4
        /*0e34*/ 	.byte	0x04, 0x31
        /*0e36*/ 	.short	(.L_29 - .L_28)


	//   ....[0]....
.L_28:
        /*0e38*/ 	.word	0x000006a0


	//   ....[1]....
        /*0e3c*/ 	.word	0x000006b0


	//   ....[2]....
        /*0e40*/ 	.word	0x00000810


	//   ....[3]....
        /*0e44*/ 	.word	0x00003a60


	//----- nvinfo : EIATTR_COOP_GROUP_MASK_REGIDS
	.align		4
.L_29:
        /*0e48*/ 	.byte	0x04, 0x29
        /*0e4a*/ 	.short	(.L_31 - .L_30)


	//   ....[0]....
.L_30:
        /*0e4c*/ 	.word	0xffffffff


	//   ....[1]....
        /*0e50*/ 	.word	0xffffffff


	//   ....[2]....
        /*0e54*/ 	.word	0xffffffff


	//   ....[3]....
        /*0e58*/ 	.word	0xffffffff


	//   ....[4]....
        /*0e5c*/ 	.word	0xffffffff


	//   ....[5]....
        /*0e60*/ 	.word	0xffffffff


	//----- nvinfo : EIATTR_COOP_GROUP_INSTR_OFFSETS
	.align		4
.L_31:
        /*0e64*/ 	.byte	0x04, 0x28
        /*0e66*/ 	.short	(.L_33 - .L_32)


	//   ....[0]....
.L_32:
        /*0e68*/ 	.word	0x00000070


	//   ....[1]....
        /*0e6c*/ 	.word	0x00000080


	//   ....[2]....
        /*0e70*/ 	.word	0x000001a0


	//   ....[3]....
        /*0e74*/ 	.word	0x00000500


	//   ....[4]....
        /*0e78*/ 	.word	0x00000990


	//   ....[5]....
        /*0e7c*/ 	.word	0x00001670


	//----- nvinfo : EIATTR_REG_RECONFIG
	.align		4
.L_33:
        /*0e80*/ 	.byte	0x01, 0x54
	.zero		2


	//----- nvinfo : EIATTR_SYSCALL_OFFSETS
	.align		4
        /*0e84*/ 	.byte	0x04, 0x46
        /*0e86*/ 	.short	(.L_35 - .L_34)


	//   ....[0]....
.L_34:
        /*0e88*/ 	.word	0x00001820


	//----- nvinfo : EIATTR_MBARRIER_INSTR_OFFSETS
	.align		4
.L_35:
        /*0e8c*/ 	.byte	0x04, 0x39
        /*0e8e*/ 	.short	(.L_37 - .L_36)


	//   ....[0]....
.L_36:
        /*0e90*/ 	.word	0x00000340
        /*0e94*/ 	.word	0x000000ff
        /*0e98*/ 	.word	0x00000000
        /*0e9c*/ 	.short	0x0100
        /*0e9e*/ 	.byte	0x08
	.zero		1


	//   ....[1]....
        /*0ea0*/ 	.word	0x00000350
        /*0ea4*/ 	.word	0x000000ff
        /*0ea8*/ 	.word	0x00000060
        /*0eac*/ 	.short	0x0100
        /*0eae*/ 	.byte	0x08
	.zero		1


	//   ....[2]....
        /*0eb0*/ 	.word	0x00000360
        /*0eb4*/ 	.word	0x000000ff
        /*0eb8*/ 	.word	0x00000008
        /*0ebc*/ 	.short	0x0100
        /*0ebe*/ 	.byte	0x08
	.zero		1


	//   ....[3]....
        /*0ec0*/ 	.word	0x00000370
        /*0ec4*/ 	.word	0x000000ff
        /*0ec8*/ 	.word	0x00000068
        /*0ecc*/ 	.short	0x0100
        /*0ece*/ 	.byte	0x08
	.zero		1


	//   ....[4]....
        /*0ed0*/ 	.word	0x00000380
        /*0ed4*/ 	.word	0x000000ff
        /*0ed8*/ 	.word	0x00000010
        /*0edc*/ 	.short	0x0100
        /*0ede*/ 	.byte	0x08
	.zero		1


	//   ....[5]....
        /*0ee0*/ 	.word	0x00000390
        /*0ee4*/ 	.word	0x000000ff
        /*0ee8*/ 	.word	0x00000070
        /*0eec*/ 	.short	0x0100
        /*0eee*/ 	.byte	0x08
	.zero		1


	//   ....[6]....
        /*0ef0*/ 	.word	0x000003a0
        /*0ef4*/ 	.word	0x000000ff
        /*0ef8*/ 	.word	0x00000018
        /*0efc*/ 	.short	0x0100
        /*0efe*/ 	.byte	0x08
	.zero		1


	//   ....[7]....
        /*0f00*/ 	.word	0x000003b0
        /*0f04*/ 	.word	0x000000ff
        /*0f08*/ 	.word	0x00000078
        /*0f0c*/ 	.short	0x0100
        /*0f0e*/ 	.byte	0x08
	.zero		1


	//   ....[8]....
        /*0f10*/ 	.word	0x000003c0
        /*0f14*/ 	.word	0x000000ff
        /*0f18*/ 	.word	0x00000020
        /*0f1c*/ 	.short	0x0100
        /*0f1e*/ 	.byte	0x08
	.zero		1


	//   ....[9]....
        /*0f20*/ 	.word	0x000003d0
        /*0f24*/ 	.word	0x000000ff
        /*0f28*/ 	.word	0x00000080
        /*0f2c*/ 	.short	0x0100
        /*0f2e*/ 	.byte	0x08
	.zero		1


	//   ....[10]....
        /*0f30*/ 	.word	0x000003e0
        /*0f34*/ 	.word	0x000000ff
        /*0f38*/ 	.word	0x00000028
        /*0f3c*/ 	.short	0x0100
        /*0f3e*/ 	.byte	0x08
	.zero		1


	//   ....[11]....
        /*0f40*/ 	.word	0x000003f0
        /*0f44*/ 	.word	0x000000ff
        /*0f48*/ 	.word	0x00000088
        /*0f4c*/ 	.short	0x0100
        /*0f4e*/ 	.byte	0x08
	.zero		1


	//   ....[12]....
        /*0f50*/ 	.word	0x00000400
        /*0f54*/ 	.word	0x000000ff
        /*0f58*/ 	.word	0x00000030
        /*0f5c*/ 	.short	0x0100
        /*0f5e*/ 	.byte	0x08
	.zero		1


	//   ....[13]....
        /*0f60*/ 	.word	0x00000410
        /*0f64*/ 	.word	0x000000ff
        /*0f68*/ 	.word	0x00000090
        /*0f6c*/ 	.short	0x0100
        /*0f6e*/ 	.byte	0x08
	.zero		1


	//   ....[14]....
        /*0f70*/ 	.word	0x00000420
        /*0f74*/ 	.word	0x000000ff
        /*0f78*/ 	.word	0x00000038
        /*0f7c*/ 	.short	0x0100
        /*0f7e*/ 	.byte	0x08
	.zero		1


	//   ....[15]....
        /*0f80*/ 	.word	0x00000430
        /*0f84*/ 	.word	0x000000ff
        /*0f88*/ 	.word	0x00000098
        /*0f8c*/ 	.short	0x0100
        /*0f8e*/ 	.byte	0x08
	.zero		1


	//   ....[16]....
        /*0f90*/ 	.word	0x00000440
        /*0f94*/ 	.word	0x000000ff
        /*0f98*/ 	.word	0x00000040
        /*0f9c*/ 	.short	0x0100
        /*0f9e*/ 	.byte	0x08
	.zero		1


	//   ....[17]....
        /*0fa0*/ 	.word	0x00000450
        /*0fa4*/ 	.word	0x000000ff
        /*0fa8*/ 	.word	0x000000a0
        /*0fac*/ 	.short	0x0100
        /*0fae*/ 	.byte	0x08
	.zero		1


	//   ....[18]....
        /*0fb0*/ 	.word	0x00000460
        /*0fb4*/ 	.word	0x000000ff
        /*0fb8*/ 	.word	0x00000048
        /*0fbc*/ 	.short	0x0100
        /*0fbe*/ 	.byte	0x08
	.zero		1


	//   ....[19]....
        /*0fc0*/ 	.word	0x00000470
        /*0fc4*/ 	.word	0x000000ff
        /*0fc8*/ 	.word	0x000000a8
        /*0fcc*/ 	.short	0x0100
        /*0fce*/ 	.byte	0x08
	.zero		1


	//   ....[20]....
        /*0fd0*/ 	.word	0x00000480
        /*0fd4*/ 	.word	0x000000ff
        /*0fd8*/ 	.word	0x00000050
        /*0fdc*/ 	.short	0x0100
        /*0fde*/ 	.byte	0x08
	.zero		1


	//   ....[21]....
        /*0fe0*/ 	.word	0x00000490
        /*0fe4*/ 	.word	0x000000ff
        /*0fe8*/ 	.word	0x000000b0
        /*0fec*/ 	.short	0x0100
        /*0fee*/ 	.byte	0x08
	.zero		1


	//   ....[22]....
        /*0ff0*/ 	.word	0x000004a0
        /*0ff4*/ 	.word	0x000000ff
        /*0ff8*/ 	.word	0x00000058
        /*0ffc*/ 	.short	0x0100
        /*0ffe*/ 	.byte	0x08
	.zero		1


	//   ....[23]....
        /*1000*/ 	.word	0x000004b0
        /*1004*/ 	.word	0x000000ff
        /*1008*/ 	.word	0x000000b8
        /*100c*/ 	.short	0x0100
        /*100e*/ 	.byte	0x08
	.zero		1


	//   ....[24]....
        /*1010*/ 	.word	0x00000890
        /*1014*/ 	.word	0x000000ff
        /*1018*/ 	.word	0x000000d0
        /*101c*/ 	.short	0x0100
        /*101e*/ 	.byte	0x06
	.zero		1


	//   ....[25]....
        /*1020*/ 	.word	0x000008e0
        /*1024*/ 	.word	0x000000ff
        /*1028*/ 	.word	0x000000d8
        /*102c*/ 	.short	0x0100
        /*102e*/ 	.byte	0x06
	.zero		1


	//   ....[26]....
        /*1030*/ 	.word	0x000018c0
        /*1034*/ 	.word	0x00000003
        /*1038*/ 	.word	0x00000000
        /*103c*/ 	.short	0x010a
        /*103e*/ 	.byte	0x3f
	.zero		1


	//   ....[27]....
        /*1040*/ 	.word	0x00001900
        /*1044*/ 	.word	0x00000003
        /*1048*/ 	.word	0x00000000
        /*104c*/ 	.short	0x010a
        /*104e*/ 	.byte	0x3f
	.zero		1


	//   ....[28]....
        /*1050*/ 	.word	0x00002850
        /*1054*/ 	.word	0x000000ff
        /*1058*/ 	.word	0x00000000
        /*105c*/ 	.short	0x010a
        /*105e*/ 	.byte	0x05
	.zero		1


	//   ....[29]....
        /*1060*/ 	.word	0x00002890
        /*1064*/ 	.word	0x000000ff
        /*1068*/ 	.word	0x00000000
        /*106c*/ 	.short	0x010a
        /*106e*/ 	.byte	0x05
	.zero		1


	//   ....[30]....
        /*1070*/ 	.word	0x00003ac0
        /*1074*/ 	.word	0x00000003
        /*1078*/ 	.word	0x00000000
        /*107c*/ 	.short	0x0101
        /*107e*/ 	.byte	0x3f
	.zero		1


	//   ....[31]....
        /*1080*/ 	.word	0x00003d20
        /*1084*/ 	.word	0x00000000
        /*1088*/ 	.word	0x00000000
        /*108c*/ 	.short	0x0101
        /*108e*/ 	.byte	0x3f
	.zero		1


	//   ....[32]....
        /*1090*/ 	.word	0x00013570
        /*1094*/ 	.word	0x0000000b
        /*1098*/ 	.word	0x00000060
        /*109c*/ 	.short	0x010a
        /*109e*/ 	.byte	0x3f
	.zero		1


	//   ....[33]....
        /*10a0*/ 	.word	0x000138f0
        /*10a4*/ 	.word	0x00000002
        /*10a8*/ 	.word	0x000000d8
        /*10ac*/ 	.short	0x0101
        /*10ae*/ 	.byte	0x3f
	.zero		1


	//   ....[34]....
        /*10b0*/ 	.word	0x00014100
        /*10b4*/ 	.word	0x00000005
        /*10b8*/ 	.word	0x00000000
        /*10bc*/ 	.short	0x010a
        /*10be*/ 	.byte	0x3f
	.zero		1


	//   ....[35]....
        /*10c0*/ 	.word	0x00014190
        /*10c4*/ 	.word	0x00000005
        /*10c8*/ 	.word	0x00000000
        /*10cc*/ 	.short	0x010a
        /*10ce*/ 	.byte	0x3f
	.zero		1


	//   ....[36]....
        /*10d0*/ 	.word	0x00014220
        /*10d4*/ 	.word	0x00000005
        /*10d8*/ 	.word	0x00000000
        /*10dc*/ 	.short	0x010a
        /*10de*/ 	.byte	0x3f
	.zero		1


	//   ....[37]....
        /*10e0*/ 	.word	0x000142b0
        /*10e4*/ 	.word	0x00000005
        /*10e8*/ 	.word	0x00000000
        /*10ec*/ 	.short	0x010a
        /*10ee*/ 	.byte	0x3f
	.zero		1


	//   ....[38]....
        /*10f0*/ 	.word	0x00014340
        /*10f4*/ 	.word	0x00000005
        /*10f8*/ 	.word	0x00000000
        /*10fc*/ 	.short	0x010a
        /*10fe*/ 	.byte	0x3f
	.zero		1


	//   ....[39]....
        /*1100*/ 	.word	0x000143d0
        /*1104*/ 	.word	0x00000005
        /*1108*/ 	.word	0x00000000
        /*110c*/ 	.short	0x010a
        /*110e*/ 	.byte	0x3f
	.zero		1


	//   ....[40]....
        /*1110*/ 	.word	0x00014460
        /*1114*/ 	.word	0x00000005
        /*1118*/ 	.word	0x00000000
        /*111c*/ 	.short	0x010a
        /*111e*/ 	.byte	0x3f
	.zero		1


	//   ....[41]....
        /*1120*/ 	.word	0x000144f0
        /*1124*/ 	.word	0x00000005
        /*1128*/ 	.word	0x00000000
        /*112c*/ 	.short	0x010a
        /*112e*/ 	.byte	0x3f
	.zero		1


	//   ....[42]....
        /*1130*/ 	.word	0x00014580
        /*1134*/ 	.word	0x00000005
        /*1138*/ 	.word	0x00000000
        /*113c*/ 	.short	0x010a
        /*113e*/ 	.byte	0x3f
	.zero		1


	//   ....[43]....
        /*1140*/ 	.word	0x00014610
        /*1144*/ 	.word	0x00000005
        /*1148*/ 	.word	0x00000000
        /*114c*/ 	.short	0x010a
        /*114e*/ 	.byte	0x3f
	.zero		1


	//   ....[44]....
        /*1150*/ 	.word	0x000146a0
        /*1154*/ 	.word	0x00000005
        /*1158*/ 	.word	0x00000000
        /*115c*/ 	.short	0x010a
        /*115e*/ 	.byte	0x3f
	.zero		1


	//   ....[45]....
        /*1160*/ 	.word	0x00014730
        /*1164*/ 	.word	0x00000003
        /*1168*/ 	.word	0x00000000
        /*116c*/ 	.short	0x010a
        /*116e*/ 	.byte	0x3f
	.zero		1


	//   ....[46]....
        /*1170*/ 	.word	0x00014790
        /*1174*/ 	.word	0x00000003
        /*1178*/ 	.word	0x00000000
        /*117c*/ 	.short	0x010a
        /*117e*/ 	.byte	0x3f
	.zero		1


	//   ....[47]....
        /*1180*/ 	.word	0x000147f0
        /*1184*/ 	.word	0x00000004
        /*1188*/ 	.word	0x00000000
        /*118c*/ 	.short	0x010a
        /*118e*/ 	.byte	0x3f
	.zero		1


	//   ....[48]....
        /*1190*/ 	.word	0x000148c0
        /*1194*/ 	.word	0x0000000b
        /*1198*/ 	.word	0x00000060
        /*119c*/ 	.short	0x010a
        /*119e*/ 	.byte	0x3f
	.zero		1


	//   ....[49]....
        /*11a0*/ 	.word	0x00014990
        /*11a4*/ 	.word	0x00000005
        /*11a8*/ 	.word	0x00000000
        /*11ac*/ 	.short	0x010a
        /*11ae*/ 	.byte	0x3f
	.zero		1


	//   ....[50]....
        /*11b0*/ 	.word	0x000149e0
        /*11b4*/ 	.word	0x00000005
        /*11b8*/ 	.word	0x00000000
        /*11bc*/ 	.short	0x010a
        /*11be*/ 	.byte	0x3f
	.zero		1


	//   ....[51]....
        /*11c0*/ 	.word	0x00014a30
        /*11c4*/ 	.word	0x00000005
        /*11c8*/ 	.word	0x00000000
        /*11cc*/ 	.short	0x010a
        /*11ce*/ 	.byte	0x3f
	.zero		1


	//   ....[52]....
        /*11d0*/ 	.word	0x00014a80
        /*11d4*/ 	.word	0x00000005
        /*11d8*/ 	.word	0x00000000
        /*11dc*/ 	.short	0x010a
        /*11de*/ 	.byte	0x3f
	.zero		1


	//   ....[53]....
        /*11e0*/ 	.word	0x00014ad0
        /*11e4*/ 	.word	0x00000005
        /*11e8*/ 	.word	0x00000000
        /*11ec*/ 	.short	0x010a
        /*11ee*/ 	.byte	0x3f
	.zero		1


	//   ....[54]....
        /*11f0*/ 	.word	0x00014b20
        /*11f4*/ 	.word	0x00000005
        /*11f8*/ 	.word	0x00000000
        /*11fc*/ 	.short	0x010a
        /*11fe*/ 	.byte	0x3f
	.zero		1


	//   ....[55]....
        /*1200*/ 	.word	0x00014b70
        /*1204*/ 	.word	0x00000005
        /*1208*/ 	.word	0x00000000
        /*120c*/ 	.short	0x010a
        /*120e*/ 	.byte	0x3f
	.zero		1


	//   ....[56]....
        /*1210*/ 	.word	0x00014bc0
        /*1214*/ 	.word	0x00000005
        /*1218*/ 	.word	0x00000000
        /*121c*/ 	.short	0x010a
        /*121e*/ 	.byte	0x3f
	.zero		1


	//   ....[57]....
        /*1220*/ 	.word	0x00014c10
        /*1224*/ 	.word	0x00000005
        /*1228*/ 	.word	0x00000000
        /*122c*/ 	.short	0x010a
        /*122e*/ 	.byte	0x3f
	.zero		1


	//   ....[58]....
        /*1230*/ 	.word	0x00014c60
        /*1234*/ 	.word	0x00000005
        /*1238*/ 	.word	0x00000000
        /*123c*/ 	.short	0x010a
        /*123e*/ 	.byte	0x3f
	.zero		1


	//   ....[59]....
        /*1240*/ 	.word	0x00014cb0
        /*1244*/ 	.word	0x00000005
        /*1248*/ 	.word	0x00000000
        /*124c*/ 	.short	0x010a
        /*124e*/ 	.byte	0x3f
	.zero		1


	//----- nvinfo : EIATTR_NUM_MBARRIERS
	.align		4
.L_37:
        /*1250*/ 	.byte	0x03, 0x38
        /*1252*/ 	.short	0x001a


	//----- nvinfo : EIATTR_EXIT_INSTR_OFFSETS
	.align		4
        /*1254*/ 	.byte	0x04, 0x1c
        /*1256*/ 	.short	(.L_39 - .L_38)


	//   ....[0]....
.L_38:
        /*1258*/ 	.word	0x00000bf0


	//   ....[1]....
        /*125c*/ 	.word	0x00001500


	//   ....[2]....
        /*1260*/ 	.word	0x00012bc0


	//   ....[3]....
        /*1264*/ 	.word	0x000131e0


	//   ....[4]....
        /*1268*/ 	.word	0x00014780


	//----- nvinfo : EIATTR_MAX_THREADS
	.align		4
.L_39:
        /*126c*/ 	.byte	0x04, 0x05
        /*126e*/ 	.short	(.L_41 - .L_40)
.L_40:
        /*1270*/ 	.word	0x00000180
        /*1274*/ 	.word	0x00000001
        /*1278*/ 	.word	0x00000001


	//----- nvinfo : EIATTR_CRS_STACK_SIZE
	.align		4
.L_41:
        /*127c*/ 	.byte	0x04, 0x1e
        /*127e*/ 	.short	(.L_43 - .L_42)
.L_42:
        /*1280*/ 	.word	0x00000000


	//----- nvinfo : EIATTR_CBANK_PARAM_SIZE
	.align		4
.L_43:
        /*1284*/ 	.byte	0x03, 0x19
        /*1286*/ 	.short	0x0470


	//----- nvinfo : EIATTR_PARAM_CBANK
	.align		4
        /*1288*/ 	.byte	0x04, 0x0a
        /*128a*/ 	.short	(.L_45 - .L_44)
	.align		4
.L_44:
        /*128c*/ 	.word	index@(.nv.constant0._ZN7cutlass13device_kernelINS_4gemm6kernel13GemmUniversalIN4cute5tupleIJiiiiEEENS1_10collective13CollectiveMmaINS1_34MainloopSm90TmaGmmaWarpSpecializedILi12ENS5_IJNS4_1CILi2EEENSA_ILi1EEESC_EEENS1_35KernelTmaWarpSpecializedCooperativeEEENS5_IJNSA_ILi384EEENSA_ILi176EEENSA_ILi32EEEEEEaNS5_IJlSC_lEEEaSK_NS4_8TiledMMAINS4_8MMA_AtomIJNS4_4SM904GMMA26MMA_64x16x32_S32S8S8_SS_TNEEEENS4_6LayoutISD_NS5_IJSC_NSA_ILi0EEESS_EEEEENS5_IJNS4_10UnderscoreESV_SV_EEEEENS4_13SM90_TMA_LOADENS4_14ComposedLayoutINS4_7SwizzleILi1ELi4ELi3EEENS4_18smem_ptr_flag_bitsILi8EEENSR_INS5_IJNSA_ILi8EEESI_EEENS5_IJSI_SC_EEEEEEEvNS4_8identityENS4_23SM90_TMA_LOAD_MULTICASTES18_vS19_EENS_8epilogue10collective6detail29Sm90TmaWarpSpecializedAdapterINS1D_15DefaultEpilogueIaSK_SK_NS1C_6thread17LinearCombinationIaLi1EiiLNS1H_9ScaleType4KindE0ELNS_15FloatRoundStyleE2EaEENS1_15EpilogueDefaultEEEEEvvEEEEvNT_6ParamsE)
        /*1290*/ 	.short	0x0210
        /*1292*/ 	.short	0x0470


	//----- nvinfo : EIATTR_SW_WAR
	.align		4
.L_45:
        /*1294*/ 	.byte	0x04, 0x36
        /*1296*/ 	.short	(.L_47 - .L_46)
.L_46:
        /*1298*/ 	.word	0x00000008
.L_47:


//--------------------- .nv.callgraph             --------------------------
	.section	.nv.callgraph,"",@"SHT_CUDA_CALLGRAPH"
	.align	4
	.sectionentsize	8
	.align		4
        /*0000*/ 	.word	0x00000000
	.align		4
        /*0004*/ 	.word	0xffffffff
	.align		4
        /*0008*/ 	.word	index@(_ZN7cutlass13device_kernelINS_4gemm6kernel13GemmUniversalIN4cute5tupleIJiiiiEEENS1_10collective13CollectiveMmaINS1_34MainloopSm90TmaGmmaWarpSpecializedILi12ENS5_IJNS4_1CILi2EEENSA_ILi1EEESC_EEENS1_35KernelTmaWarpSpecializedCooperativeEEENS5_IJNSA_ILi384EEENSA_ILi176EEENSA_ILi32EEEEEEaNS5_IJlSC_lEEEaSK_NS4_8TiledMMAINS4_8MMA_AtomIJNS4_4SM904GMMA26MMA_64x16x32_S32S8S8_SS_TNEEEENS4_6LayoutISD_NS5_IJSC_NSA_ILi0EEESS_EEEEENS5_IJNS4_10UnderscoreESV_SV_EEEEENS4_13SM90_TMA_LOADENS4_14ComposedLayoutINS4_7SwizzleILi1ELi4ELi3EEENS4_18smem_ptr_flag_bitsILi8EEENSR_INS5_IJNSA_ILi8EEESI_EEENS5_IJSI_SC_EEEEEEEvNS4_8identityENS4_23SM90_TMA_LOAD_MULTICASTES18_vS19_EENS_8epilogue10collective6detail29Sm90TmaWarpSpecializedAdapterINS1D_15DefaultEpilogueIaSK_SK_NS1C_6thread17LinearCombinationIaLi1EiiLNS1H_9ScaleType4KindE0ELNS_15FloatRoundStyleE2EaEENS1_15EpilogueDefaultEEEEEvvEEEEvNT_6ParamsE)
	.align		4
        /*000c*/ 	.word	index@(__assertfail)
	.align		4
        /*0010*/ 	.word	0x00000000
	.align		4
        /*0014*/ 	.word	0xfffffffe
	.align		4
        /*0018*/ 	.word	0x00000000
	.align		4
        /*001c*/ 	.word	0xfffffffd
	.align		4
        /*0020*/ 	.word	0x00000000
	.align		4
        /*0024*/ 	.word	0xfffffffc


//--------------------- .nv.constant4             --------------------------
	.section	.nv.constant4,"a",@progbits
	.align	8
	.align		8
.nv.constant4:
        /*0000*/ 	.dword	__assertfail
	.align		8
        /*0008*/ 	.dword	__unnamed_1
	.align		8
        /*0010*/ 	.dword	_ZN39_INTERNAL_f994e9b0_4_k_cu_53b5ec73_68324cuda3std3__45__cpo5beginE
	.align		8
        /*0018*/ 	.dword	_ZN39_INTERNAL_f994e9b0_4_k_cu_53b5ec73_68324cuda3std3__45__cpo3endE
	.align		8
        /*0020*/ 	.dword	_ZN39_INTERNAL_f994e9b0_4_k_cu_53b5ec73_68324cuda3std3__45__cpo6cbeginE
	.align		8
        /*0028*/ 	.dword	_ZN39_INTERNAL_f994e9b0_4_k_cu_53b5ec73_68324cuda3std3__45__cpo4cendE
	.align		8
        /*0030*/ 	.dword	_ZN39_INTERNAL_f994e9b0_4_k_cu_53b5ec73_68324cuda3std3__441_GLOBAL__N__f994e9b0_4_k_cu_53b5ec73_68326ignoreE
	.align		8
        /*0038*/ 	.dword	_ZN39_INTERNAL_f994e9b0_4_k_cu_53b5ec73_68324cuda3std3__419piecewise_constructE
	.align		8
        /*0040*/ 	.dword	_ZN39_INTERNAL_f994e9b0_4_k_cu_53b5ec73_68324cuda3std3__48in_placeE
	.align		8
        /*0048*/ 	.dword	_ZN39_INTERNAL_f994e9b0_4_k_cu_53b5ec73_68324cuda3std6ranges3__45__cpo4swapE
	.align		8
        /*0050*/ 	.dword	_ZN39_INTERNAL_f994e9b0_4_k_cu_53b5ec73_68324cuda3std6ranges3__45__cpo9iter_moveE
	.align		8
        /*0058*/ 	.dword	_ZN39_INTERNAL_f994e9b0_4_k_cu_53b5ec73_68324cute7productE
	.align		8
        /*0060*/ 	.dword	_ZN39_INTERNAL_f994e9b0_4_k_cu_53b5ec73_68324cute1_E
	.align		8
        /*0068*/ 	.dword	$str$22
	.align		8
        /*0070*/ 	.dword	$str$23


//--------------------- .text._ZN7cutlass13device_kernelINS_4gemm6kernel13GemmUniversalIN4cute5tupleIJiiiiEEENS1_10collective13CollectiveMmaINS1_34MainloopSm90TmaGmmaWarpSpecializedILi12ENS5_IJNS4_1CILi2EEENSA_ILi1EEESC_EEENS1_35KernelTmaWarpSpecializedCooperativeEEENS5_IJNSA_ILi384EEENSA_ILi176EEENSA_ILi32EEEEEEaNS5_IJlSC_lEEEaSK_NS4_8TiledMMAINS4_8MMA_AtomIJNS4_4SM904GMMA26MMA_64x16x32_S32S8S8_SS_TNEEEENS4_6LayoutISD_NS5_IJSC_NSA_ILi0EEESS_EEEEENS5_IJNS4_10UnderscoreESV_SV_EEEEENS4_13SM90_TMA_LOADENS4_14ComposedLayoutINS4_7SwizzleILi1ELi4ELi3EEENS4_18smem_ptr_flag_bitsILi8EEENSR_INS5_IJNSA_ILi8EEESI_EEENS5_IJSI_SC_EEEEEEEvNS4_8identityENS4_23SM90_TMA_LOAD_MULTICASTES18_vS19_EENS_8epilogue10collective6detail29Sm90TmaWarpSpecializedAdapterINS1D_15DefaultEpilogueIaSK_SK_NS1C_6thread17LinearCombinationIaLi1EiiLNS1H_9ScaleType4KindE0ELNS_15FloatRoundStyleE2EaEENS1_15EpilogueDefaultEEEEEvvEEEEvNT_6ParamsE --------------------------
	.section	.text._ZN7cutlass13device_kernelINS_4gemm6kernel13GemmUniversalIN4cute5tupleIJiiiiEEENS1_10collective13CollectiveMmaINS1_34MainloopSm90TmaGmmaWarpSpecializedILi12ENS5_IJNS4_1CILi2EEENSA_ILi1EEESC_EEENS1_35KernelTmaWarpSpecializedCooperativeEEENS5_IJNSA_ILi384EEENSA_ILi176EEENSA_ILi32EEEEEEaNS5_IJlSC_lEEEaSK_NS4_8TiledMMAINS4_8MMA_AtomIJNS4_4SM904GMMA26MMA_64x16x32_S32S8S8_SS_TNEEEENS4_6LayoutISD_NS5_IJSC_NSA_ILi0EEESS_EEEEENS5_IJNS4_10UnderscoreESV_SV_EEEEENS4_13SM90_TMA_LOADENS4_14ComposedLayoutINS4_7SwizzleILi1ELi4ELi3EEENS4_18smem_ptr_flag_bitsILi8EEENSR_INS5_IJNSA_ILi8EEESI_EEENS5_IJSI_SC_EEEEEEEvNS4_8identityENS4_23SM90_TMA_LOAD_MULTICASTES18_vS19_EENS_8epilogue10collective6detail29Sm90TmaWarpSpecializedAdapterINS1D_15DefaultEpilogueIaSK_SK_NS1C_6thread17LinearCombinationIaLi1EiiLNS1H_9ScaleType4KindE0ELNS_15FloatRoundStyleE2EaEENS1_15EpilogueDefaultEEEEEvvEEEEvNT_6ParamsE,"ax",@progbits
	.align	128
.text._ZN7cutlass13device_kernelINS_4gemm6kernel13GemmUniversalIN4cute5tupleIJiiiiEEENS1_10collective13CollectiveMmaINS1_34MainloopSm90TmaGmmaWarpSpecializedILi12ENS5_IJNS4_1CILi2EEENSA_ILi1EEESC_EEENS1_35KernelTmaWarpSpecializedCooperativeEEENS5_IJNSA_ILi384EEENSA_ILi176EEENSA_ILi32EEEEEEaNS5_IJlSC_lEEEaSK_NS4_8TiledMMAINS4_8MMA_AtomIJNS4_4SM904GMMA26MMA_64x16x32_S32S8S8_SS_TNEEEENS4_6LayoutISD_NS5_IJSC_NSA_ILi0EEESS_EEEEENS5_IJNS4_10UnderscoreESV_SV_EEEEENS4_13SM90_TMA_LOADENS4_14ComposedLayoutINS4_7SwizzleILi1ELi4ELi3EEENS4_18smem_ptr_flag_bitsILi8EEENSR_INS5_IJNSA_ILi8EEESI_EEENS5_IJSI_SC_EEEEEEEvNS4_8identityENS4_23SM90_TMA_LOAD_MULTICASTES18_vS19_EENS_8epilogue10collective6detail29Sm90TmaWarpSpecializedAdapterINS1D_15DefaultEpilogueIaSK_SK_NS1C_6thread17LinearCombinationIaLi1EiiLNS1H_9ScaleType4KindE0ELNS_15FloatRoundStyleE2EaEENS1_15EpilogueDefaultEEEEEvvEEEEvNT_6ParamsE:
        .type           _ZN7cutlass13device_kernelINS_4gemm6kernel13GemmUniversalIN4cute5tupleIJiiiiEEENS1_10collective13CollectiveMmaINS1_34MainloopSm90TmaGmmaWarpSpecializedILi12ENS5_IJNS4_1CILi2EEENSA_ILi1EEESC_EEENS1_35KernelTmaWarpSpecializedCooperativeEEENS5_IJNSA_ILi384EEENSA_ILi176EEENSA_ILi32EEEEEEaNS5_IJlSC_lEEEaSK_NS4_8TiledMMAINS4_8MMA_AtomIJNS4_4SM904GMMA26MMA_64x16x32_S32S8S8_SS_TNEEEENS4_6LayoutISD_NS5_IJSC_NSA_ILi0EEESS_EEEEENS5_IJNS4_10UnderscoreESV_SV_EEEEENS4_13SM90_TMA_LOADENS4_14ComposedLayoutINS4_7SwizzleILi1ELi4ELi3EEENS4_18smem_ptr_flag_bitsILi8EEENSR_INS5_IJNSA_ILi8EEESI_EEENS5_IJSI_SC_EEEEEEEvNS4_8identityENS4_23SM90_TMA_LOAD_MULTICASTES18_vS19_EENS_8epilogue10collective6detail29Sm90TmaWarpSpecializedAdapterINS1D_15DefaultEpilogueIaSK_SK_NS1C_6thread17LinearCombinationIaLi1EiiLNS1H_9ScaleType4KindE0ELNS_15FloatRoundStyleE2EaEENS1_15EpilogueDefaultEEEEEvvEEEEvNT_6ParamsE,@function
        .size           _ZN7cutlass13device_kernelINS_4gemm6kernel13GemmUniversalIN4cute5tupleIJiiiiEEENS1_10collective13CollectiveMmaINS1_34MainloopSm90TmaGmmaWarpSpecializedILi12ENS5_IJNS4_1CILi2EEENSA_ILi1EEESC_EEENS1_35KernelTmaWarpSpecializedCooperativeEEENS5_IJNSA_ILi384EEENSA_ILi176EEENSA_ILi32EEEEEEaNS5_IJlSC_lEEEaSK_NS4_8TiledMMAINS4_8MMA_AtomIJNS4_4SM904GMMA26MMA_64x16x32_S32S8S8_SS_TNEEEENS4_6LayoutISD_NS5_IJSC_NSA_ILi0EEESS_EEEEENS5_IJNS4_10UnderscoreESV_SV_EEEEENS4_13SM90_TMA_LOADENS4_14ComposedLayoutINS4_7SwizzleILi1ELi4ELi3EEENS4_18smem_ptr_flag_bitsILi8EEENSR_INS5_IJNSA_ILi8EEESI_EEENS5_IJSI_SC_EEEEEEEvNS4_8identityENS4_23SM90_TMA_LOAD_MULTICASTES18_vS19_EENS_8epilogue10collective6detail29Sm90TmaWarpSpecializedAdapterINS1D_15DefaultEpilogueIaSK_SK_NS1C_6thread17LinearCombinationIaLi1EiiLNS1H_9ScaleType4KindE0ELNS_15FloatRoundStyleE2EaEENS1_15EpilogueDefaultEEEEEvvEEEEvNT_6ParamsE,(.L_x_120 - _ZN7cutlass13device_kernelINS_4gemm6kernel13GemmUniversalIN4cute5tupleIJiiiiEEENS1_10collective13CollectiveMmaINS1_34MainloopSm90TmaGmmaWarpSpecializedILi12ENS5_IJNS4_1CILi2EEENSA_ILi1EEESC_EEENS1_35KernelTmaWarpSpecializedCooperativeEEENS5_IJNSA_ILi384EEENSA_ILi176EEENSA_ILi32EEEEEEaNS5_IJlSC_lEEEaSK_NS4_8TiledMMAINS4_8MMA_AtomIJNS4_4SM904GMMA26MMA_64x16x32_S32S8S8_SS_TNEEEENS4_6LayoutISD_NS5_IJSC_NSA_ILi0EEESS_EEEEENS5_IJNS4_10UnderscoreESV_SV_EEEEENS4_13SM90_TMA_LOADENS4_14ComposedLayoutINS4_7SwizzleILi1ELi4ELi3EEENS4_18smem_ptr_flag_bitsILi8EEENSR_INS5_IJNSA_ILi8EEESI_EEENS5_IJSI_SC_EEEEEEEvNS4_8identityENS4_23SM90_TMA_LOAD_MULTICASTES18_vS19_EENS_8epilogue10collective6detail29Sm90TmaWarpSpecializedAdapterINS1D_15DefaultEpilogueIaSK_SK_NS1C_6thread17LinearCombinationIaLi1EiiLNS1H_9ScaleType4KindE0ELNS_15FloatRoundStyleE2EaEENS1_15EpilogueDefaultEEEEEvvEEEEvNT_6ParamsE)
        .other          _ZN7cutlass13device_kernelINS_4gemm6kernel13GemmUniversalIN4cute5tupleIJiiiiEEENS1_10collective13CollectiveMmaINS1_34MainloopSm90TmaGmmaWarpSpecializedILi12ENS5_IJNS4_1CILi2EEENSA_ILi1EEESC_EEENS1_35KernelTmaWarpSpecializedCooperativeEEENS5_IJNSA_ILi384EEENSA_ILi176EEENSA_ILi32EEEEEEaNS5_IJlSC_lEEEaSK_NS4_8TiledMMAINS4_8MMA_AtomIJNS4_4SM904GMMA26MMA_64x16x32_S32S8S8_SS_TNEEEENS4_6LayoutISD_NS5_IJSC_NSA_ILi0EEESS_EEEEENS5_IJNS4_10UnderscoreESV_SV_EEEEENS4_13SM90_TMA_LOADENS4_14ComposedLayoutINS4_7SwizzleILi1ELi4ELi3EEENS4_18smem_ptr_flag_bitsILi8EEENSR_INS5_IJNSA_ILi8EEESI_EEENS5_IJSI_SC_EEEEEEEvNS4_8identityENS4_23SM90_TMA_LOAD_MULTICASTES18_vS19_EENS_8epilogue10collective6detail29Sm90TmaWarpSpecializedAdapterINS1D_15DefaultEpilogueIaSK_SK_NS1C_6thread17LinearCombinationIaLi1EiiLNS1H_9ScaleType4KindE0ELNS_15FloatRoundStyleE2EaEENS1_15EpilogueDefaultEEEEEvvEEEEvNT_6ParamsE,@"STO_CUDA_ENTRY STV_DEFAULT"
_ZN7cutlass13device_kernelINS_4gemm6kernel13GemmUniversalIN4cute5tupleIJiiiiEEENS1_10collective13CollectiveMmaINS1_34MainloopSm90TmaGmmaWarpSpecializedILi12ENS5_IJNS4_1CILi2EEENSA_ILi1EEESC_EEENS1_35KernelTmaWarpSpecializedCooperativeEEENS5_IJNSA_ILi384EEENSA_ILi176EEENSA_ILi32EEEEEEaNS5_IJlSC_lEEEaSK_NS4_8TiledMMAINS4_8MMA_AtomIJNS4_4SM904GMMA26MMA_64x16x32_S32S8S8_SS_TNEEEENS4_6LayoutISD_NS5_IJSC_NSA_ILi0EEESS_EEEEENS5_IJNS4_10UnderscoreESV_SV_EEEEENS4_13SM90_TMA_LOADENS4_14ComposedLayoutINS4_7SwizzleILi1ELi4ELi3EEENS4_18smem_ptr_flag_bitsILi8EEENSR_INS5_IJNSA_ILi8EEESI_EEENS5_IJSI_SC_EEEEEEEvNS4_8identityENS4_23SM90_TMA_LOAD_MULTICASTES18_vS19_EENS_8epilogue10collective6detail29Sm90TmaWarpSpecializedAdapterINS1D_15DefaultEpilogueIaSK_SK_NS1C_6thread17LinearCombinationIaLi1EiiLNS1H_9ScaleType4KindE0ELNS_15FloatRoundStyleE2EaEENS1_15EpilogueDefaultEEEEEvvEEEEvNT_6ParamsE:
[----:B------:R-:W0:Y:S02]  /*0000*/  LDC R1, c[0x0][0x28] ;  /* 0x00000a00ff017b82 */ /* 0x000e240000000800 */
[----:B0-----:R-:W-:Y:S01]  /*0010*/  VIADD R1, R1, 0xfffffd90 ;  /* 0xfffffd9001017836 */ /* 0x001fe20000000000 */
[----:B------:R-:W0:Y:S01]  /*0020*/  S2R R4, SR_TID.X ;  /* 0x0000000000047919 */ /* 0x000e220000002100 */
[----:B------:R-:W-:Y:S01]  /*0030*/  ELECT P0, URZ, PT ;  /* 0x00000000003f782f */ /* 0x000fe20003800000 */
[----:B------:R-:W-:Y:S01]  /*0040*/  BSSY B0, `(.L_x_0) ;  /* 0x0000015000007945 */ /* 0x000fe20003800000 */
[--C-:B0-----:R-:W-:Y:S02]  /*0050*/  SHF.R.U32.HI R0, RZ, 0x5, R4.reuse ;  /* 0x00000005ff007819 */ /* 0x101fe40000011604 */
[----:B------:R-:W-:-:S03]  /*0060*/  SHF.R.U32.HI R2, RZ, 0x7, R4 ;  /* 0x00000007ff027819 */ /* 0x000fc60000011604 */
[----:B------:R-:W0:Y:S04]  /*0070*/  SHFL.IDX PT, R3, R0, RZ, 0x1f ;  /* 0x00001fff00037589 */ /* 0x000e2800000e0000 */
[----:B------:R-:W1:Y:S01]  /*0080*/  SHFL.IDX PT, R2, R2, RZ, 0x1f ;  /* 0x00001fff02027589 */ /* 0x000e6200000e0000 */
[----:B0-----:R-:W-:Y:S02]  /*0090*/  R2UR UR9, R3 ;  /* 0x00000000030972ca */ /* 0x001fe400000e0000 */
[----:B-1----:R-:W-:-:S11]  /*00a0*/  R2UR UR5, R2 ;  /* 0x00000000020572ca */ /* 0x002fd600000e0000 */
[----:B------:R-:W-:Y:S02]  /*00b0*/  USHF.R.S32.HI UR4, URZ, 0x1f, UR9 ;  /* 0x0000001f3f047899 */ /* 0x000fe40008011409 */
[----:B------:R-:W-:Y:S02]  /*00c0*/  ISETP.NE.OR P0, PT, RZ, UR9, !P0 ;  /* 0x00000009ff007c0c */ /* 0x000fe4000c705670 */
[----:B------:R-:W-:-:S04]  /*00d0*/  ULEA.HI UR4, UR4, UR9, URZ, 0x2 ;  /* 0x0000000904047291 */ /* 0x000fc8000f8f103f */
[----:B------:R-:W-:-:S04]  /*00e0*/  ULOP3.LUT UR4, UR4, 0xfffffffc, URZ, 0xc0, !UPT ;  /* 0xfffffffc04047892 */ /* 0x000fc8000f8ec03f */
[----:B------:R-:W-:-:S03]  /*00f0*/  UIADD3 UR9, UR9, -UR4, URZ ;  /* 0x8000000409097290 */ /* 0x000fc6000fffe03f */
[----:B------:R-:W-:Y:S09]  /*0100*/  @P0 BRA `(.L_x_1) ;  /* 0x0000000000200947 */ /* 0x000ff20003800000 */
[----:B------:R-:W-:Y:S02]  /*0110*/  ULDC.64 UR6, c[0x0][0x198] ;  /* 0x0000660000067ab9 */ /* 0x000fe40000000a00 */
[----:B------:R-:W-:Y:S02]  /*0120*/  UIADD3 UR10, UP0, UR6, 0xf0, URZ ;  /* 0x000000f0060a7890 */ /* 0x000fe4000ff1e03f */
[----:B------:R-:W-:Y:S02]  /*0130*/  UIADD3 UR6, UP1, UR6, 0x1f0, URZ ;  /* 0x000001f006067890 */ /* 0x000fe4000ff3e03f */
[----:B------:R-:W-:Y:S02]  /*0140*/  UIADD3.X UR11, URZ, UR7, URZ, UP0, !UPT ;  /* 0x000000073f0b7290 */ /* 0x000fe400087fe43f */
[----:B------:R-:W-:-:S07]  /*0150*/  UIADD3.X UR7, URZ, UR7, URZ, UP1, !UPT ;  /* 0x000000073f077290 */ /* 0x000fce0008ffe43f */
[----:B------:R0:W-:Y:S02]  /*0160*/  UTMACCTL.PF [UR10] ;  /* 0x000000000a0079b9 */ /* 0x0001e40008040000 */
[----:B------:R0:W-:Y:S02]  /*0170*/  UTMACCTL.PF [UR6] ;  /* 0x00000000060079b9 */ /* 0x0001e40008040000 */
[----:B0-----:R-:W-:Y:S01]  /*0180*/  NOP ;  /* 0x0000000000007918 */ /* 0x001fe20000000000 */
.L_x_1:
[----:B------:R-:W-:Y:S05]  /*0190*/  BSYNC B0 ;  /* 0x0000000000007941 */ /* 0x000fea0003800000 */
.L_x_0:
[----:B------:R-:W0:Y:S01]  /*01a0*/  SHFL.IDX PT, R2, R0, RZ, 0x1f ;  /* 0x00001fff00027589 */ /* 0x000e2200000e0000 */
[----:B------:R-:W-:Y:S01]  /*01b0*/  UISETP.NE.AND UP0, UPT, UR9, 0x3, UPT ;  /* 0x000000030900788c */ /* 0x000fe2000bf05270 */
[----:B------:R-:W-:Y:S01]  /*01c0*/  ISETP.NE.AND P1, PT, RZ, UR5, PT ;  /* 0x00000005ff007c0c */ /* 0x000fe2000bf25270 */
[----:B------:R-:W-:Y:S02]  /*01d0*/  UIADD3 UR16, UR5, -0x1, URZ ;  /* 0xffffffff05107890 */ /* 0x000fe4000fffe03f */
[----:B------:R-:W-:Y:S02]  /*01e0*/  UISETP.EQ.OR UP0, UPT, UR9, URZ, !UP0 ;  /* 0x0000003f0900728c */ /* 0x000fe4000c702670 */
[----:B------:R-:W-:Y:S02]  /*01f0*/  UISETP.GE.U32.AND UP1, UPT, UR16, 0x2, UPT ;  /* 0x000000021000788c */ /* 0x000fe4000bf26070 */
[----:B------:R-:W-:-:S04]  /*0200*/  UISETP.EQ.AND UP0, UPT, UR5, URZ, UP0 ;  /* 0x0000003f0500728c */ /* 0x000fc80008702270 */
[----:B------:R-:W-:-:S04]  /*0210*/  USEL UR56, URZ, 0x1, !UP0 ;  /* 0x000000013f387887 */ /* 0x000fc8000c000000 */
[----:B------:R-:W-:Y:S01]  /*0220*/  USEL UR56, UR56, 0x2, UP1 ;  /* 0x0000000238387887 */ /* 0x000fe20008800000 */
[----:B0-----:R-:W-:-:S13]  /*0230*/  ISETP.NE.AND P0, PT, R2, RZ, PT ;  /* 0x000000ff0200720c */ /* 0x001fda0003f05270 */
[----:B------:R-:W-:Y:S05]  /*0240*/  @P0 BRA `(.L_x_2) ;  /* 0x0000000000a40947 */ /* 0x000fea0003800000 */
[----:B------:R-:W-:Y:S01]  /*0250*/  ELECT P0, URZ, PT ;  /* 0x00000000003f782f */ /* 0x000fe20003800000 */
[----:B------:R-:W-:-:S12]  /*0260*/  BSSY B0, `(.L_x_2) ;  /* 0x0000027000007945 */ /* 0x000fd80003800000 */
[----:B------:R-:W-:Y:S05]  /*0270*/  @!P0 BRA `(.L_x_3) ;  /* 0x0000000000948947 */ /* 0x000fea0003800000 */
[----:B------:R-:W0:Y:S01]  /*0280*/  S2UR UR8, SR_CgaCtaId ;  /* 0x00000000000879c3 */ /* 0x000e220000008800 */
[----:B------:R-:W-:Y:S01]  /*0290*/  UMOV UR4, 0x400 ;  /* 0x0000040000047882 */ /* 0x000fe20000000000 */
[----:B------:R-:W-:Y:S01]  /*02a0*/  UMOV UR5, 0x1 ;  /* 0x0000000100057882 */ /* 0x000fe20000000000 */
[----:B------:R-:W-:Y:S02]  /*02b0*/  UMOV UR6, 0x4 ;  /* 0x0000000400067882 */ /* 0x000fe40000000000 */
[----:B------:R-:W-:-:S04]  /*02c0*/  UIADD3 UR6, -UR6, 0x100000, URZ ;  /* 0x0010000006067890 */ /* 0x000fc8000fffe13f */
[----:B------:R-:W-:Y:S02]  /*02d0*/  USHF.L.U32 UR7, UR6, 0xb, URZ ;  /* 0x0000000b06077899 */ /* 0x000fe4000800063f */
[----:B------:R-:W-:Y:S02]  /*02e0*/  USHF.L.U32 UR6, UR6, 0x1, URZ ;  /* 0x0000000106067899 */ /* 0x000fe4000800063f */
[----:B0-----:R-:W-:Y:S02]  /*02f0*/  ULEA UR8, UR8, UR4, 0x18 ;  /* 0x0000000408087291 */ /* 0x001fe4000f8ec03f */
[----:B------:R-:W-:-:S04]  /*0300*/  UIADD3 UR4, -UR5, 0x100000, URZ ;  /* 0x0010000005047890 */ /* 0x000fc8000fffe13f */
[----:B------:R-:W-:Y:S02]  /*0310*/  USHF.L.U32 UR5, UR4, 0xb, URZ ;  /* 0x0000000b04057899 */ /* 0x000fe4000800063f */
[----:B------:R-:W-:Y:S01]  /*0320*/  USHF.L.U32 UR4, UR4, 0x1, URZ ;  /* 0x0000000104047899 */ /* 0x000fe2000800063f */
[----:B------:R-:W0:Y:S11]  /*0330*/  FENCE.VIEW.ASYNC.S ;  /* 0x00000000000073c6 */ /* 0x000e360000000000 */
[----:B0-----:R0:W1:Y:S01]  /*0340*/  SYNCS.EXCH.64 URZ, [UR8], UR4 ;  /* 0x00000004083f75b2 */ /* 0x0010620008000100 */
[----:B------:R0:W2:Y:S01]  /*0350*/  SYNCS.EXCH.64 URZ, [UR8+0x60], UR6 ;  /* 0x00006006083f75b2 */ /* 0x0000a20008000100 */
[----:B------:R0:W3:Y:S01]  /*0360*/  SYNCS.EXCH.64 URZ, [UR8+0x8], UR4 ;  /* 0x00000804083f75b2 */ /* 0x0000e20008000100 */
[----:B------:R0:W4:Y:S01]  /*0370*/  SYNCS.EXCH.64 URZ, [UR8+0x68], UR6 ;  /* 0x00006806083f75b2 */ /* 0x0001220008000100 */
[----:B------:R0:W0:Y:S01]  /*0380*/  SYNCS.EXCH.64 URZ, [UR8+0x10], UR4 ;  /* 0x00001004083f75b2 */ /* 0x0000220008000100 */
        /* <DEDUP_REMOVED lines=19> */
[----:B-1----:R-:W-:Y:S01]  /*04c0*/  NOP ;  /* 0x0000000000007918 */ /* 0x002fe20000000000 */
.L_x_3:
[----:B0-----:R-:W-:Y:S05]  /*04d0*/  BSYNC B0 ;  /* 0x0000000000007941 */ /* 0x001fea0003800000 */
.L_x_2:
[----:B------:R-:W0:Y:S01]  /*04e0*/  S2UR UR13, SR_CTAID.X ;  /* 0x00000000000d79c3 */ /* 0x000e220000002500 */
[----:B------:R-:W-:Y:S01]  /*04f0*/  SHF.R.S32.HI R3, RZ, 0x1f, R4 ;  /* 0x0000001fff037819 */ /* 0x000fe20000011404 */
[----:B------:R1:W5:Y:S01]  /*0500*/  SHFL.IDX PT, R6, R0, RZ, 0x1f ;  /* 0x00001fff00067589 */ /* 0x00036200000e0000 */
[----:B------:R-:W-:Y:S01]  /*0510*/  ULDC UR4, c[0x0][0x150] ;  /* 0x0000540000047ab9 */ /* 0x000fe20000000800 */
[----:B------:R-:W-:Y:S02]  /*0520*/  ELECT P0, URZ, PT ;  /* 0x00000000003f782f */ /* 0x000fe40003800000 */
[----:B------:R-:W-:Y:S01]  /*0530*/  LEA.HI R3, R3, R4, RZ, 0x7 ;  /* 0x0000000403037211 */ /* 0x000fe200078f38ff */
[----:B------:R-:W-:Y:S01]  /*0540*/  ULDC UR5, c[0x0][0x154] ;  /* 0x0000550000057ab9 */ /* 0x000fe20000000800 */
[----:B------:R-:W-:Y:S01]  /*0550*/  SHF.R.S32.HI R7, RZ, 0x1f, R2 ;  /* 0x0000001fff077819 */ /* 0x000fe20000011402 */
[----:B------:R-:W2:Y:S01]  /*0560*/  S2UR UR10, SR_CTAID.Y ;  /* 0x00000000000a79c3 */ /* 0x000ea20000002600 */
[----:B------:R-:W-:Y:S01]  /*0570*/  LOP3.LUT R3, R3, 0xffffff80, RZ, 0xc0, !PT ;  /* 0xffffff8003037812 */ /* 0x000fe200078ec0ff */
[----:B------:R-:W-:Y:S01]  /*0580*/  ULDC UR8, c[0x0][0x144] ;  /* 0x0000510000087ab9 */ /* 0x000fe20000000800 */
[----:B------:R-:W-:Y:S01]  /*0590*/  LEA.HI R7, R7, R2, RZ, 0x2 ;  /* 0x0000000207077211 */ /* 0x000fe200078f10ff */
[----:B------:R-:W-:Y:S01]  /*05a0*/  NOP ;  /* 0x0000000000007918 */ /* 0x000fe20000000000 */
[----:B------:R-:W-:Y:S01]  /*05b0*/  NOP ;  /* 0x0000000000007918 */ /* 0x000fe20000000000 */
[----:B------:R-:W-:Y:S01]  /*05c0*/  IMAD.IADD R3, R4, 0x1, -R3 ;  /* 0x0000000104037824 */ /* 0x000fe200078e0a03 */
[----:B------:R-:W-:Y:S01]  /*05d0*/  LOP3.LUT R7, R7, 0x3ffffffc, RZ, 0xc0, !PT ;  /* 0x3ffffffc07077812 */ /* 0x000fe200078ec0ff */
[----:B------:R-:W-:-:S03]  /*05e0*/  ULDC UR11, c[0x0][0x148] ;  /* 0x00005200000b7ab9 */ /* 0x000fc60000000800 */
[----:B------:R-:W-:Y:S01]  /*05f0*/  SHF.R.S32.HI R4, RZ, 0x1f, R3 ;  /* 0x0000001fff047819 */ /* 0x000fe20000011403 */
[----:B------:R-:W-:-:S03]  /*0600*/  IMAD.IADD R2, R2, 0x1, -R7 ;  /* 0x0000000102027824 */ /* 0x000fc600078e0a07 */
[----:B------:R-:W-:Y:S02]  /*0610*/  LEA.HI R4, R4, R3, RZ, 0x3 ;  /* 0x0000000304047211 */ /* 0x000fe400078f18ff */
[----:B0-----:R-:W-:Y:S02]  /*0620*/  I2FP.F32.U32 R5, UR13 ;  /* 0x0000000d00057c45 */ /* 0x001fe40008201000 */
[--C-:B-1----:R-:W-:Y:S02]  /*0630*/  SHF.R.S32.HI R0, RZ, 0x3, R4.reuse ;  /* 0x00000003ff007819 */ /* 0x102fe40000011404 */
[----:B-----5:R-:W-:Y:S01]  /*0640*/  ISETP.NE.OR P0, PT, R6, RZ, !P0 ;  /* 0x000000ff0600720c */ /* 0x020fe20004705670 */
[----:B------:R-:W-:Y:S01]  /*0650*/  FMUL R8, R5, UR4 ;  /* 0x0000000405087c20 */ /* 0x000fe20008400000 */
[----:B------:R-:W-:-:S04]  /*0660*/  SHF.R.S32.HI R5, RZ, 0x1f, R4 ;  /* 0x0000001fff057819 */ /* 0x000fc80000011404 */
[----:B------:R-:W-:Y:S01]  /*0670*/  LEA.HI R5, R5, R0, RZ, 0x2 ;  /* 0x0000000005057211 */ /* 0x000fe200078f10ff */
[----:B------:R-:W0:Y:S03]  /*0680*/  F2I.U32.TRUNC.NTZ R8, R8 ;  /* 0x0000000800087305 */ /* 0x000e26000020f000 */
[----:B------:R-:W-:-:S03]  /*0690*/  LOP3.LUT R5, R5, 0xfffffffc, RZ, 0xc0, !PT ;  /* 0xfffffffc05057812 */ /* 0x000fc600078ec0ff */
[----:B------:R-:W-:Y:S01]  /*06a0*/  VOTEU.ALL UP0, P0 ;  /* 0x00000000003f7886 */ /* 0x000fe20000000000 */
[----:B------:R-:W-:Y:S01]  /*06b0*/  VOTEU.ALL UP1, P0 ;  /* 0x00000000003f7886 */ /* 0x000fe20000020000 */
[----:B------:R-:W-:Y:S01]  /*06c0*/  IMAD.IADD R5, R0, 0x1, -R5 ;  /* 0x0000000100057824 */ /* 0x000fe200078e0a05 */
[----:B--2---:R-:W-:Y:S02]  /*06d0*/  I2FP.F32.U32 R0, UR10 ;  /* 0x0000000a00007c45 */ /* 0x004fe40008201000 */
[----:B------:R-:W1:Y:S01]  /*06e0*/  @!UP0 S2UR UR7, SR_CgaCtaId ;  /* 0x00000000000789c3 */ /* 0x000e620000008800 */
[----:B------:R-:W-:Y:S01]  /*06f0*/  IMAD R2, R2, 0x4, R5 ;  /* 0x0000000402027824 */ /* 0x000fe200078e0205 */
[----:B------:R-:W-:Y:S01]  /*0700*/  @!UP0 UMOV UR6, 0x400 ;  /* 0x0000040000068882 */ /* 0x000fe20000000000 */
[----:B------:R-:W-:Y:S01]  /*0710*/  FMUL R4, R0, UR5 ;  /* 0x0000000500047c20 */ /* 0x000fe20008400000 */
[----:B0-----:R-:W-:Y:S02]  /*0720*/  R2UR UR4, R8 ;  /* 0x00000000080472ca */ /* 0x001fe400000e0000 */
[----:B------:R-:W-:-:S03]  /*0730*/  LEA.HI R0, R2, R2, RZ, 0x1 ;  /* 0x0000000202007211 */ /* 0x000fc600078f08ff */
[----:B------:R-:W0:Y:S01]  /*0740*/  F2I.U32.TRUNC.NTZ R4, R4 ;  /* 0x0000000400047305 */ /* 0x000e22000020f000 */
[----:B------:R-:W-:-:S05]  /*0750*/  LOP3.LUT R5, R0, 0xfffffffe, RZ, 0xc0, !PT ;  /* 0xfffffffe00057812 */ /* 0x000fca00078ec0ff */
[----:B------:R-:W-:Y:S02]  /*0760*/  IMAD.IADD R5, R2, 0x1, -R5 ;  /* 0x0000000102057824 */ /* 0x000fe400078e0a05 */
[----:B------:R-:W-:-:S04]  /*0770*/  UIADD3 UR4, -UR4, URZ, URZ ;  /* 0x0000003f04047290 */ /* 0x000fc8000fffe13f */
[----:B------:R-:W-:Y:S01]  /*0780*/  UIMAD UR8, UR8, UR4, UR13 ;  /* 0x00000004080872a4 */ /* 0x000fe2000f8e020d */
[----:B0-----:R-:W-:Y:S02]  /*0790*/  R2UR UR12, R4 ;  /* 0x00000000040c72ca */ /* 0x001fe400000e0000 */
[----:B------:R-:W-:Y:S01]  /*07a0*/  UMOV UR4, 0x20 ;  /* 0x0000002000047882 */ /* 0x000fe20000000000 */
[----:B-1----:R-:W-:Y:S02]  /*07b0*/  @!UP0 ULEA UR6, UR7, UR6, 0x18 ;  /* 0x0000000607068291 */ /* 0x002fe4000f8ec03f */
[----:B------:R-:W-:Y:S01]  /*07c0*/  ISETP.NE.AND P3, PT, R5, UR8, PT ;  /* 0x0000000805007c0c */ /* 0x000fe2000bf65270 */
[----:B------:R-:W-:-:S04]  /*07d0*/  @!UP0 UIADD3 UR4, -UR4, 0x100000, URZ ;  /* 0x0010000004048890 */ /* 0x000fc8000fffe13f */
[----:B------:R-:W-:Y:S02]  /*07e0*/  @!UP0 USHF.L.U32 UR5, UR4, 0xb, URZ ;  /* 0x0000000b04058899 */ /* 0x000fe4000800063f */
[----:B------:R-:W-:Y:S01]  /*07f0*/  @!UP0 USHF.L.U32 UR4, UR4, 0x1, URZ ;  /* 0x0000000104048899 */ /* 0x000fe2000800063f */
[C---:B------:R-:W-:Y:S01]  /*0800*/  IMAD.SHL.U32 R5, R2.reuse, 0x4, RZ ;  /* 0x0000000402057824 */ /* 0x040fe200078e00ff */
[----:B------:R-:W-:Y:S01]  /*0810*/  VOTEU.ALL UP0, P0 ;  /* 0x00000000003f7886 */ /* 0x000fe20000000000 */
[----:B------:R-:W0:Y:S01]  /*0820*/  LDC R4, c[0x0][0x140] ;  /* 0x00005000ff047b82 */ /* 0x000e220000000800 */
[----:B------:R-:W-:Y:S02]  /*0830*/  LOP3.LUT P0, RZ, R3, 0x7, RZ, 0xc0, !PT ;  /* 0x0000000703ff7812 */ /* 0x000fe4000780c0ff */
[----:B------:R-:W-:Y:S01]  /*0840*/  LOP3.LUT R9, R2, 0xc, R5, 0x78, !PT ;  /* 0x0000000c02097812 */ /* 0x000fe200078e7805 */
[----:B------:R-:W-:-:S03]  /*0850*/  UIADD3 UR12, -UR12, URZ, URZ ;  /* 0x0000003f0c0c7290 */ /* 0x000fc6000fffe13f */
[C---:B------:R-:W-:Y:S01]  /*0860*/  ISETP.LT.U32.AND P0, PT, R9.reuse, 0x2, !P0 ;  /* 0x000000020900780c */ /* 0x040fe20004701070 */
[----:B------:R1:W-:Y:S04]  /*0870*/  STL [R1+0xf8], R9 ;  /* 0x0000f80901007387 */ /* 0x0003e80000100800 */
[----:B------:R-:W2:Y:S02]  /*0880*/  FENCE.VIEW.ASYNC.S ;  /* 0x00000000000073c6 */ /* 0x000ea40000000000 */
[----:B--2---:R-:W2:Y:S01]  /*0890*/  @!UP0 SYNCS.EXCH.64 URZ, [UR6+0xd0], UR4 ;  /* 0x0000d004063f85b2 */ /* 0x004ea20008000100 */
[----:B------:R-:W-:Y:S02]  /*08a0*/  @P3 LEA.HI R0, R9, R9, RZ, 0x1 ;  /* 0x0000000909003211 */ /* 0x000fe400078f08ff */
[----:B------:R-:W-:-:S02]  /*08b0*/  SEL R3, RZ, 0x1, !P0 ;  /* 0x00000001ff037807 */ /* 0x000fc40004000000 */
[----:B------:R-:W-:Y:S02]  /*08c0*/  @P3 SHF.R.S32.HI R0, RZ, 0x1, R0 ;  /* 0x00000001ff003819 */ /* 0x000fe40000011400 */
[----:B0-----:R-:W-:Y:S01]  /*08d0*/  ISETP.EQ.U32.AND P2, PT, R4, 0x1, PT ;  /* 0x000000010400780c */ /* 0x001fe20003f42070 */
[----:B------:R0:W1:Y:S01]  /*08e0*/  @!UP1 SYNCS.EXCH.64 URZ, [UR6+0xd8], UR4 ;  /* 0x0000d804063f95b2 */ /* 0x0000620008000100 */
[----:B------:R-:W-:Y:S01]  /*08f0*/  NOP ;  /* 0x0000000000007918 */ /* 0x000fe20000000000 */
[----:B0-----:R-:W-:-:S06]  /*0900*/  UIMAD UR4, UR11, UR12, UR10 ;  /* 0x0000000c0b0472a4 */ /* 0x001fcc000f8e020a */
[----:B------:R-:W-:Y:S01]  /*0910*/  @P3 ISETP.NE.AND P4, PT, R0, UR4, PT ;  /* 0x0000000400003c0c */ /* 0x000fe2000bf85270 */
[----:B------:R-:W-:-:S03]  /*0920*/  IMAD.MOV.U32 R0, RZ, RZ, 0x1 ;  /* 0x00000001ff007424 */ /* 0x000fc600078e00ff */
[----:B------:R-:W-:-:S04]  /*0930*/  @P3 SEL R0, RZ, 0x1, P4 ;  /* 0x00000001ff003807 */ /* 0x000fc80002000000 */
[----:B------:R-:W-:-:S05]  /*0940*/  LOP3.LUT R0, R0, R3, RZ, 0xc0, !PT ;  /* 0x0000000300007212 */ /* 0x000fca00078ec0ff */
[----:B------:R0:W-:Y:S01]  /*0950*/  STL [R1+0xec], R0 ;  /* 0x0000ec0001007387 */ /* 0x0001e20000100800 */
[----:B--2---:R-:W-:Y:S05]  /*0960*/  @!P2 BRA `(.L_x_4) ;  /* 0x000000000008a947 */ /* 0x004fea0003800000 */
[----:B-1-34-:R-:W-:Y:S01]  /*0970*/  UCGABAR_ARV ;  /* 0x00000000000079c7 */ /* 0x01afe20008000000 */
[----:B------:R-:W-:Y:S05]  /*0980*/  BRA `(.L_x_5) ;  /* 0x0000000000047947 */ /* 0x000fea0003800000 */
.L_x_4:
[----:B-1-34-:R-:W-:Y:S01]  /*0990*/  NOP ;  /* 0x0000000000007918 */ /* 0x01afe20000000000 */
.L_x_5:
[----:B------:R-:W-:Y:S01]  /*09a0*/  ULDC UR4, c[0x0][0x65c] ;  /* 0x0001970000047ab9 */ /* 0x000fe20000000800 */
[----:B------:R-:W-:Y:S01]  /*09b0*/  UMOV UR5, URZ ;  /* 0x0000003f00057c82 */ /* 0x000fe20008000000 */
[----:B------:R-:W-:-:S03]  /*09c0*/  UISETP.NE.AND UP0, UPT, UR4, 0x1, UPT ;  /* 0x000000010400788c */ /* 0x000fc6000bf05270 */
[----:B------:R-:W-:Y:S01]  /*09d0*/  UMOV UR4, UR13 ;  /* 0x0000000d00047c82 */ /* 0x000fe20008000000 */
[----:B------:R-:W-:Y:S02]  /*09e0*/  UP2UR UR61, UPR, URZ, 0x1 ;  /* 0x000000013f3d7883 */ /* 0x000fe40008000000 */
[----:B------:R-:W-:Y:S02]  /*09f0*/  PLOP3.LUT P0, PT, PT, PT, UP0, 0x80, 0x0 ;  /* 0x000000000000781c */ /* 0x000fe40003f0f008 */
[----:B------:R-:W-:Y:S02]  /*0a00*/  PLOP3.LUT P3, PT, PT, PT, UP0, 0x80, 0x0 ;  /* 0x000000000000781c */ /* 0x000fe40003f6f008 */
[----:B------:R-:W-:Y:S01]  /*0a10*/  PLOP3.LUT P5, PT, PT, PT, UP0, 0x80, 0x0 ;  /* 0x000000000000781c */ /* 0x000fe20003faf008 */
[----:B------:R-:W-:Y:S01]  /*0a20*/  @UP0 ULDC UR14, c[0x0][0x10] ;  /* 0x00000400000e0ab9 */ /* 0x000fe20000000800 */
[----:B------:R-:W-:Y:S01]  /*0a30*/  @UP0 UMOV UR6, UR10 ;  /* 0x0000000a00060c82 */ /* 0x000fe20008000000 */
[----:B------:R-:W-:Y:S01]  /*0a40*/  @UP0 UMOV UR7, URZ ;  /* 0x0000003f00070c82 */ /* 0x000fe20008000000 */
[----:B------:R-:W-:Y:S01]  /*0a50*/  PLOP3.LUT P4, PT, PT, PT, UP0, 0x80, 0x0 ;  /* 0x000000000000781c */ /* 0x000fe20003f8f008 */
[----:B------:R-:W-:-:S03]  /*0a60*/  @UP0 UIMAD.WIDE.U32 UR14, UR13, UR14, UR6 ;  /* 0x0000000e0d0e02a5 */ /* 0x000fc6000f8e0006 */
[----:B------:R-:W-:Y:S01]  /*0a70*/  @!UP0 ULDC UR7, c[0x0][0xc] ;  /* 0x0000030000078ab9 */ /* 0x000fe20000000800 */
[----:B------:R-:W-:Y:S01]  /*0a80*/  @UP0 UMOV UR6, URZ ;  /* 0x0000003f00060c82 */ /* 0x000fe20008000000 */
[----:B------:R-:W-:Y:S01]  /*0a90*/  @!UP0 UIMAD.WIDE.U32 UR4, UR10, UR7, UR4 ;  /* 0x000000070a0482a5 */ /* 0x000fe2000f8e0004 */
[----:B------:R-:W-:Y:S01]  /*0aa0*/  IMAD.U32 R2, RZ, RZ, UR14 ;  /* 0x0000000eff027e24 */ /* 0x000fe2000f8e00ff */
[----:B------:R-:W-:Y:S02]  /*0ab0*/  @UP0 UIADD3 UR6, UR15, UR6, URZ ;  /* 0x000000060f060290 */ /* 0x000fe4000fffe03f */
[----:B------:R-:W-:Y:S02]  /*0ac0*/  IMAD.U32 R3, RZ, RZ, UR15 ;  /* 0x0000000fff037e24 */ /* 0x000fe4000f8e00ff */
[----:B------:R-:W-:Y:S02]  /*0ad0*/  @P0 IMAD.MOV.U32 R7, RZ, RZ, R2 ;  /* 0x000000ffff070224 */ /* 0x000fe400078e0002 */
[----:B------:R-:W-:-:S02]  /*0ae0*/  IMAD.U32 R5, RZ, RZ, UR5 ;  /* 0x00000005ff057e24 */ /* 0x000fc4000f8e00ff */
[----:B------:R-:W-:Y:S02]  /*0af0*/  IMAD.U32 R2, RZ, RZ, UR4 ;  /* 0x00000004ff027e24 */ /* 0x000fe4000f8e00ff */
[----:B------:R-:W-:Y:S02]  /*0b00*/  @P3 IMAD.U32 R6, RZ, RZ, UR6 ;  /* 0x00000006ff063e24 */ /* 0x000fe4000f8e00ff */
[----:B------:R-:W-:Y:S02]  /*0b10*/  @!P5 IMAD.MOV.U32 R6, RZ, RZ, R5 ;  /* 0x000000ffff06d224 */ /* 0x000fe400078e0005 */
[----:B------:R-:W-:Y:S02]  /*0b20*/  @!P4 IMAD.MOV.U32 R7, RZ, RZ, R2 ;  /* 0x000000ffff07c224 */ /* 0x000fe400078e0002 */
[----:B------:R-:W-:Y:S01]  /*0b30*/  IMAD.U32 R3, RZ, RZ, UR5 ;  /* 0x00000005ff037e24 */ /* 0x000fe2000f8e00ff */
[----:B------:R1:W-:Y:S01]  /*0b40*/  STL [R1+0xfc], R6 ;  /* 0x0000fc0601007387 */ /* 0x0003e20000100800 */
[----:B------:R-:W-:-:S03]  /*0b50*/  IMAD.U32 R4, RZ, RZ, UR4 ;  /* 0x00000004ff047e24 */ /* 0x000fc6000f8e00ff */
[----:B------:R1:W-:Y:S01]  /*0b60*/  STL [R1+0x114], R7 ;  /* 0x0001140701007387 */ /* 0x0003e20000100800 */
[----:B------:R-:W-:Y:S05]  /*0b70*/  @!P2 BRA `(.L_x_6) ;  /* 0x00000000000ca947 */ /* 0x000fea0003800000 */
[----:B------:R-:W-:Y:S01]  /*0b80*/  UCGABAR_WAIT ;  /* 0x0000000000007dc7 */ /* 0x000fe20008000000 */
[----:B------:R-:W-:Y:S01]  /*0b90*/  CCTL.IVALL ;  /* 0x00000000ff00798f */ /* 0x000fe20002000000 */
[----:B------:R-:W-:Y:S05]  /*0ba0*/  BRA `(.L_x_7) ;  /* 0x0000000000047947 */ /* 0x000fea0003800000 */
.L_x_6:
[----:B------:R-:W-:Y:S06]  /*0bb0*/  BAR.SYNC.DEFER_BLOCKING 0x0 ;  /* 0x0000000000007b1d */ /* 0x000fec0000010000 */
.L_x_7:
[----:B------:R-:W-:Y:S05]  /*0bc0*/  @!P1 BRA `(.L_x_8) ;  /* 0x0000012000009947 */ /* 0x000fea0003800000 */
[----:B------:R-:W-:-:S06]  /*0bd0*/  UISETP.GT.U32.AND UP0, UPT, UR16, 0x1, UPT ;  /* 0x000000011000788c */ /* 0x000fcc000bf04070 */
[----:B------:R-:W-:-:S13]  /*0be0*/  PLOP3.LUT P0, PT, PT, PT, UP0, 0x80, 0x0 ;  /* 0x000000000000781c */ /* 0x000fda0003f0f008 */
[----:B------:R-:W-:Y:S05]  /*0bf0*/  @P0 EXIT ;  /* 0x000000000000094d */ /* 0x000fea0003800000 */
[----:B------:R-:W-:Y:S01]  /*0c00*/  ULDC.64 UR4, c[0x0][0x650] ;  /* 0x0001940000047ab9 */ /* 0x000fe20000000a00 */
[----:B------:R-:W-:Y:S01]  /*0c10*/  UMOV UR58, 0xffffffff ;  /* 0xffffffff003a7882 */ /* 0x000fe20000000000 */
[----:B------:R-:W-:Y:S01]  /*0c20*/  ISETP.GE.U32.AND P0, PT, R7, UR4, PT ;  /* 0x0000000407007c0c */ /* 0x000fe2000bf06070 */
[----:B------:R-:W-:Y:S01]  /*0c30*/  UMOV UR4, 0xffffffff ;  /* 0xffffffff00047882 */ /* 0x000fe20000000000 */
[----:B0-----:R-:W-:Y:S01]  /*0c40*/  PRMT R0, RZ, 0x7610, R0 ;  /* 0x00007610ff007816 */ /* 0x001fe20000000000 */
[----:B------:R-:W-:Y:S01]  /*0c50*/  IMAD.U32 R2, RZ, RZ, UR4 ;  /* 0x00000004ff027e24 */ /* 0x000fe2000f8e00ff */
[----:B------:R-:W-:Y:S01]  /*0c60*/  ISETP.GE.U32.AND.EX P0, PT, R6, UR5, PT, P0 ;  /* 0x0000000506007c0c */ /* 0x000fe2000bf06100 */
[----:B------:R-:W-:Y:S02]  /*0c70*/  UMOV UR5, 0xffffffff ;  /* 0xffffffff00057882 */ /* 0x000fe40000000000 */
[----:B------:R-:W-:-:S05]  /*0c80*/  IMAD.U32 R3, RZ, RZ, UR5 ;  /* 0x00000005ff037e24 */ /* 0x000fca000f8e00ff */
[----:B------:R0:W-:Y:S04]  /*0c90*/  STL [R1+0xf0], R3 ;  /* 0x0000f00301007387 */ /* 0x0001e80000100800 */
[----:B------:R0:W-:Y:S01]  /*0ca0*/  STL [R1+0xe8], R2 ;  /* 0x0000e80201007387 */ /* 0x0001e20000100800 */
[----:B------:R-:W-:Y:S05]  /*0cb0*/  @P0 BRA `(.L_x_9) ;  /* 0x0000000400580947 */ /* 0x000fea0003800000 */
[----:B------:R-:W-:Y:S01]  /*0cc0*/  ULDC.64 UR16, c[0x0][0x628] ;  /* 0x00018a0000107ab9 */ /* 0x000fe20000000a00 */
[C---:B------:R-:W-:Y:S01]  /*0cd0*/  R2UR UR19, R7.reuse ;  /* 0x00000000071372ca */ /* 0x040fe200000e0000 */
[----:B------:R-:W-:Y:S01]  /*0ce0*/  ULDC UR18, c[0x0][0x630] ;  /* 0x00018c0000127ab9 */ /* 0x000fe20000000800 */
[----:B------:R-:W-:Y:S02]  /*0cf0*/  ISETP.NE.U32.AND P0, PT, RZ, UR16, PT ;  /* 0x00000010ff007c0c */ /* 0x000fe4000bf05070 */
[----:B------:R-:W-:Y:S02]  /*0d00*/  R2UR UR4, R7 ;  /* 0x00000000070472ca */ /* 0x000fe400000e0000 */
[----:B------:R-:W-:Y:S02]  /*0d10*/  ISETP.NE.AND.EX P0, PT, RZ, UR17, PT, P0 ;  /* 0x00000011ff007c0c */ /* 0x000fe4000bf05300 */
[----:B------:R-:W-:-:S11]  /*0d20*/  R2UR UR5, R6 ;  /* 0x00000000060572ca */ /* 0x000fd600000e0000 */
[----:B------:R-:W-:Y:S05]  /*0d30*/  @!P0 BRA `(.L_x_10) ;  /* 0x0000000000308947 */ /* 0x000fea0003800000 */
[----:B------:R-:W-:Y:S01]  /*0d40*/  R2UR UR4, R7 ;  /* 0x00000000070472ca */ /* 0x000fe200000e0000 */
[----:B------:R-:W-:Y:S01]  /*0d50*/  ULDC UR9, c[0x0][0x634] ;  /* 0x00018d0000097ab9 */ /* 0x000fe20000000800 */
[----:B------:R-:W-:-:S11]  /*0d60*/  R2UR UR13, R6 ;  /* 0x00000000060d72ca */ /* 0x000fd600000e0000 */
[----:B------:R-:W-:-:S04]  /*0d70*/  UIADD3 UR9, UP0, UR4, UR9, URZ ;  /* 0x0000000904097290 */ /* 0x000fc8000ff1e03f */
[----:B------:R-:W-:-:S04]  /*0d80*/  UIADD3.X UR13, URZ, UR13, URZ, UP0, !UPT ;  /* 0x0000000d3f0d7290 */ /* 0x000fc800087fe43f */
[----:B------:R-:W-:-:S04]  /*0d90*/  UIMAD.WIDE.U32 UR4, UR13, UR16, URZ ;  /* 0x000000100d0472a5 */ /* 0x000fc8000f8e003f */
[----:B------:R-:W-:Y:S02]  /*0da0*/  UIMAD.WIDE.U32 UR6, UP0, UR9, UR17, UR4 ;  /* 0x00000011090672a5 */ /* 0x000fe4000f800004 */
[----:B------:R-:W-:Y:S02]  /*0db0*/  UIMAD.WIDE.U32 UR4, UR9, UR16, URZ ;  /* 0x00000010090472a5 */ /* 0x000fe4000f8e003f */
[----:B------:R-:W-:Y:S02]  /*0dc0*/  UIADD3.X UR15, URZ, URZ, URZ, UP0, !UPT ;  /* 0x0000003f3f0f7290 */ /* 0x000fe400087fe43f */
[----:B------:R-:W-:Y:S01]  /*0dd0*/  UIADD3 URZ, UP0, UR5, UR6, URZ ;  /* 0x00000006053f7290 */ /* 0x000fe2000ff1e03f */
[----:B------:R-:W-:-:S03]  /*0de0*/  UMOV UR14, UR7 ;  /* 0x00000007000e7c82 */ /* 0x000fc60008000000 */
[----:B------:R-:W-:-:S12]  /*0df0*/  UIMAD.WIDE.U32.X UR4, UR13, UR17, UR14, UP0 ;  /* 0x000000110d0472a5 */ /* 0x000fd800080e040e */
.L_x_10:
[----:B------:R-:W-:Y:S01]  /*0e00*/  USHF.R.U64 UR58, UR4, UR18, UR5 ;  /* 0x00000012043a7299 */ /* 0x000fe20008001205 */
[----:B------:R-:W-:Y:S01]  /*0e10*/  R2UR UR7, R6 ;  /* 0x00000000060772ca */ /* 0x000fe200000e0000 */
[----:B------:R-:W-:Y:S02]  /*0e20*/  USHF.R.U32.HI UR4, URZ, UR18, UR5 ;  /* 0x000000123f047299 */ /* 0x000fe40008011605 */
[----:B------:R-:W-:Y:S01]  /*0e30*/  UIADD3 UR5, UP0, URZ, -UR58, URZ ;  /* 0x8000003a3f057290 */ /* 0x000fe2000ff1e03f */
[----:B------:R-:W-:Y:S01]  /*0e40*/  ULDC.64 UR14, c[0x0][0x620] ;  /* 0x00018800000e7ab9 */ /* 0x000fe20000000a00 */
[----:B------:R-:W-:Y:S02]  /*0e50*/  UMOV UR6, UR19 ;  /* 0x0000001300067c82 */ /* 0x000fe40008000000 */
[----:B------:R-:W-:Y:S01]  /*0e60*/  UIADD3.X UR4, URZ, ~UR4, URZ, UP0, !UPT ;  /* 0x800000043f047290 */ /* 0x000fe200087fe43f */
[----:B------:R-:W-:Y:S01]  /*0e70*/  ULDC UR9, c[0x0][0x618] ;  /* 0x0001860000097ab9 */ /* 0x000fe20000000800 */
[----:B------:R-:W-:-:S02]  /*0e80*/  UIMAD UR12, UR11, UR12, UR10 ;  /* 0x0000000c0b0c72a4 */ /* 0x000fc4000f8e020a */
[----:B------:R-:W-:Y:S02]  /*0e90*/  UIMAD UR4, UR4, UR14, URZ ;  /* 0x0000000e040472a4 */ /* 0x000fe4000f8e023f */
[----:B------:R-:W-:Y:S02]  /*0ea0*/  UIMAD.WIDE.U32 UR6, UR5, UR14, UR6 ;  /* 0x0000000e050672a5 */ /* 0x000fe4000f8e0006 */
[----:B------:R-:W-:Y:S01]  /*0eb0*/  UIMAD UR4, UR5, UR15, UR4 ;  /* 0x0000000f050472a4 */ /* 0x000fe2000f8e0204 */
[----:B------:R-:W-:Y:S01]  /*0ec0*/  ULDC UR10, c[0x0][0x608] ;  /* 0x00018200000a7ab9 */ /* 0x000fe20000000800 */
[----:B------:R-:W-:Y:S02]  /*0ed0*/  ULDC UR18, c[0x0][0x658] ;  /* 0x0001960000127ab9 */ /* 0x000fe40000000800 */
[----:B------:R-:W-:Y:S01]  /*0ee0*/  UIADD3 UR7, UR7, UR4, URZ ;  /* 0x0000000407077290 */ /* 0x000fe2000fffe03f */
[----:B------:R-:W-:Y:S02]  /*0ef0*/  UMOV UR11, 0xffffffff ;  /* 0xffffffff000b7882 */ /* 0x000fe40000000000 */
[----:B------:R-:W-:Y:S01]  /*0f00*/  ULDC.64 UR4, c[0x0][0x640] ;  /* 0x0001900000047ab9 */ /* 0x000fe20000000a00 */
[----:B------:R-:W-:Y:S01]  /*0f10*/  USHF.R.U64 UR16, UR6, UR9, UR7 ;  /* 0x0000000906107299 */ /* 0x000fe20008001207 */
[----:B------:R-:W-:Y:S01]  /*0f20*/  ISETP.NE.U32.AND P0, PT, RZ, UR4, PT ;  /* 0x00000004ff007c0c */ /* 0x000fe2000bf05070 */
[----:B------:R-:W-:-:S02]  /*0f30*/  USHF.R.U32.HI UR7, URZ, UR9, UR7 ;  /* 0x000000093f077299 */ /* 0x000fc40008011607 */
[----:B------:R-:W-:Y:S01]  /*0f40*/  USHF.L.U32 UR6, UR11, UR18, URZ ;  /* 0x000000120b067299 */ /* 0x000fe2000800063f */
[----:B------:R-:W-:Y:S01]  /*0f50*/  ISETP.NE.AND.EX P0, PT, RZ, UR5, PT, P0 ;  /* 0x00000005ff007c0c */ /* 0x000fe2000bf05300 */
[----:B------:R-:W-:Y:S02]  /*0f60*/  USHF.R.U64 UR22, UR16, UR10, UR7 ;  /* 0x0000000a10167299 */ /* 0x000fe40008001207 */
[----:B------:R-:W-:Y:S02]  /*0f70*/  USHF.R.U32.HI UR7, URZ, UR10, UR7 ;  /* 0x0000000a3f077299 */ /* 0x000fe40008011607 */
[----:B------:R-:W-:Y:S02]  /*0f80*/  UISETP.NE.AND UP1, UPT, UR61, URZ, UPT ;  /* 0x0000003f3d00728c */ /* 0x000fe4000bf25270 */
[----:B------:R-:W-:Y:S01]  /*0f90*/  USHF.R.U64 UR23, UR22, UR18, UR7 ;  /* 0x0000001216177299 */ /* 0x000fe20008001207 */
[----:B------:R-:W-:Y:S01]  /*0fa0*/  ULDC UR17, c[0x0][0x600] ;  /* 0x0001800000117ab9 */ /* 0x000fe20000000800 */
[----:B------:R-:W-:-:S02]  /*0fb0*/  ULOP3.LUT UR13, URZ, UR6, URZ, 0x33, !UPT ;  /* 0x000000063f0d7292 */ /* 0x000fc4000f8e333f */
[----:B------:R-:W-:Y:S02]  /*0fc0*/  UIADD3 UR15, UR17, -0x1, URZ ;  /* 0xffffffff110f7890 */ /* 0x000fe4000fffe03f */
[----:B------:R-:W-:Y:S02]  /*0fd0*/  USEL UR12, UR8, UR12, !UP1 ;  /* 0x0000000c080c7287 */ /* 0x000fe4000c800000 */
[----:B------:R-:W-:Y:S01]  /*0fe0*/  USHF.R.U32.HI UR7, URZ, UR18, UR7 ;  /* 0x000000123f077299 */ /* 0x000fe20008011607 */
[----:B------:R-:W-:Y:S01]  /*0ff0*/  ULDC UR19, c[0x0][0x648] ;  /* 0x0001920000137ab9 */ /* 0x000fe20000000800 */
[----:B------:R-:W-:Y:S01]  /*1000*/  ULDC UR20, c[0x0][0x638] ;  /* 0x00018e0000147ab9 */ /* 0x000fe20000000800 */
[----:B------:R-:W-:Y:S01]  /*1010*/  UMOV UR21, 0x1 ;  /* 0x0000000100157882 */ /* 0x000fe20000000000 */
[----:B------:R-:W-:Y:S01]  /*1020*/  UMOV UR6, UR23 ;  /* 0x0000001700067c82 */ /* 0x000fe20008000000 */
[----:B------:R-:W-:Y:S07]  /*1030*/  @!P0 BRA `(.L_x_11) ;  /* 0x0000000000308947 */ /* 0x000fee0003800000 */
[----:B------:R-:W-:Y:S02]  /*1040*/  ULDC UR10, c[0x0][0x64c] ;  /* 0x00019300000a7ab9 */ /* 0x000fe40000000800 */
        /* <DEDUP_REMOVED lines=8> */
[----:B------:R-:W-:-:S07]  /*10d0*/  UIMAD.WIDE.U32.X UR4, UR14, UR5, UR10, UP0 ;  /* 0x000000050e0472a5 */ /* 0x000fce00080e040a */
[----:B------:R-:W-:Y:S01]  /*10e0*/  UMOV UR6, UR4 ;  /* 0x0000000400067c82 */ /* 0x000fe20008000000 */
[----:B------:R-:W-:-:S05]  /*10f0*/  UMOV UR7, UR5 ;  /* 0x0000000500077c82 */ /* 0x000fca0008000000 */
.L_x_11:
[----:B------:R-:W-:Y:S01]  /*1100*/  USHF.R.U64 UR5, UR6, UR19, UR7 ;  /* 0x0000001306057299 */ /* 0x000fe20008001207 */
[----:B------:R-:W-:Y:S01]  /*1110*/  IMAD.MOV.U32 R0, RZ, RZ, 0x1 ;  /* 0x00000001ff007424 */ /* 0x000fe200078e00ff */
[----:B------:R-:W-:Y:S02]  /*1120*/  USHF.L.U32 UR4, UR21, UR18, URZ ;  /* 0x0000001215047299 */ /* 0x000fe4000800063f */
[----:B------:R-:W-:Y:S02]  /*1130*/  ULOP3.LUT UR13, UR22, UR13, URZ, 0xc0, !UPT ;  /* 0x0000000d160d7292 */ /* 0x000fe4000f8ec03f */
[----:B------:R-:W-:Y:S02]  /*1140*/  UIADD3 UR6, -UR5, URZ, URZ ;  /* 0x0000003f05067290 */ /* 0x000fe4000fffe13f */
[----:B------:R-:W-:Y:S02]  /*1150*/  UIMAD UR13, UR4, UR5, UR13 ;  /* 0x00000005040d72a4 */ /* 0x000fe4000f8e020d */
[----:B------:R-:W-:-:S02]  /*1160*/  ULOP3.LUT UR15, UR16, UR15, URZ, 0xc0, !UPT ;  /* 0x0000000f100f7292 */ /* 0x000fc4000f8ec03f */
[----:B------:R-:W-:Y:S01]  /*1170*/  UIMAD UR4, UR6, UR20, UR23 ;  /* 0x00000014060472a4 */ /* 0x000fe2000f8e0217 */
[----:B------:R-:W-:Y:S01]  /*1180*/  ULDC UR5, c[0x0][0x610] ;  /* 0x0001840000057ab9 */ /* 0x000fe20000000800 */
[----:B------:R-:W-:Y:S02]  /*1190*/  UISETP.NE.AND UP0, UPT, UR61, URZ, UPT ;  /* 0x0000003f3d00728c */ /* 0x000fe4000bf05270 */
[----:B------:R-:W-:Y:S02]  /*11a0*/  UIMAD UR12, UR13, UR5, UR12 ;  /* 0x000000050d0c72a4 */ /* 0x000fe4000f8e020c */
[----:B------:R-:W-:-:S04]  /*11b0*/  UIMAD UR4, UR4, UR17, UR15 ;  /* 0x00000011040472a4 */ /* 0x000fc8000f8e020f */
[----:B------:R-:W-:Y:S02]  /*11c0*/  USEL UR5, UR4, UR12, !UP0 ;  /* 0x0000000c04057287 */ /* 0x000fe4000c000000 */
[----:B------:R-:W-:-:S04]  /*11d0*/  USEL UR4, UR12, UR4, !UP0 ;  /* 0x000000040c047287 */ /* 0x000fc8000c000000 */
[----:B0-----:R-:W-:Y:S02]  /*11e0*/  IMAD.U32 R3, RZ, RZ, UR5 ;  /* 0x00000005ff037e24 */ /* 0x001fe4000f8e00ff */
[----:B------:R-:W-:-:S03]  /*11f0*/  IMAD.U32 R2, RZ, RZ, UR4 ;  /* 0x00000004ff027e24 */ /* 0x000fc6000f8e00ff */
[----:B------:R2:W-:Y:S04]  /*1200*/  STL [R1+0xe8], R3 ;  /* 0x0000e80301007387 */ /* 0x0005e80000100800 */
[----:B------:R2:W-:Y:S02]  /*1210*/  STL [R1+0xf0], R2 ;  /* 0x0000f00201007387 */ /* 0x0005e40000100800 */
.L_x_9:
[----:B------:R-:W-:-:S08]  /*1220*/  NOP ;  /* 0x0000000000007918 */ /* 0x000fd00000000000 */
[----:B------:R-:W3:Y:S02]  /*1230*/  USETMAXREG.TRY_ALLOC.CTAPOOL UP0, 0xf0 ;  /* 0x000000f0000079c8 */ /* 0x000ee40008000600 */
[----:B---3--:R-:W-:-:S13]  /*1240*/  PLOP3.LUT P0, PT, PT, PT, UP0, 0x80, 0x0 ;  /* 0x000000000000781c */ /* 0x008fda0003f0f008 */
[----:B------:R-:W-:Y:S05]  /*1250*/  @!P0 BRA `(.L_x_9) ;  /* 0xfffffffc00f08947 */ /* 0x000fea000383ffff */
[----:B------:R-:W-:Y:S01]  /*1260*/  ULDC.64 UR4, c[0x0][0x598] ;  /* 0x0001660000047ab9 */ /* 0x000fe20000000a00 */
[----:B------:R-:W-:Y:S01]  /*1270*/  ULDC.64 UR36, c[0x0][0x208] ;  /* 0x0000820000247ab9 */ /* 0x000fe20000000a00 */
[----:B------:R-:W-:-:S04]  /*1280*/  ISETP.NE.U32.AND P0, PT, RZ, UR4, PT ;  /* 0x00000004ff007c0c */ /* 0x000fc8000bf05070 */
[----:B------:R-:W-:-:S13]  /*1290*/  ISETP.NE.AND.EX P0, PT, RZ, UR5, PT, P0 ;  /* 0x00000005ff007c0c */ /* 0x000fda000bf05300 */
[----:B------:R-:W-:Y:S05]  /*12a0*/  @!P0 BRA `(.L_x_12) ;  /* 0x00000000001c8947 */ /* 0x000fea0003800000 */
[----:B0-2---:R-:W0:Y:S02]  /*12b0*/  LDC.64 R2, c[0x0][0x598] ;  /* 0x00016600ff027b82 */ /* 0x005e240000000a00 */
[----:B0-----:R-:W2:Y:S02]  /*12c0*/  LDG.E.64 R2, desc[UR36][R2.64] ;  /* 0x0000002402027981 */ /* 0x001ea4000c1e1b00 */
[----:B--2---:R-:W-:-:S04]  /*12d0*/  ISETP.NE.U32.AND P0, PT, R2, RZ, PT ;  /* 0x000000ff0200720c */ /* 0x004fc80003f05070 */
[----:B------:R-:W-:-:S13]  /*12e0*/  ISETP.NE.AND.EX P0, PT, R3, RZ, PT, P0 ;  /* 0x000000ff0300720c */ /* 0x000fda0003f05300 */
[----:B------:R-:W-:Y:S05]  /*12f0*/  @!P0 BRA `(.L_x_12) ;  /* 0x0000000000088947 */ /* 0x000fea0003800000 */
[----:B------:R0:W5:Y:S01]  /*1300*/  LD.E R17, desc[UR36][R2.64] ;  /* 0x0000002402117980 */ /* 0x000162000c101900 */
[----:B------:R-:W-:Y:S05]  /*1310*/  BRA `(.L_x_13) ;  /* 0x0000000000247947 */ /* 0x000fea0003800000 */
.L_x_12:
[----:B------:R-:W-:Y:S02]  /*1320*/  ULDC.64 UR4, c[0x0][0x588] ;  /* 0x0001620000047ab9 */ /* 0x000fe40000000a00 */
[----:B------:R-:W-:-:S04]  /*1330*/  ISETP.NE.U32.AND P0, PT, RZ, UR4, PT ;  /* 0x00000004ff007c0c */ /* 0x000fc8000bf05070 */
[----:B------:R-:W-:-:S13]  /*1340*/  ISETP.NE.AND.EX P0, PT, RZ, UR5, PT, P0 ;  /* 0x00000005ff007c0c */ /* 0x000fda000bf05300 */
[----:B------:R-:W-:Y:S05]  /*1350*/  @!P0 BRA `(.L_x_14) ;  /* 0x00000000000c8947 */ /* 0x000fea0003800000 */
[----:B0-2---:R-:W0:Y:S02]  /*1360*/  LDC.64 R2, c[0x0][0x588] ;  /* 0x00016200ff027b82 */ /* 0x005e240000000a00 */
[----:B0-----:R2:W5:Y:S01]  /*1370*/  LDG.E R17, desc[UR36][R2.64] ;  /* 0x0000002402117981 */ /* 0x001562000c1e1900 */
[----:B------:R-:W-:Y:S05]  /*1380*/  BRA `(.L_x_13) ;  /* 0x0000000000087947 */ /* 0x000fea0003800000 */
.L_x_14:
[----:B------:R-:W-:Y:S02]  /*1390*/  ULDC UR4, c[0x0][0x580] ;  /* 0x0001600000047ab9 */ /* 0x000fe40000000800 */
[----:B------:R-:W-:-:S07]  /*13a0*/  IMAD.U32 R17, RZ, RZ, UR4 ;  /* 0x00000004ff117e24 */ /* 0x000fce000f8e00ff */
.L_x_13:
[----:B------:R-:W-:Y:S02]  /*13b0*/  ULDC.64 UR4, c[0x0][0x5a0] ;  /* 0x0001680000047ab9 */ /* 0x000fe40000000a00 */
        /* <DEDUP_REMOVED lines=10> */
.L_x_15:
[----:B------:R-:W-:Y:S02]  /*1460*/  ULDC.64 UR4, c[0x0][0x590] ;  /* 0x0001640000047ab9 */ /* 0x000fe40000000a00 */
[----:B------:R-:W-:-:S04]  /*1470*/  ISETP.NE.U32.AND P0, PT, RZ, UR4, PT ;  /* 0x00000004ff007c0c */ /* 0x000fc8000bf05070 */
[----:B------:R-:W-:-:S13]  /*1480*/  ISETP.NE.AND.EX P0, PT, RZ, UR5, PT, P0 ;  /* 0x00000005ff007c0c */ /* 0x000fda000bf05300 */
[----:B------:R-:W-:Y:S05]  /*1490*/  @!P0 BRA `(.L_x_17) ;  /* 0x00000000000c8947 */ /* 0x000fea0003800000 */
[----:B------:R-:W3:Y:S02]  /*14a0*/  LDC.64 R18, c[0x0][0x590] ;  /* 0x00016400ff127b82 */ /* 0x000ee40000000a00 */
[----:B---3--:R3:W5:Y:S01]  /*14b0*/  LDG.E R18, desc[UR36][R18.64] ;  /* 0x0000002412127981 */ /* 0x008762000c1e1900 */
[----:B------:R-:W-:Y:S05]  /*14c0*/  BRA `(.L_x_16) ;  /* 0x0000000000087947 */ /* 0x000fea0003800000 */
.L_x_17:
[----:B------:R-:W-:Y:S02]  /*14d0*/  ULDC UR4, c[0x0][0x584] ;  /* 0x0001610000047ab9 */ /* 0x000fe40000000800 */
[----:B------:R-:W-:-:S07]  /*14e0*/  IMAD.U32 R18, RZ, RZ, UR4 ;  /* 0x00000004ff127e24 */ /* 0x000fce000f8e00ff */
.L_x_16:
[----:B------:R-:W-:-:S13]  /*14f0*/  LOP3.LUT P0, RZ, R0, 0xff, RZ, 0xc0, !PT ;  /* 0x000000ff00ff7812 */ /* 0x000fda000780c0ff */
[----:B------:R-:W-:Y:S05]  /*1500*/  @!P0 EXIT ;  /* 0x000000000000894d */ /* 0x000fea0003800000 */
[----:B0-2---:R-:W0:Y:S01]  /*1510*/  LDC.64 R2, c[0x0][0x5c8] ;  /* 0x00017200ff027b82 */ /* 0x005e220000000a00 */
[----:B------:R-:W-:Y:S01]  /*1520*/  ULDC UR4, c[0x0][0x28c] ;  /* 0x0000a30000047ab9 */ /* 0x000fe20000000800 */
[----:B------:R-:W-:Y:S01]  /*1530*/  UMOV UR60, URZ ;  /* 0x0000003f003c7c82 */ /* 0x000fe20008000000 */
[----:B------:R-:W-:Y:S01]  /*1540*/  UIADD3 UR4, UR4, 0x1f, URZ ;  /* 0x0000001f04047890 */ /* 0x000fe2000fffe03f */
[----:B------:R-:W-:-:S03]  /*1550*/  UMOV UR57, URZ ;  /* 0x0000003f00397c82 */ /* 0x000fc60008000000 */
[----:B------:R-:W-:-:S04]  /*1560*/  USHF.R.S32.HI UR5, URZ, 0x1f, UR4 ;  /* 0x0000001f3f057899 */ /* 0x000fc80008011404 */
[----:B------:R-:W-:-:S04]  /*1570*/  ULEA.HI UR5, UR5, UR4, URZ, 0x5 ;  /* 0x0000000405057291 */ /* 0x000fc8000f8f283f */
[----:B------:R-:W-:Y:S01]  /*1580*/  USHF.R.S32.HI UR59, URZ, 0x5, UR5 ;  /* 0x000000053f3b7899 */ /* 0x000fe20008011405 */
[C-C-:B0-----:R-:W-:Y:S01]  /*1590*/  SHF.L.U64.HI R0, R2.reuse, 0x8, R3.reuse ;  /* 0x0000000802007819 */ /* 0x141fe20000010203 */
[C---:B------:R-:W-:Y:S01]  /*15a0*/  IMAD.SHL.U32 R236, R2.reuse, 0x80, RZ ;  /* 0x0000008002ec7824 */ /* 0x040fe200078e00ff */
[C-C-:B------:R-:W-:Y:S01]  /*15b0*/  SHF.L.U64.HI R237, R2.reuse, 0x7, R3.reuse ;  /* 0x0000000702ed7819 */ /* 0x140fe20000010203 */
[C---:B------:R-:W-:Y:S01]  /*15c0*/  IMAD.SHL.U32 R23, R2.reuse, 0x8, RZ ;  /* 0x0000000802177824 */ /* 0x040fe200078e00ff */
[C---:B---3--:R-:W-:Y:S01]  /*15d0*/  SHF.L.U64.HI R19, R2.reuse, 0x3, R3 ;  /* 0x0000000302137819 */ /* 0x048fe20000010203 */
[----:B------:R0:W-:Y:S02]  /*15e0*/  STL [R1+0xe0], R0 ;  /* 0x0000e00001007387 */ /* 0x0001e40000100800 */
[----:B0-----:R-:W-:-:S05]  /*15f0*/  IMAD.SHL.U32 R0, R2, 0x100, RZ ;  /* 0x0000010002007824 */ /* 0x001fca00078e00ff */
[----:B------:R0:W-:Y:S02]  /*1600*/  STL [R1+0xe4], R0 ;  /* 0x0000e40001007387 */ /* 0x0001e40000100800 */
.L_x_69:
[----:B0-2---:R-:W0:Y:S01]  /*1610*/  S2R R0, SR_TID.X ;  /* 0x0000000000007919 */ /* 0x005e220000002100 */
[----:B------:R-:W2:Y:S01]  /*1620*/  S2UR UR6, SR_CgaCtaId ;  /* 0x00000000000679c3 */ /* 0x000ea20000008800 */
[----:B------:R-:W-:Y:S02]  /*1630*/  UMOV UR38, 0x400 ;  /* 0x0000040000267882 */ /* 0x000fe40000000000 */
[----:B--2---:R-:W-:Y:S01]  /*1640*/  ULEA UR38, UR6, UR38, 0x18 ;  /* 0x0000002606267291 */ /* 0x004fe2000f8ec03f */
[----:B0-----:R-:W-:-:S04]  /*1650*/  LOP3.LUT R0, R0, 0x80, RZ, 0xc0, !PT ;  /* 0x0000008000007812 */ /* 0x001fc800078ec0ff */
[----:B------:R-:W-:-:S06]  /*1660*/  SHF.R.U32.HI R0, RZ, 0x7, R0 ;  /* 0x00000007ff007819 */ /* 0x000fcc0000011600 */
[----:B------:R-:W0:Y:S02]  /*1670*/  SHFL.IDX PT, R0, R0, RZ, 0x1f ;  /* 0x00001fff00007589 */ /* 0x000e2400000e0000 */
[----:B0-----:R-:W-:-:S13]  /*1680*/  R2UR UR4, R0 ;  /* 0x00000000000472ca */ /* 0x001fda00000e0000 */
[----:B------:R-:W-:-:S04]  /*1690*/  ULEA.HI UR5, UR4, UR4, URZ, 0x1 ;  /* 0x0000000404057291 */ /* 0x000fc8000f8f083f */
[----:B------:R-:W-:-:S04]  /*16a0*/  ULOP3.LUT UR5, UR5, 0x1ffffe, URZ, 0xc0, !UPT ;  /* 0x001ffffe05057892 */ /* 0x000fc8000f8ec03f */
[----:B------:R-:W-:-:S03]  /*16b0*/  UIADD3 UR5, UR4, -UR5, URZ ;  /* 0x8000000504057290 */ /* 0x000fc6000fffe03f */
[----:B------:R-:W-:Y:S01]  /*16c0*/  ULDC UR4, c[0x0][0x28c] ;  /* 0x0000a30000047ab9 */ /* 0x000fe20000000800 */
[----:B------:R-:W-:Y:S01]  /*16d0*/  ULEA UR5, UR5, UR38, 0xb ;  /* 0x0000002605057291 */ /* 0x000fe2000f8e583f */
[----:B------:R-:W-:-:S03]  /*16e0*/  ISETP.LT.AND P0, PT, RZ, UR4, PT ;  /* 0x00000004ff007c0c */ /* 0x000fc6000bf01270 */
[----:B------:R-:W-:-:S04]  /*16f0*/  UIADD3 UR5, UR5, 0x180, URZ ;  /* 0x0000018005057890 */ /* 0x000fc8000fffe03f */
[----:B------:R-:W-:-:S04]  /*1700*/  USHF.R.U32.HI UR5, URZ, 0x4, UR5 ;  /* 0x000000043f057899 */ /* 0x000fc80008011605 */
[----:B------:R-:W-:Y:S02]  /*1710*/  ULOP3.LUT UR39, UR5, 0x3fff, URZ, 0xc0, !UPT ;  /* 0x00003fff05277892 */ /* 0x000fe4000f8ec03f */
[----:B-1---5:R-:W-:Y:S10]  /*1720*/  @P0 BRA `(.L_x_18) ;  /* 0x0000000000400947 */ /* 0x022ff40003800000 */
[----:B------:R-:W-:Y:S01]  /*1730*/  MOV R0, 0x0 ;  /* 0x0000000000007802 */ /* 0x000fe20000000f00 */
[----:B------:R-:W-:Y:S01]  /*1740*/  ULDC.64 UR4, c[0x4][0x68] ;  /* 0x01001a0000047ab9 */ /* 0x000fe20000000a00 */
[----:B------:R-:W-:Y:S01]  /*1750*/  ULDC.64 UR6, c[0x4][0x8] ;  /* 0x0100020000067ab9 */ /* 0x000fe20000000a00 */
[----:B------:R-:W-:Y:S01]  /*1760*/  IMAD.U32 R4, RZ, RZ, UR4 ;  /* 0x00000004ff047e24 */ /* 0x000fe2000f8e00ff */
[----:B------:R0:W2:Y:S01]  /*1770*/  LDC.64 R2, c[0x4][R0] ;  /* 0x0100000000027b82 */ /* 0x0000a20000000a00 */
[----:B------:R-:W-:Y:S01]  /*1780*/  IMAD.U32 R5, RZ, RZ, UR5 ;  /* 0x00000005ff057e24 */ /* 0x000fe2000f8e00ff */
[----:B------:R-:W-:Y:S01]  /*1790*/  ULDC.64 UR4, c[0x4][0x70] ;  /* 0x01001c0000047ab9 */ /* 0x000fe20000000a00 */
[----:B------:R-:W-:Y:S02]  /*17a0*/  IMAD.U32 R10, RZ, RZ, UR6 ;  /* 0x00000006ff0a7e24 */ /* 0x000fe4000f8e00ff */
[----:B-1----:R-:W-:Y:S02]  /*17b0*/  IMAD.U32 R6, RZ, RZ, UR4 ;  /* 0x00000004ff067e24 */ /* 0x002fe4000f8e00ff */
[----:B------:R-:W-:-:S02]  /*17c0*/  IMAD.U32 R7, RZ, RZ, UR5 ;  /* 0x00000005ff077e24 */ /* 0x000fc4000f8e00ff */
[----:B------:R-:W-:Y:S02]  /*17d0*/  IMAD.U32 R11, RZ, RZ, UR7 ;  /* 0x00000007ff0b7e24 */ /* 0x000fe4000f8e00ff */
[----:B------:R-:W-:Y:S02]  /*17e0*/  IMAD.MOV.U32 R8, RZ, RZ, 0x1e1 ;  /* 0x000001e1ff087424 */ /* 0x000fe400078e00ff */
[----:B------:R-:W-:Y:S02]  /*17f0*/  IMAD.MOV.U32 R12, RZ, RZ, 0x1 ;  /* 0x00000001ff0c7424 */ /* 0x000fe400078e00ff */
[----:B0-----:R-:W-:-:S07]  /*1800*/  IMAD.MOV.U32 R13, RZ, RZ, RZ ;  /* 0x000000ffff0d7224 */ /* 0x001fce00078e00ff */
[----:B------:R-:W-:-:S07]  /*1810*/  LEPC R20, `(.L_x_18) ;  /* 0x000000001014794e */ /* 0x000fce0000000000 */
[----:B--2--5:R-:W-:Y:S05]  /*1820*/  CALL.ABS.NOINC R2 ;  /* 0x0000000002007343 */ /* 0x024fea0003c00000 */
.L_x_18:
[----:B------:R-:W-:-:S06]  /*1830*/  ULOP3.LUT UR4, UR56, 0x1, URZ, 0xfc, !UPT ;  /* 0x0000000138047892 */ /* 0x000fcc000f8efc3f */
[----:B------:R-:W-:-:S05]  /*1840*/  IMAD.U32 R0, RZ, RZ, UR4 ;  /* 0x00000004ff007e24 */ /* 0x000fca000f8e00ff */
[----:B------:R-:W-:-:S13]  /*1850*/  ISETP.NE.AND P0, PT, R0, 0x3, PT ;  /* 0x000000030000780c */ /* 0x000fda0003f05270 */
[----:B------:R-:W-:Y:S05]  /*1860*/  @!P0 BRA `(.L_x_19) ;  /* 0x0000000000048947 */ /* 0x000fea0003800000 */
[----:B------:R-:W-:Y:S01]  /*1870*/  BPT.TRAP 0x1 ;  /* 0x000000040000795c */ /* 0x000fe20000300000 */
.L_x_19:
[----:B------:R-:W-:Y:S02]  /*1880*/  IMAD.U32 R3, RZ, RZ, UR57 ;  /* 0x00000039ff037e24 */ /* 0x000fe4000f8e00ff */
[----:B------:R-:W-:-:S03]  /*1890*/  IMAD.U32 R0, RZ, RZ, UR60 ;  /* 0x0000003cff007e24 */ /* 0x000fc6000f8e00ff */
[----:B------:R-:W-:Y:S02]  /*18a0*/  LEA R3, R3, UR38, 0x3 ;  /* 0x0000002603037c11 */ /* 0x000fe4000f8e18ff */
[----:B------:R-:W-:-:S04]  /*18b0*/  SHF.L.U32 R0, R0, 0x1f, RZ ;  /* 0x0000001f00007819 */ /* 0x000fc800000006ff */
[----:B------:R0:W2:Y:S01]  /*18c0*/  SYNCS.PHASECHK.TRANS64.TRYWAIT P1, [R3+URZ], R0 ;  /* 0x00000000030075a7 */ /* 0x0000a2000802017f */
[----:B------:R-:W-:Y:S05]  /*18d0*/  @!P0 BRA `(.L_x_20) ;  /* 0x0000000000048947 */ /* 0x000fea0003800000 */
[----:B------:R-:W-:Y:S01]  /*18e0*/  BPT.TRAP 0x1 ;  /* 0x000000040000795c */ /* 0x000fe20000300000 */
.L_x_20:
[----:B--2---:R-:W-:Y:S05]  /*18f0*/  @P1 BRA `(.L_x_21) ;  /* 0x0000000000081947 */ /* 0x004fea0003800000 */
[----:B------:R-:W2:Y:S02]  /*1900*/  SYNCS.PHASECHK.TRANS64.TRYWAIT P1, [R3+URZ], R0 ;  /* 0x00000000030075a7 */ /* 0x000ea4000802017f */
[----:B--2---:R-:W-:Y:S05]  /*1910*/  @!P1 BRA `(.L_x_22) ;  /* 0x0000012c009c9947 */ /* 0x004fea0003800000 */
.L_x_21:
[----:B------:R-:W-:-:S04]  /*1920*/  UISETP.LT.AND UP0, UPT, UR59, 0x1, UPT ;  /* 0x000000013b00788c */ /* 0x000fc8000bf01270 */
[----:B------:R-:W-:-:S06]  /*1930*/  USEL UR4, UR59, 0x1, UP0 ;  /* 0x000000013b047887 */ /* 0x000fcc0008000000 */
[----:B------:R-:W-:Y:S01]  /*1940*/  IMAD.U32 R2, RZ, RZ, UR4 ;  /* 0x00000004ff027e24 */ /* 0x000fe2000f8e00ff */
[----:B------:R-:W-:Y:S05]  /*1950*/  WARPSYNC.ALL ;  /* 0x0000000000007948 */ /* 0x000fea0003800000 */
[----:B------:R-:W-:-:S04]  /*1960*/  IADD3 R2, -R2, UR59, RZ ;  /* 0x0000003b02027c10 */ /* 0x000fc8000fffe1ff */
[----:B------:R-:W-:Y:S01]  /*1970*/  ISETP.GE.AND P1, PT, R2, 0x1, PT ;  /* 0x000000010200780c */ /* 0x000fe20003f26270 */
[----:B------:R-:W-:Y:S01]  /*1980*/  UIADD3 UR4, UR38, 0x24180, URZ ;  /* 0x0002418026047890 */ /* 0x000fe2000fffe03f */
[----:B------:R-:W-:Y:S01]  /*1990*/  WARPGROUP.ARRIVE ;  /* 0x00000000000079c5 */ /* 0x000fe20000000000 */
[----:B------:R-:W-:Y:S02]  /*19a0*/  ULOP3.LUT UR38, UR39, 0x10000, URZ, 0xfc, !UPT ;  /* 0x0001000027267892 */ /* 0x000fe4000f8efc3f */
[----:B------:R-:W-:Y:S02]  /*19b0*/  USHF.R.U32.HI UR4, URZ, 0x4, UR4 ;  /* 0x000000043f047899 */ /* 0x000fe40008011604 */
[----:B------:R-:W-:Y:S02]  /*19c0*/  UIMAD UR44, UR57, 0x300, UR38 ;  /* 0x00000300392c78a4 */ /* 0x000fe4000f8e0226 */
[----:B------:R-:W-:Y:S01]  /*19d0*/  ULOP3.LUT UR4, UR4, 0x3fff, URZ, 0xc0, !UPT ;  /* 0x00003fff04047892 */ /* 0x000fe2000f8ec03f */
[----:B------:R-:W-:Y:S01]  /*19e0*/  UMOV UR45, 0xc0000010 ;  /* 0xc0000010002d7882 */ /* 0x000fe20000000000 */
[----:B------:R-:W-:-:S02]  /*19f0*/  UMOV UR47, 0xc0000010 ;  /* 0xc0000010002f7882 */ /* 0x000fc40000000000 */
[----:B------:R-:W-:Y:S01]  /*1a00*/  ULOP3.LUT UR39, UR4, 0x10000, URZ, 0xfc, !UPT ;  /* 0x0001000004277892 */ /* 0x000fe2000f8efc3f */
[----:B------:R-:W-:Y:S01]  /*1a10*/  UMOV UR40, UR44 ;  /* 0x0000002c00287c82 */ /* 0x000fe20008000000 */
[----:B------:R-:W-:Y:S02]  /*1a20*/  UMOV UR41, UR45 ;  /* 0x0000002d00297c82 */ /* 0x000fe40008000000 */
[----:B------:R-:W-:Y:S01]  /*1a30*/  UIMAD UR46, UR57, 0x160, UR39 ;  /* 0x00000160392e78a4 */ /* 0x000fe2000f8e0227 */
[----:B------:R-:W-:Y:S01]  /*1a40*/  UMOV UR43, 0xc0000010 ;  /* 0xc0000010002b7882 */ /* 0x000fe20000000000 */
[----:B------:R-:W-:Y:S02]  /*1a50*/  UMOV UR32, UR44 ;  /* 0x0000002c00207c82 */ /* 0x000fe40008000000 */
[----:B------:R-:W-:Y:S02]  /*1a60*/  UIADD3 UR42, UR46, 0x20, URZ ;  /* 0x000000202e2a7890 */ /* 0x000fe4000fffe03f */
[----:B------:R-:W-:Y:S01]  /*1a70*/  UIADD3 UR34, UR46, 0x40, URZ ;  /* 0x000000402e227890 */ /* 0x000fe2000fffe03f */
[----:B------:R-:W-:-:S02]  /*1a80*/  UMOV UR33, UR45 ;  /* 0x0000002d00217c82 */ /* 0x000fc40008000000 */
[----:B------:R-:W-:Y:S01]  /*1a90*/  IGMMA.64x16x32.S8.S8 R24, gdesc[UR44], RZ, !UPT, gsb0 ;  /* 0x006000002c1879f1 */ /* 0x000fe2000c0410ff */
[----:B------:R-:W-:Y:S01]  /*1aa0*/  UMOV UR35, 0xc0000010 ;  /* 0xc000001000237882 */ /* 0x000fe20000000000 */
[----:B------:R-:W-:Y:S01]  /*1ab0*/  UIADD3 UR30, UR46, 0x60, URZ ;  /* 0x000000602e1e7890 */ /* 0x000fe2000fffe03f */
[----:B------:R-:W-:Y:S01]  /*1ac0*/  UMOV UR28, UR44 ;  /* 0x0000002c001c7c82 */ /* 0x000fe20008000000 */
[----:B------:R-:W-:Y:S01]  /*1ad0*/  UMOV UR29, UR45 ;  /* 0x0000002d001d7c82 */ /* 0x000fe20008000000 */
        /* <DEDUP_REMOVED lines=29> */
[----:B------:R-:W-:-:S02]  /*1cb0*/  WARPGROUP.DEPBAR.LE gsb0, 0x0 ;  /* 0x00008000000079c5 */ /* 0x000fc40000010000 */
[----:B------:R-:W-:Y:S04]  /*1cc0*/  STL.64 [R1+0xc0], R24 ;  /* 0x0000c01801007387 */ /* 0x000fe80000100a00 */
[----:B------:R-:W-:Y:S04]  /*1cd0*/  STL.64 [R1+0xc8], R26 ;  /* 0x0000c81a01007387 */ /* 0x000fe80000100a00 */
[----:B------:R-:W-:Y:S04]  /*1ce0*/  STL.64 [R1+0xd0], R28 ;  /* 0x0000d01c01007387 */ /* 0x000fe80000100a00 */
[----:B------:R3:W-:Y:S02]  /*1cf0*/  STL.64 [R1+0xd8], R30 ;  /* 0x0000d81e01007387 */ /* 0x0007e40000100a00 */
[----:B---3--:R-:W-:-:S06]  /*1d00*/  WARPGROUP.ARRIVE ;  /* 0x00000000000079c5 */ /* 0x008fcc0000000000 */
[----:B------:R-:W-:Y:S03]  /*1d10*/  IGMMA.64x16x32.S8.S8 R24, gdesc[UR40], RZ, !UPT, gsb0 ;  /* 0x00600000281879f1 */ /* 0x000fe6000c0410ff */
[----:B------:R-:W-:Y:S02]  /*1d20*/  WARPGROUP.DEPBAR.LE gsb0, 0x0 ;  /* 0x00008000000079c5 */ /* 0x000fe40000010000 */
[----:B------:R-:W-:Y:S04]  /*1d30*/  STL.64 [R1+0x60], R24 ;  /* 0x0000601801007387 */ /* 0x000fe80000100a00 */
[----:B------:R-:W-:Y:S04]  /*1d40*/  STL.64 [R1+0x68], R26 ;  /* 0x0000681a01007387 */ /* 0x000fe80000100a00 */
[----:B------:R-:W-:Y:S04]  /*1d50*/  STL.64 [R1+0x70], R28 ;  /* 0x0000701c01007387 */ /* 0x000fe80000100a00 */
[----:B------:R3:W-:Y:S02]  /*1d60*/  STL.64 [R1+0x78], R30 ;  /* 0x0000781e01007387 */ /* 0x0007e40000100a00 */
[----:B---3--:R-:W-:-:S06]  /*1d70*/  WARPGROUP.ARRIVE ;  /* 0x00000000000079c5 */ /* 0x008fcc0000000000 */
[----:B------:R-:W-:Y:S03]  /*1d80*/  IGMMA.64x16x32.S8.S8 R24, gdesc[UR32], RZ, !UPT, gsb0 ;  /* 0x00600000201879f1 */ /* 0x000fe6000c0410ff */
[----:B------:R-:W-:Y:S02]  /*1d90*/  WARPGROUP.DEPBAR.LE gsb0, 0x0 ;  /* 0x00008000000079c5 */ /* 0x000fe40000010000 */
[----:B------:R-:W-:Y:S01]  /*1da0*/  WARPGROUP.ARRIVE ;  /* 0x00000000000079c5 */ /* 0x000fe20000000000 */
[----:B------:R-:W-:Y:S04]  /*1db0*/  STL.64 [R1], R24 ;  /* 0x0000001801007387 */ /* 0x000fe80000100a00 */
[----:B------:R-:W-:Y:S01]  /*1dc0*/  STL.64 [R1+0x8], R26 ;  /* 0x0000081a01007387 */ /* 0x000fe20000100a00 */
[----:B------:R-:W-:Y:S03]  /*1dd0*/  IGMMA.64x16x32.S8.S8 R208, gdesc[UR28], RZ, !UPT, gsb0 ;  /* 0x006000001cd079f1 */ /* 0x000fe6000c0410ff */
[----:B------:R-:W-:Y:S04]  /*1de0*/  STL.64 [R1+0x10], R28 ;  /* 0x0000101c01007387 */ /* 0x000fe80000100a00 */
[----:B------:R3:W-:Y:S01]  /*1df0*/  STL.64 [R1+0x18], R30 ;  /* 0x0000181e01007387 */ /* 0x0007e20000100a00 */
[----:B------:R-:W-:-:S02]  /*1e00*/  WARPGROUP.DEPBAR.LE gsb0, 0x0 ;  /* 0x00008000000079c5 */ /* 0x000fc40000010000 */
[----:B------:R-:W-:-:S06]  /*1e10*/  WARPGROUP.ARRIVE ;  /* 0x00000000000079c5 */ /* 0x000fcc0000000000 */
[----:B------:R-:W-:Y:S03]  /*1e20*/  IGMMA.64x16x32.S8.S8 R184, gdesc[UR24], RZ, !UPT, gsb0 ;  /* 0x0060000018b879f1 */ /* 0x000fe6000c0410ff */
[----:B------:R-:W-:Y:S02]  /*1e30*/  WARPGROUP.DEPBAR.LE gsb0, 0x0 ;  /* 0x00008000000079c5 */ /* 0x000fe40000010000 */
        /* <DEDUP_REMOVED lines=10> */
[----:B------:R-:W-:Y:S01]  /*1ee0*/  IGMMA.64x16x32.S8.S8 R88, gdesc[UR4], RZ, !UPT, gsb0 ;  /* 0x00600000045879f1 */ /* 0x000fe2000c0410ff */
[----:B------:R-:W-:Y:S02]  /*1ef0*/  UIADD3 UR4, UR44, 0x100, URZ ;  /* 0x000001002c047890 */ /* 0x000fe4000fffe03f */
[----:B------:R-:W-:Y:S02]  /*1f00*/  WARPGROUP.DEPBAR.LE gsb0, 0x0 ;  /* 0x00008000000079c5 */ /* 0x000fe40000010000 */
[----:B------:R-:W-:-:S06]  /*1f10*/  WARPGROUP.ARRIVE ;  /* 0x00000000000079c5 */ /* 0x000fcc0000000000 */
[----:B------:R-:W-:Y:S03]  /*1f20*/  IGMMA.64x16x32.S8.S8 R64, gdesc[UR12], RZ, !UPT, gsb0 ;  /* 0x006000000c4079f1 */ /* 0x000fe6000c0410ff */
[----:B------:R-:W-:Y:S02]  /*1f30*/  WARPGROUP.DEPBAR.LE gsb0, 0x0 ;  /* 0x00008000000079c5 */ /* 0x000fe40000010000 */
[----:B------:R-:W-:-:S06]  /*1f40*/  WARPGROUP.ARRIVE ;  /* 0x00000000000079c5 */ /* 0x000fcc0000000000 */
[----:B------:R-:W-:Y:S01]  /*1f50*/  IGMMA.64x16x32.S8.S8 R40, gdesc[UR48], RZ, !UPT, gsb0 ;  /* 0x00600000302879f1 */ /* 0x000fe2000c0410ff */
[----:B------:R-:W-:Y:S01]  /*1f60*/  UMOV UR48, UR4 ;  /* 0x0000000400307c82 */ /* 0x000fe20008000000 */
[----:B------:R-:W-:Y:S01]  /*1f70*/  UMOV UR49, 0xc0000010 ;  /* 0xc000001000317882 */ /* 0x000fe20000000000 */
[----:B------:R-:W-:Y:S01]  /*1f80*/  UMOV UR12, UR48 ;  /* 0x00000030000c7c82 */ /* 0x000fe20008000000 */
        /* <DEDUP_REMOVED lines=27> */
[----:B------:R-:W-:-:S03]  /*2140*/  UIADD3 UR4, UR44, 0x200, URZ ;  /* 0x000002002c047890 */ /* 0x000fc6000fffe03f */
[----:B------:R-:W-:Y:S01]  /*2150*/  UMOV UR44, UR48 ;  /* 0x00000030002c7c82 */ /* 0x000fe20008000000 */
        /* <DEDUP_REMOVED lines=66> */
[----:B------:R-:W-:Y:S04]  /*2580*/  STL.64 [R1+0x20], R24 ;  /* 0x0000201801007387 */ /* 0x000fe80000100a00 */
        /* <DEDUP_REMOVED lines=29> */
[----:B------:R-:W-:Y:S05]  /*2760*/  @!P1 BRA `(.L_x_23) ;  /* 0x0000001400109947 */ /* 0x000fea0003800000 */
[----:B------:R-:W-:Y:S02]  /*2770*/  UIADD3 UR4, UR57, 0x1, URZ ;  /* 0x0000000139047890 */ /* 0x000fe4000fffe03f */
[----:B------:R-:W-:Y:S02]  /*2780*/  UMOV UR6, UR57 ;  /* 0x0000003900067c82 */ /* 0x000fe40008000000 */
[----:B------:R-:W-:-:S04]  /*2790*/  UISETP.NE.AND UP0, UPT, UR4, 0xc, UPT ;  /* 0x0000000c0400788c */ /* 0x000fc8000bf05270 */
[----:B------:R-:W-:Y:S02]  /*27a0*/  USEL UR5, URZ, 0x1, UP0 ;  /* 0x000000013f057887 */ /* 0x000fe40008000000 */
[----:B------:R-:W-:Y:S02]  /*27b0*/  USEL UR4, UR4, URZ, UP0 ;  /* 0x0000003f04047287 */ /* 0x000fe40008000000 */
[----:B------:R-:W-:-:S06]  /*27c0*/  ULOP3.LUT UR5, UR60, UR5, URZ, 0x3c, !UPT ;  /* 0x000000053c057292 */ /* 0x000fcc000f8e3c3f */
[----:B0-2---:R-:W-:-:S07]  /*27d0*/  IMAD.U32 R0, RZ, RZ, UR5 ;  /* 0x00000005ff007e24 */ /* 0x005fce000f8e00ff */
.L_x_30:
[----:B------:R-:W-:Y:S05]  /*27e0*/  @!P0 BRA `(.L_x_24) ;  /* 0x0000000000048947 */ /* 0x000fea0003800000 */
[----:B------:R-:W-:Y:S01]  /*27f0*/  BPT.TRAP 0x1 ;  /* 0x000000040000795c */ /* 0x000fe20000300000 */
.L_x_24:
[----:B------:R-:W0:Y:S01]  /*2800*/  S2UR UR5, SR_CgaCtaId ;  /* 0x00000000000579c3 */ /* 0x000e220000008800 */
[----:B------:R-:W-:Y:S01]  /*2810*/  UMOV UR7, 0x400 ;  /* 0x0000040000077882 */ /* 0x000fe20000000000 */
[----:B------:R-:W-:Y:S01]  /*2820*/  SHF.L.U32 R3, R0, 0x1f, RZ ;  /* 0x0000001f00037819 */ /* 0x000fe200000006ff */
[----:B0-----:R-:W-:-:S04]  /*2830*/  ULEA UR7, UR5, UR7, 0x18 ;  /* 0x0000000705077291 */ /* 0x001fc8000f8ec03f */
[----:B------:R-:W-:-:S09]  /*2840*/  ULEA UR5, UR4, UR7, 0x3 ;  /* 0x0000000704057291 */ /* 0x000fd2000f8e183f */
[----:B------:R0:W2:Y:S01]  /*2850*/  SYNCS.PHASECHK.TRANS64.TRYWAIT P1, [UR5], R3 ;  /* 0x00000003ff0075a7 */ /* 0x0000a20008020145 */
[----:B------:R-:W-:Y:S05]  /*2860*/  @!P0 BRA `(.L_x_25) ;  /* 0x0000000000048947 */ /* 0x000fea0003800000 */
[----:B------:R-:W-:Y:S01]  /*2870*/  BPT.TRAP 0x1 ;  /* 0x000000040000795c */ /* 0x000fe20000300000 */
.L_x_25:
[----:B--2---:R-:W-:Y:S05]  /*2880*/  @P1 BRA `(.L_x_26) ;  /* 0x0000000000081947 */ /* 0x004fea0003800000 */
[----:B------:R-:W2:Y:S02]  /*2890*/  SYNCS.PHASECHK.TRANS64.TRYWAIT P1, [UR5], R3 ;  /* 0x00000003ff0075a7 */ /* 0x000ea40008020145 */
[----:B--2---:R-:W-:Y:S05]  /*28a0*/  @!P1 BRA `(.L_x_27) ;  /* 0x0000011c00cc9947 */ /* 0x004fea0003800000 */
.L_x_26:
[----:B------:R-:W-:Y:S04]  /*28b0*/  STL.64 [R1+0x198], R102 ;  /* 0x0001986601007387 */ /* 0x000fe80000100a00 */
[----:B------:R-:W-:Y:S04]  /*28c0*/  STL.64 [R1+0x190], R100 ;  /* 0x0001906401007387 */ /* 0x000fe80000100a00 */
[----:B------:R-:W-:Y:S04]  /*28d0*/  STL.64 [R1+0x188], R98 ;  /* 0x0001886201007387 */ /* 0x000fe80000100a00 */
[----:B------:R3:W-:Y:S04]  /*28e0*/  STL.64 [R1+0x180], R96 ;  /* 0x0001806001007387 */ /* 0x0007e80000100a00 */
[----:B---3--:R-:W3:Y:S04]  /*28f0*/  LDL.LU.64 R96, [R1] ;  /* 0x0000000001607983 */ /* 0x008ee80000300a00 */
[----:B------:R-:W3:Y:S04]  /*2900*/  LDL.LU.64 R98, [R1+0x8] ;  /* 0x0000080001627983 */ /* 0x000ee80000300a00 */
[----:B------:R-:W3:Y:S04]  /*2910*/  LDL.LU.64 R100, [R1+0x10] ;  /* 0x0000100001647983 */ /* 0x000ee80000300a00 */
[----:B------:R-:W3:Y:S04]  /*2920*/  LDL.LU.64 R102, [R1+0x18] ;  /* 0x0000180001667983 */ /* 0x000ee80000300a00 */
[----:B------:R-:W-:Y:S04]  /*2930*/  STL.64 [R1+0x178], R78 ;  /* 0x0001784e01007387 */ /* 0x000fe80000100a00 */
[----:B------:R-:W-:Y:S04]  /*2940*/  STL.64 [R1+0x170], R76 ;  /* 0x0001704c01007387 */ /* 0x000fe80000100a00 */
[----:B------:R-:W-:Y:S04]  /*2950*/  STL.64 [R1+0x168], R74 ;  /* 0x0001684a01007387 */ /* 0x000fe80000100a00 */
[----:B------:R4:W-:Y:S04]  /*2960*/  STL.64 [R1+0x160], R72 ;  /* 0x0001604801007387 */ /* 0x0009e80000100a00 */
[----:B----4-:R-:W4:Y:S04]  /*2970*/  LDL.LU.64 R72, [R1+0x60] ;  /* 0x0000600001487983 */ /* 0x010f280000300a00 */
[----:B------:R-:W4:Y:S04]  /*2980*/  LDL.LU.64 R74, [R1+0x68] ;  /* 0x00006800014a7983 */ /* 0x000f280000300a00 */
[----:B------:R-:W4:Y:S04]  /*2990*/  LDL.LU.64 R76, [R1+0x70] ;  /* 0x00007000014c7983 */ /* 0x000f280000300a00 */
[----:B------:R-:W4:Y:S04]  /*29a0*/  LDL.LU.64 R78, [R1+0x78] ;  /* 0x00007800014e7983 */ /* 0x000f280000300a00 */
[----:B------:R-:W-:Y:S04]  /*29b0*/  STL.64 [R1+0x158], R54 ;  /* 0x0001583601007387 */ /* 0x000fe80000100a00 */
[----:B------:R-:W-:Y:S04]  /*29c0*/  STL.64 [R1+0x150], R52 ;  /* 0x0001503401007387 */ /* 0x000fe80000100a00 */
[----:B------:R-:W-:Y:S04]  /*29d0*/  STL.64 [R1+0x148], R50 ;  /* 0x0001483201007387 */ /* 0x000fe80000100a00 */
[----:B------:R0:W-:Y:S04]  /*29e0*/  STL.64 [R1+0x140], R48 ;  /* 0x0001403001007387 */ /* 0x0001e80000100a00 */
[----:B0-----:R-:W2:Y:S04]  /*29f0*/  LDL.LU.64 R48, [R1+0xc0] ;  /* 0x0000c00001307983 */ /* 0x001ea80000300a00 */
[----:B------:R-:W2:Y:S04]  /*2a00*/  LDL.LU.64 R50, [R1+0xc8] ;  /* 0x0000c80001327983 */ /* 0x000ea80000300a00 */
[----:B------:R-:W2:Y:S04]  /*2a10*/  LDL.LU.64 R52, [R1+0xd0] ;  /* 0x0000d00001347983 */ /* 0x000ea80000300a00 */
[----:B------:R-:W2:Y:S01]  /*2a20*/  LDL.LU.64 R54, [R1+0xd8] ;  /* 0x0000d80001367983 */ /* 0x000ea20000300a00 */
[----:B------:R-:W-:-:S02]  /*2a30*/  UIMAD UR5, UR4, 0x300, UR38 ;  /* 0x00000300040578a4 */ /* 0x000fc4000f8e0226 */
[----:B------:R-:W-:Y:S01]  /*2a40*/  UIMAD UR50, UR4, 0x160, UR39 ;  /* 0x00000160043278a4 */ /* 0x000fe2000f8e0227 */
[----:B------:R-:W-:Y:S01]  /*2a50*/  STL.64 [R1+0x138], R30 ;  /* 0x0001381e01007387 */ /* 0x000fe20000100a00 */
[----:B------:R-:W-:Y:S01]  /*2a60*/  UMOV UR49, 0xc0000010 ;  /* 0xc000001000317882 */ /* 0x000fe20000000000 */
[----:B------:R-:W-:Y:S01]  /*2a70*/  UMOV UR51, 0xc0000010 ;  /* 0xc000001000337882 */ /* 0x000fe20000000000 */
[----:B------:R-:W-:Y:S01]  /*2a80*/  UIADD3 UR46, UR50, 0x20, URZ ;  /* 0x00000020322e7890 */ /* 0x000fe2000fffe03f */
[----:B------:R-:W-:Y:S01]  /*2a90*/  STL.64 [R1+0x130], R28 ;  /* 0x0001301c01007387 */ /* 0x000fe20000100a00 */
[----:B------:R-:W-:Y:S01]  /*2aa0*/  UMOV UR48, UR5 ;  /* 0x0000000500307c82 */ /* 0x000fe20008000000 */
[----:B------:R-:W-:Y:S01]  /*2ab0*/  UMOV UR45, UR49 ;  /* 0x00000031002d7c82 */ /* 0x000fe20008000000 */
[----:B------:R-:W-:Y:S01]  /*2ac0*/  UMOV UR44, UR48 ;  /* 0x00000030002c7c82 */ /* 0x000fe20008000000 */
[----:B------:R-:W-:Y:S01]  /*2ad0*/  UMOV UR47, 0xc0000010 ;  /* 0xc0000010002f7882 */ /* 0x000fe20000000000 */
[----:B------:R-:W-:Y:S01]  /*2ae0*/  UIADD3 UR42, UR50, 0x40, URZ ;  /* 0x00000040322a7890 */ /* 0x000fe2000fffe03f */
[----:B------:R-:W-:Y:S01]  /*2af0*/  STL.64 [R1+0x128], R26 ;  /* 0x0001281a01007387 */ /* 0x000fe20000100a00 */
        /* <DEDUP_REMOVED lines=9> */
[----:B------:R-:W-:Y:S01]  /*2b90*/  UMOV UR28, UR48 ;  /* 0x00000030001c7c82 */ /* 0x000fe20008000000 */
[----:B------:R-:W-:Y:S01]  /*2ba0*/  UMOV UR29, UR49 ;  /* 0x00000031001d7c82 */ /* 0x000fe20008000000 */
[----:B------:R-:W-:Y:S01]  /*2bb0*/  UMOV UR31, 0xc0000010 ;  /* 0xc0000010001f7882 */ /* 0x000fe20000000000 */
[----:B--2---:R-:W-:-:S06]  /*2bc0*/  WARPGROUP.ARRIVE ;  /* 0x00000000000079c5 */ /* 0x004fcc0000000000 */
[----:B------:R-:W-:Y:S03]  /*2bd0*/  IGMMA.64x16x32.S8.S8 R48, gdesc[UR48], R48, gsb0 ;  /* 0x00600000303079f1 */ /* 0x000fe60008041030 */
[----:B------:R-:W-:Y:S02]  /*2be0*/  WARPGROUP.DEPBAR.LE gsb0, 0x0 ;  /* 0x00008000000079c5 */ /* 0x000fe40000010000 */
[----:B----4-:R-:W-:Y:S01]  /*2bf0*/  WARPGROUP.ARRIVE ;  /* 0x00000000000079c5 */ /* 0x010fe20000000000 */
[----:B------:R-:W-:Y:S01]  /*2c00*/  UIADD3 UR26, UR50, 0xa0, URZ ;  /* 0x000000a0321a7890 */ /* 0x000fe2000fffe03f */
[----:B------:R-:W-:Y:S04]  /*2c10*/  STL.64 [R1+0xc0], R48 ;  /* 0x0000c03001007387 */ /* 0x000fe80000100a00 */
[----:B------:R-:W-:Y:S01]  /*2c20*/  IGMMA.64x16x32.S8.S8 R72, gdesc[UR44], R72, gsb0 ;  /* 0x006000002c4879f1 */ /* 0x000fe20008041048 */
        /* <DEDUP_REMOVED lines=15> */
[----:B------:R-:W-:-:S02]  /*2d20*/  WARPGROUP.DEPBAR.LE gsb0, 0x0 ;  /* 0x00008000000079c5 */ /* 0x000fc40000010000 */
[----:B---3--:R-:W-:Y:S01]  /*2d30*/  WARPGROUP.ARRIVE ;  /* 0x00000000000079c5 */ /* 0x008fe20000000000 */
[----:B------:R-:W-:Y:S01]  /*2d40*/  UMOV UR12, UR48 ;  /* 0x00000030000c7c82 */ /* 0x000fe20008000000 */
[----:B------:R-:W-:Y:S01]  /*2d50*/  UMOV UR13, UR49 ;  /* 0x00000031000d7c82 */ /* 0x000fe20008000000 */
[----:B------:R-:W-:Y:S01]  /*2d60*/  UMOV UR15, 0xc0000010 ;  /* 0xc0000010000f7882 */ /* 0x000fe20000000000 */
[----:B------:R-:W-:Y:S01]  /*2d70*/  UIADD3 UR10, UR50, 0x120, URZ ;  /* 0x00000120320a7890 */ /* 0x000fe2000fffe03f */
[----:B------:R-:W-:Y:S01]  /*2d80*/  STL.64 [R1+0x60], R72 ;  /* 0x0000604801007387 */ /* 0x000fe20000100a00 */
        /* <DEDUP_REMOVED lines=9> */
[----:B------:R-:W-:Y:S04]  /*2e20*/  STL.64 [R1+0x70], R76 ;  /* 0x0000704c01007387 */ /* 0x000fe80000100a00 */
[----:B------:R-:W-:Y:S01]  /*2e30*/  STL.64 [R1+0x78], R78 ;  /* 0x0000784e01007387 */ /* 0x000fe20000100a00 */
[----:B------:R-:W-:-:S02]  /*2e40*/  WARPGROUP.DEPBAR.LE gsb0, 0x0 ;  /* 0x00008000000079c5 */ /* 0x000fc40000010000 */
[----:B------:R-:W-:Y:S01]  /*2e50*/  WARPGROUP.ARRIVE ;  /* 0x00000000000079c5 */ /* 0x000fe20000000000 */
[----:B------:R0:W-:Y:S04]  /*2e60*/  STL.64 [R1], R96 ;  /* 0x0000006001007387 */ /* 0x0001e80000100a00 */
[----:B------:R2:W-:Y:S01]  /*2e70*/  STL.64 [R1+0x8], R98 ;  /* 0x0000086201007387 */ /* 0x0005e20000100a00 */
[----:B------:R-:W-:Y:S03]  /*2e80*/  IGMMA.64x16x32.S8.S8 R208, gdesc[UR32], R208, gsb0 ;  /* 0x0060000020d079f1 */ /* 0x000fe600080410d0 */
[----:B------:R3:W-:Y:S04]  /*2e90*/  STL.64 [R1+0x10], R100 ;  /* 0x0000106401007387 */ /* 0x0007e80000100a00 */
[----:B------:R4:W-:Y:S04]  /*2ea0*/  STL.64 [R1+0x18], R102 ;  /* 0x0000186601007387 */ /* 0x0009e80000100a00 */
[----:B0-----:R-:W4:Y:S04]  /*2eb0*/  LDL.LU.64 R96, [R1+0x40] ;  /* 0x0000400001607983 */ /* 0x001f280000300a00 */
[----:B--2---:R-:W2:Y:S04]  /*2ec0*/  LDL.LU.64 R98, [R1+0x48] ;  /* 0x0000480001627983 */ /* 0x004ea80000300a00 */
[----:B---3--:R-:W2:Y:S04]  /*2ed0*/  LDL.LU.64 R100, [R1+0x50] ;  /* 0x0000500001647983 */ /* 0x008ea80000300a00 */
[----:B----4-:R-:W2:Y:S04]  /*2ee0*/  LDL.LU.64 R102, [R1+0x58] ;  /* 0x0000580001667983 */ /* 0x010ea80000300a00 */
[----:B------:R-:W3:Y:S04]  /*2ef0*/  LDL.LU.64 R72, [R1+0xa0] ;  /* 0x0000a00001487983 */ /* 0x000ee80000300a00 */
[----:B------:R-:W3:Y:S04]  /*2f00*/  LDL.LU.64 R74, [R1+0xa8] ;  /* 0x0000a800014a7983 */ /* 0x000ee80000300a00 */
[----:B------:R-:W3:Y:S04]  /*2f10*/  LDL.LU.64 R76, [R1+0xb0] ;  /* 0x0000b000014c7983 */ /* 0x000ee80000300a00 */
[----:B------:R-:W3:Y:S04]  /*2f20*/  LDL.LU.64 R78, [R1+0xb8] ;  /* 0x0000b800014e7983 */ /* 0x000ee80000300a00 */
[----:B------:R-:W4:Y:S04]  /*2f30*/  LDL.LU.64 R48, [R1+0x80] ;  /* 0x0000800001307983 */ /* 0x000f280000300a00 */
[----:B------:R-:W4:Y:S04]  /*2f40*/  LDL.LU.64 R50, [R1+0x88] ;  /* 0x0000880001327983 */ /* 0x000f280000300a00 */
[----:B------:R-:W4:Y:S01]  /*2f50*/  LDL.LU.64 R52, [R1+0x90] ;  /* 0x0000900001347983 */ /* 0x000f220000300a00 */
[----:B------:R-:W-:-:S02]  /*2f60*/  WARPGROUP.DEPBAR.LE gsb0, 0x0 ;  /* 0x00008000000079c5 */ /* 0x000fc40000010000 */
[----:B------:R-:W-:Y:S01]  /*2f70*/  WARPGROUP.ARRIVE ;  /* 0x00000000000079c5 */ /* 0x000fe20000000000 */
[----:B------:R-:W4:Y:S04]  /*2f80*/  LDL.LU.64 R54, [R1+0x98] ;  /* 0x0000980001367983 */ /* 0x000f280000300a00 */
[----:B------:R-:W4:Y:S01]  /*2f90*/  LDL.LU.64 R24, [R1+0x20] ;  /* 0x0000200001187983 */ /* 0x000f220000300a00 */
[----:B------:R-:W-:Y:S03]  /*2fa0*/  IGMMA.64x16x32.S8.S8 R184, gdesc[UR28], R184, gsb0 ;  /* 0x006000001cb879f1 */ /* 0x000fe600080410b8 */
[----:B------:R-:W4:Y:S04]  /*2fb0*/  LDL.LU.64 R26, [R1+0x28] ;  /* 0x00002800011a7983 */ /* 0x000f280000300a00 */
[----:B------:R-:W4:Y:S04]  /*2fc0*/  LDL.LU.64 R28, [R1+0x30] ;  /* 0x00003000011c7983 */ /* 0x000f280000300a00 */
[----:B------:R-:W4:Y:S01]  /*2fd0*/  LDL.LU.64 R30, [R1+0x38] ;  /* 0x00003800011e7983 */ /* 0x000f220000300a00 */
[----:B------:R-:W-:-:S02]  /*2fe0*/  WARPGROUP.DEPBAR.LE gsb0, 0x0 ;  /* 0x00008000000079c5 */ /* 0x000fc40000010000 */
[----:B------:R-:W-:-:S06]  /*2ff0*/  WARPGROUP.ARRIVE ;  /* 0x00000000000079c5 */ /* 0x000fcc0000000000 */
[----:B------:R-:W-:Y:S03]  /*3000*/  IGMMA.64x16x32.S8.S8 R160, gdesc[UR24], R160, gsb0 ;  /* 0x0060000018a079f1 */ /* 0x000fe600080410a0 */
[----:B------:R-:W-:Y:S02]  /*3010*/  WARPGROUP.DEPBAR.LE gsb0, 0x0 ;  /* 0x00008000000079c5 */ /* 0x000fe40000010000 */
[----:B------:R-:W-:-:S06]  /*3020*/  WARPGROUP.ARRIVE ;  /* 0x00000000000079c5 */ /* 0x000fcc0000000000 */
[----:B------:R-:W-:Y:S03]  /*3030*/  IGMMA.64x16x32.S8.S8 R136, gdesc[UR20], R136, gsb0 ;  /* 0x00600000148879f1 */ /* 0x000fe60008041088 */
[----:B------:R-:W-:Y:S02]  /*3040*/  WARPGROUP.DEPBAR.LE gsb0, 0x0 ;  /* 0x00008000000079c5 */ /* 0x000fe40000010000 */
[----:B------:R-:W-:-:S06]  /*3050*/  WARPGROUP.ARRIVE ;  /* 0x00000000000079c5 */ /* 0x000fcc0000000000 */
[----:B------:R-:W-:Y:S03]  /*3060*/  IGMMA.64x16x32.S8.S8 R112, gdesc[UR16], R112, gsb0 ;  /* 0x00600000107079f1 */ /* 0x000fe60008041070 */
[----:B------:R-:W-:Y:S02]  /*3070*/  WARPGROUP.DEPBAR.LE gsb0, 0x0 ;  /* 0x00008000000079c5 */ /* 0x000fe40000010000 */
[----:B------:R-:W-:-:S06]  /*3080*/  WARPGROUP.ARRIVE ;  /* 0x00000000000079c5 */ /* 0x000fcc0000000000 */
[----:B------:R-:W-:Y:S01]  /*3090*/  IGMMA.64x16x32.S8.S8 R88, gdesc[UR12], R88, gsb0 ;  /* 0x006000000c5879f1 */ /* 0x000fe20008041058 */
[----:B------:R-:W-:Y:S02]  /*30a0*/  UIADD3 UR12, UR5, 0x100, URZ ;  /* 0x00000100050c7890 */ /* 0x000fe4000fffe03f */
[----:B------:R-:W-:Y:S01]  /*30b0*/  UIADD3 UR5, UR5, 0x200, URZ ;  /* 0x0000020005057890 */ /* 0x000fe2000fffe03f */
[----:B------:R-:W-:Y:S02]  /*30c0*/  WARPGROUP.DEPBAR.LE gsb0, 0x0 ;  /* 0x00008000000079c5 */ /* 0x000fe40000010000 */
[----:B------:R-:W-:-:S06]  /*30d0*/  WARPGROUP.ARRIVE ;  /* 0x00000000000079c5 */ /* 0x000fcc0000000000 */
[----:B------:R-:W-:Y:S03]  /*30e0*/  IGMMA.64x16x32.S8.S8 R64, gdesc[UR8], R64, gsb0 ;  /* 0x00600000084079f1 */ /* 0x000fe60008041040 */
[----:B------:R-:W-:Y:S02]  /*30f0*/  WARPGROUP.DEPBAR.LE gsb0, 0x0 ;  /* 0x00008000000079c5 */ /* 0x000fe40000010000 */
[----:B------:R-:W-:-:S06]  /*3100*/  WARPGROUP.ARRIVE ;  /* 0x00000000000079c5 */ /* 0x000fcc0000000000 */
[----:B------:R-:W-:Y:S01]  /*3110*/  IGMMA.64x16x32.S8.S8 R40, gdesc[UR52], R40, gsb0 ;  /* 0x00600000342879f1 */ /* 0x000fe20008041028 */
        /* <DEDUP_REMOVED lines=48> */
[----:B--2---:R-:W-:-:S06]  /*3420*/  WARPGROUP.ARRIVE ;  /* 0x00000000000079c5 */ /* 0x004fcc0000000000 */
[----:B------:R-:W-:Y:S01]  /*3430*/  IGMMA.64x16x32.S8.S8 R96, gdesc[UR44], R96, gsb0 ;  /* 0x006000002c6079f1 */ /* 0x000fe20008041060 */
[----:B------:R-:W-:Y:S01]  /*3440*/  UMOV UR48, UR52 ;  /* 0x0000003400307c82 */ /* 0x000fe20008000000 */
[----:B------:R-:W-:Y:S01]  /*3450*/  UMOV UR49, UR53 ;  /* 0x0000003500317c82 */ /* 0x000fe20008000000 */
[----:B------:R-:W-:Y:S02]  /*3460*/  WARPGROUP.DEPBAR.LE gsb0, 0x0 ;  /* 0x00008000000079c5 */ /* 0x000fe40000010000 */
[----:B---3--:R-:W-:Y:S01]  /*3470*/  WARPGROUP.ARRIVE ;  /* 0x00000000000079c5 */ /* 0x008fe20000000000 */
[----:B------:R-:W-:Y:S04]  /*3480*/  STL.64 [R1+0x40], R96 ;  /* 0x0000406001007387 */ /* 0x000fe80000100a00 */
[----:B------:R-:W-:Y:S01]  /*3490*/  STL.64 [R1+0x48], R98 ;  /* 0x0000486201007387 */ /* 0x000fe20000100a00 */
[----:B------:R-:W-:Y:S01]  /*34a0*/  IGMMA.64x16x32.S8.S8 R72, gdesc[UR48], R72, gsb0 ;  /* 0x00600000304879f1 */ /* 0x000fe20008041048 */
[----:B------:R-:W-:Y:S01]  /*34b0*/  UMOV UR48, UR5 ;  /* 0x0000000500307c82 */ /* 0x000fe20008000000 */
[----:B------:R-:W-:Y:S01]  /*34c0*/  UMOV UR49, 0xc0000010 ;  /* 0xc000001000317882 */ /* 0x000fe20000000000 */
[----:B------:R-:W-:Y:S01]  /*34d0*/  STL.64 [R1+0x50], R100 ;  /* 0x0000506401007387 */ /* 0x000fe20000100a00 */
[----:B------:R-:W-:-:S02]  /*34e0*/  WARPGROUP.DEPBAR.LE gsb0, 0x0 ;  /* 0x00008000000079c5 */ /* 0x000fc40000010000 */
[----:B----4-:R-:W-:Y:S01]  /*34f0*/  WARPGROUP.ARRIVE ;  /* 0x00000000000079c5 */ /* 0x010fe20000000000 */
[----:B------:R-:W-:Y:S01]  /*3500*/  UMOV UR44, UR48 ;  /* 0x00000030002c7c82 */ /* 0x000fe20008000000 */
[----:B------:R-:W-:Y:S01]  /*3510*/  UMOV UR45, UR49 ;  /* 0x00000031002d7c82 */ /* 0x000fe20008000000 */
[----:B------:R0:W-:Y:S03]  /*3520*/  STL.64 [R1+0x58], R102 ;  /* 0x0000586601007387 */ /* 0x0001e60000100a00 */
[----:B------:R-:W-:Y:S01]  /*3530*/  IGMMA.64x16x32.S8.S8 R48, gdesc[UR48], R48, gsb0 ;  /* 0x00600000303079f1 */ /* 0x000fe20008041030 */
[----:B0-----:R-:W2:Y:S04]  /*3540*/  LDL.LU.64 R102, [R1+0x198] ;  /* 0x0001980001667983 */ /* 0x001ea80000300a00 */
[----:B------:R-:W2:Y:S04]  /*3550*/  LDL.LU.64 R100, [R1+0x190] ;  /* 0x0001900001647983 */ /* 0x000ea80000300a00 */
[----:B------:R-:W2:Y:S04]  /*3560*/  LDL.LU.64 R98, [R1+0x188] ;  /* 0x0001880001627983 */ /* 0x000ea80000300a00 */
[----:B------:R-:W2:Y:S01]  /*3570*/  LDL.LU.64 R96, [R1+0x180] ;  /* 0x0001800001607983 */ /* 0x000ea20000300a00 */
[----:B------:R-:W-:Y:S01]  /*3580*/  UMOV UR40, UR48 ;  /* 0x0000003000287c82 */ /* 0x000fe20008000000 */
[----:B------:R-:W-:-:S02]  /*3590*/  UMOV UR41, UR49 ;  /* 0x0000003100297c82 */ /* 0x000fc40008000000 */
[----:B------:R-:W-:Y:S04]  /*35a0*/  STL.64 [R1+0xa0], R72 ;  /* 0x0000a04801007387 */ /* 0x000fe80000100a00 */
[----:B------:R-:W-:Y:S04]  /*35b0*/  STL.64 [R1+0xa8], R74 ;  /* 0x0000a84a01007387 */ /* 0x000fe80000100a00 */
[----:B------:R-:W-:Y:S04]  /*35c0*/  STL.64 [R1+0xb0], R76 ;  /* 0x0000b04c01007387 */ /* 0x000fe80000100a00 */
[----:B------:R0:W-:Y:S04]  /*35d0*/  STL.64 [R1+0xb8], R78 ;  /* 0x0000b84e01007387 */ /* 0x0001e80000100a00 */
[----:B0-----:R-:W3:Y:S01]  /*35e0*/  LDL.LU.64 R78, [R1+0x178] ;  /* 0x00017800014e7983 */ /* 0x001ee20000300a00 */
[----:B------:R-:W-:-:S02]  /*35f0*/  WARPGROUP.DEPBAR.LE gsb0, 0x0 ;  /* 0x00008000000079c5 */ /* 0x000fc40000010000 */
[----:B------:R-:W-:Y:S01]  /*3600*/  WARPGROUP.ARRIVE ;  /* 0x00000000000079c5 */ /* 0x000fe20000000000 */
[----:B------:R-:W3:Y:S04]  /*3610*/  LDL.LU.64 R76, [R1+0x170] ;  /* 0x00017000014c7983 */ /* 0x000ee80000300a00 */
[----:B------:R-:W3:Y:S01]  /*3620*/  LDL.LU.64 R74, [R1+0x168] ;  /* 0x00016800014a7983 */ /* 0x000ee20000300a00 */
[----:B------:R-:W-:Y:S03]  /*3630*/  IGMMA.64x16x32.S8.S8 R24, gdesc[UR44], R24, gsb0 ;  /* 0x006000002c1879f1 */ /* 0x000fe60008041018 */
[----:B------:R-:W3:Y:S01]  /*3640*/  LDL.LU.64 R72, [R1+0x160] ;  /* 0x0001600001487983 */ /* 0x000ee20000300a00 */
[----:B------:R-:W-:Y:S01]  /*3650*/  UMOV UR32, UR48 ;  /* 0x0000003000207c82 */ /* 0x000fe20008000000 */
[----:B------:R-:W-:-:S02]  /*3660*/  UMOV UR33, UR49 ;  /* 0x0000003100217c82 */ /* 0x000fc40008000000 */
[----:B------:R-:W-:Y:S04]  /*3670*/  STL.64 [R1+0x80], R48 ;  /* 0x0000803001007387 */ /* 0x000fe80000100a00 */
[----:B------:R-:W-:Y:S04]  /*3680*/  STL.64 [R1+0x88], R50 ;  /* 0x0000883201007387 */ /* 0x000fe80000100a00 */
[----:B------:R-:W-:Y:S04]  /*3690*/  STL.64 [R1+0x90], R52 ;  /* 0x0000903401007387 */ /* 0x000fe80000100a00 */
[----:B------:R0:W-:Y:S04]  /*36a0*/  STL.64 [R1+0x98], R54 ;  /* 0x0000983601007387 */ /* 0x0001e80000100a00 */
[----:B0-----:R-:W4:Y:S04]  /*36b0*/  LDL.LU.64 R54, [R1+0x158] ;  /* 0x0001580001367983 */ /* 0x001f280000300a00 */
[----:B------:R-:W4:Y:S04]  /*36c0*/  LDL.LU.64 R52, [R1+0x150] ;  /* 0x0001500001347983 */ /* 0x000f280000300a00 */
[----:B------:R-:W4:Y:S04]  /*36d0*/  LDL.LU.64 R50, [R1+0x148] ;  /* 0x0001480001327983 */ /* 0x000f280000300a00 */
[----:B------:R-:W4:Y:S01]  /*36e0*/  LDL.LU.64 R48, [R1+0x140] ;  /* 0x0001400001307983 */ /* 0x000f220000300a00 */
[----:B------:R-:W-:-:S02]  /*36f0*/  WARPGROUP.DEPBAR.LE gsb0, 0x0 ;  /* 0x00008000000079c5 */ /* 0x000fc40000010000 */
[----:B------:R-:W-:Y:S01]  /*3700*/  WARPGROUP.ARRIVE ;  /* 0x00000000000079c5 */ /* 0x000fe20000000000 */
[----:B------:R-:W-:Y:S01]  /*3710*/  UMOV UR28, UR48 ;  /* 0x00000030001c7c82 */ /* 0x000fe20008000000 */
[----:B------:R-:W-:Y:S01]  /*3720*/  UMOV UR29, UR49 ;  /* 0x00000031001d7c82 */ /* 0x000fe20008000000 */
[----:B------:R-:W-:Y:S03]  /*3730*/  STL.64 [R1+0x20], R24 ;  /* 0x0000201801007387 */ /* 0x000fe60000100a00 */
[----:B------:R-:W-:Y:S01]  /*3740*/  IGMMA.64x16x32.S8.S8 R216, gdesc[UR40], R216, gsb0 ;  /* 0x0060000028d879f1 */ /* 0x000fe200080410d8 */
[----:B------:R-:W-:Y:S04]  /*3750*/  STL.64 [R1+0x28], R26 ;  /* 0x0000281a01007387 */ /* 0x000fe80000100a00 */
[----:B------:R-:W-:Y:S04]  /*3760*/  STL.64 [R1+0x30], R28 ;  /* 0x0000301c01007387 */ /* 0x000fe80000100a00 */
[----:B------:R0:W-:Y:S04]  /*3770*/  STL.64 [R1+0x38], R30 ;  /* 0x0000381e01007387 */ /* 0x0001e80000100a00 */
[----:B0-----:R-:W4:Y:S04]  /*3780*/  LDL.LU.64 R30, [R1+0x138] ;  /* 0x00013800011e7983 */ /* 0x001f280000300a00 */
[----:B------:R-:W4:Y:S04]  /*3790*/  LDL.LU.64 R28, [R1+0x130] ;  /* 0x00013000011c7983 */ /* 0x000f280000300a00 */
[----:B------:R-:W4:Y:S04]  /*37a0*/  LDL.LU.64 R26, [R1+0x128] ;  /* 0x00012800011a7983 */ /* 0x000f280000300a00 */
[----:B------:R-:W4:Y:S01]  /*37b0*/  LDL.LU.64 R24, [R1+0x120] ;  /* 0x0001200001187983 */ /* 0x000f220000300a00 */
        /* <DEDUP_REMOVED lines=26> */
[----:B------:R-:W-:Y:S03]  /*3960*/  IGMMA.64x16x32.S8.S8 R96, gdesc[UR16], R96, gsb0 ;  /* 0x00600000106079f1 */ /* 0x000fe60008041060 */
[----:B------:R-:W-:Y:S02]  /*3970*/  WARPGROUP.DEPBAR.LE gsb0, 0x0 ;  /* 0x00008000000079c5 */ /* 0x000fe40000010000 */
[----:B---3--:R-:W-:-:S06]  /*3980*/  WARPGROUP.ARRIVE ;  /* 0x00000000000079c5 */ /* 0x008fcc0000000000 */
[----:B------:R-:W-:Y:S03]  /*3990*/  IGMMA.64x16x32.S8.S8 R72, gdesc[UR12], R72, gsb0 ;  /* 0x006000000c4879f1 */ /* 0x000fe60008041048 */
[----:B------:R-:W-:Y:S02]  /*39a0*/  WARPGROUP.DEPBAR.LE gsb0, 0x0 ;  /* 0x00008000000079c5 */ /* 0x000fe40000010000 */
[----:B----4-:R-:W-:-:S06]  /*39b0*/  WARPGROUP.ARRIVE ;  /* 0x00000000000079c5 */ /* 0x010fcc0000000000 */
[----:B------:R-:W-:Y:S03]  /*39c0*/  IGMMA.64x16x32.S8.S8 R48, gdesc[UR8], R48, gsb0 ;  /* 0x00600000083079f1 */ /* 0x000fe60008041030 */
[----:B------:R-:W-:Y:S02]  /*39d0*/  WARPGROUP.DEPBAR.LE gsb0, 0x0 ;  /* 0x00008000000079c5 */ /* 0x000fe40000010000 */
[----:B------:R-:W-:-:S06]  /*39e0*/  WARPGROUP.ARRIVE ;  /* 0x00000000000079c5 */ /* 0x000fcc0000000000 */
[----:B------:R-:W-:Y:S03]  /*39f0*/  IGMMA.64x16x32.S8.S8 R24, gdesc[UR48], R24, gsb0 ;  /* 0x00600000301879f1 */ /* 0x000fe60008041018 */
[----:B------:R-:W-:Y:S02]  /*3a00*/  WARPGROUP.DEPBAR.LE gsb0, 0x0 ;  /* 0x00008000000079c5 */ /* 0x000fe40000010000 */
[----:B------:R-:W-:Y:S05]  /*3a10*/  @!P0 BRA `(.L_x_28) ;  /* 0x0000000000048947 */ /* 0x000fea0003800000 */
[----:B------:R-:W-:Y:S01]  /*3a20*/  BPT.TRAP 0x1 ;  /* 0x000000040000795c */ /* 0x000fe20000300000 */
.L_x_28:
[----:B------:R-:W2:Y:S04]  /*3a30*/  LDL R3, [R1+0xec] ;  /* 0x0000ec0001037983 */ /* 0x000ea80000100800 */
[----:B------:R-:W3:Y:S01]  /*3a40*/  LDL R4, [R1+0xf8] ;  /* 0x0000f80001047983 */ /* 0x000ee20000100800 */
[----:B--2---:R-:W-:-:S13]  /*3a50*/  ISETP.NE.AND P1, PT, R3, RZ, PT ;  /* 0x000000ff0300720c */ /* 0x004fda0003f25270 */
[----:B------:R-:W-:-:S05]  /*3a60*/  VOTEU.ANY UP0, P1 ;  /* 0x00000000003f7886 */ /* 0x000fca0000800100 */
[----:B------:R-:W-:-:S04]  /*3a70*/  @UP0 ULEA UR7, UR6, UR7, 0x3 ;  /* 0x0000000706070291 */ /* 0x000fc8000f8e183f */
[----:B------:R-:W-:Y:S02]  /*3a80*/  @UP0 UIADD3 UR7, UR7, 0x60, URZ ;  /* 0x0000006007070890 */ /* 0x000fe4000fffe03f */
[----:B------:R-:W-:-:S04]  /*3a90*/  UISETP.GT.U32.AND UP0, UPT, UR56, 0x1, UPT ;  /* 0x000000013800788c */ /* 0x000fc8000bf04070 */
[----:B------:R-:W-:-:S05]  /*3aa0*/  IMAD.U32 R3, RZ, RZ, UR7 ;  /* 0x00000007ff037e24 */ /* 0x000fca000f8e00ff */
[----:B---3--:R-:W-:-:S04]  /*3ab0*/  @P1 PRMT R3, R4, 0x654, R3 ;  /* 0x0000065404031816 */ /* 0x008fc80000000003 */
[----:B------:R0:W-:Y:S01]  /*3ac0*/  @P1 SYNCS.ARRIVE.TRANS64.RED.A1T0 RZ, [R3+URZ], RZ ;  /* 0x000000ff03ff19a7 */ /* 0x0001e2000810043f */
[----:B------:R-:W-:-:S13]  /*3ad0*/  PLOP3.LUT P1, PT, PT, PT, UP0, 0x80, 0x0 ;  /* 0x000000000000781c */ /* 0x000fda0003f2f008 */
[----:B0-----:R-:W-:Y:S05]  /*3ae0*/  @P1 BRA `(.L_x_29) ;  /* 0x0000000000041947 */ /* 0x001fea0003800000 */
[----:B------:R-:W-:Y:S01]  /*3af0*/  BPT.TRAP 0x1 ;  /* 0x000000040000795c */ /* 0x000fe20000300000 */
.L_x_29:
[----:B------:R-:W-:Y:S01]  /*3b00*/  UIADD3 UR4, UR4, 0x1, URZ ;  /* 0x0000000104047890 */ /* 0x000fe2000fffe03f */
[C---:B------:R-:W-:Y:S01]  /*3b10*/  ISETP.GT.AND P1, PT, R2.reuse, 0x1, PT ;  /* 0x000000010200780c */ /* 0x040fe20003f24270 */
[----:B------:R-:W-:Y:S01]  /*3b20*/  UIADD3 UR6, UR6, 0x1, URZ ;  /* 0x0000000106067890 */ /* 0x000fe2000fffe03f */
[----:B------:R-:W-:Y:S01]  /*3b30*/  VIADD R2, R2, 0xffffffff ;  /* 0xffffffff02027836 */ /* 0x000fe20000000000 */
[----:B------:R-:W-:Y:S02]  /*3b40*/  UISETP.NE.AND UP0, UPT, UR4, 0xc, UPT ;  /* 0x0000000c0400788c */ /* 0x000fe4000bf05270 */
[----:B------:R-:W-:Y:S02]  /*3b50*/  UISETP.NE.AND UP1, UPT, UR6, 0xc, UPT ;  /* 0x0000000c0600788c */ /* 0x000fe4000bf25270 */
[----:B------:R-:W-:Y:S02]  /*3b60*/  USEL UR5, URZ, 0x1, UP0 ;  /* 0x000000013f057887 */ /* 0x000fe40008000000 */
[----:B------:R-:W-:-:S02]  /*3b70*/  USEL UR4, UR4, URZ, UP0 ;  /* 0x0000003f04047287 */ /* 0x000fc40008000000 */
[----:B------:R-:W-:Y:S02]  /*3b80*/  USEL UR6, UR6, URZ, UP1 ;  /* 0x0000003f06067287 */ /* 0x000fe40008800000 */
[----:B------:R-:W-:Y:S01]  /*3b90*/  LOP3.LUT R0, R0, UR5, RZ, 0x3c, !PT ;  /* 0x0000000500007c12 */ /* 0x000fe2000f8e3cff */
[----:B------:R-:W-:Y:S09]  /*3ba0*/  @P1 BRA `(.L_x_30) ;  /* 0xffffffec000c1947 */ /* 0x000ff2000383ffff */
.L_x_23:
[----:B0-2---:R-:W0:Y:S02]  /*3bb0*/  LDC R0, c[0x0][0x28c] ;  /* 0x0000a300ff007b82 */ /* 0x005e240000000800 */
[----:B0-----:R-:W-:-:S13]  /*3bc0*/  ISETP.GE.AND P1, PT, R0, 0x1, PT ;  /* 0x000000010000780c */ /* 0x001fda0003f26270 */
[----:B------:R-:W-:Y:S05]  /*3bd0*/  @!P1 BRA `(.L_x_31) ;  /* 0x0000000000689947 */ /* 0x000fea0003800000 */
[----:B------:R-:W-:Y:S05]  /*3be0*/  @!P0 BRA `(.L_x_32) ;  /* 0x0000000000048947 */ /* 0x000fea0003800000 */
[----:B------:R-:W-:Y:S01]  /*3bf0*/  BPT.TRAP 0x1 ;  /* 0x000000040000795c */ /* 0x000fe20000300000 */
.L_x_32:
[----:B------:R-:W2:Y:S01]  /*3c00*/  LDL R0, [R1+0xec] ;  /* 0x0000ec0001007983 */ /* 0x000ea20000100800 */
[----:B------:R-:W-:Y:S01]  /*3c10*/  BSSY B0, `(.L_x_33) ;  /* 0x0000012000007945 */ /* 0x000fe20003800000 */
[----:B--2---:R-:W-:-:S13]  /*3c20*/  ISETP.NE.AND P0, PT, R0, RZ, PT ;  /* 0x000000ff0000720c */ /* 0x004fda0003f05270 */
[----:B------:R-:W-:Y:S05]  /*3c30*/  @!P0 BRA `(.L_x_34) ;  /* 0x00000000003c8947 */ /* 0x000fea0003800000 */
[----:B------:R-:W2:Y:S01]  /*3c40*/  LDL R2, [R1+0xf8] ;  /* 0x0000f80001027983 */ /* 0x000ea20000100800 */
[----:B------:R-:W0:Y:S01]  /*3c50*/  S2UR UR7, SR_CgaCtaId ;  /* 0x00000000000779c3 */ /* 0x000e220000008800 */
[----:B------:R-:W-:-:S04]  /*3c60*/  UISETP.LT.AND UP0, UPT, UR59, 0x1, UPT ;  /* 0x000000013b00788c */ /* 0x000fc8000bf01270 */
[----:B------:R-:W-:-:S04]  /*3c70*/  USEL UR6, UR59, 0x1, UP0 ;  /* 0x000000013b067887 */ /* 0x000fc80008000000 */
[----:B------:R-:W-:-:S04]  /*3c80*/  UIADD3 UR6, UR57, UR59, -UR6 ;  /* 0x0000003b39067290 */ /* 0x000fc8000fffe806 */
[----:B------:R-:W-:-:S04]  /*3c90*/  UIMAD.WIDE.U32 UR4, UR6, -0x55555555, URZ ;  /* 0xaaaaaaab060478a5 */ /* 0x000fc8000f8e003f */
[----:B------:R-:W-:-:S03]  /*3ca0*/  USHF.R.U32.HI UR4, URZ, 0x3, UR5 ;  /* 0x000000033f047899 */ /* 0x000fc60008011605 */
[----:B------:R-:W-:Y:S01]  /*3cb0*/  UMOV UR5, 0x400 ;  /* 0x0000040000057882 */ /* 0x000fe20000000000 */
[----:B------:R-:W-:Y:S02]  /*3cc0*/  UIMAD UR6, UR4, -0xc, UR6 ;  /* 0xfffffff4040678a4 */ /* 0x000fe4000f8e0206 */
[----:B0-----:R-:W-:-:S04]  /*3cd0*/  ULEA UR5, UR7, UR5, 0x18 ;  /* 0x0000000507057291 */ /* 0x001fc8000f8ec03f */
[----:B------:R-:W-:-:S04]  /*3ce0*/  ULEA UR6, UR6, UR5, 0x3 ;  /* 0x0000000506067291 */ /* 0x000fc8000f8e183f */
[----:B------:R-:W-:-:S06]  /*3cf0*/  UIADD3 UR6, UR6, 0x60, URZ ;  /* 0x0000006006067890 */ /* 0x000fcc000fffe03f */
[----:B------:R-:W-:-:S05]  /*3d00*/  IMAD.U32 R0, RZ, RZ, UR6 ;  /* 0x00000006ff007e24 */ /* 0x000fca000f8e00ff */
[----:B--2---:R-:W-:-:S04]  /*3d10*/  PRMT R0, R2, 0x654, R0 ;  /* 0x0000065402007816 */ /* 0x004fc80000000000 */
[----:B------:R0:W-:Y:S03]  /*3d20*/  SYNCS.ARRIVE.TRANS64.RED.A1T0 RZ, [R0+URZ], RZ ;  /* 0x000000ff00ff79a7 */ /* 0x0001e6000810043f */
.L_x_34:
[----:B------:R-:W-:Y:S05]  /*3d30*/  BSYNC B0 ;  /* 0x0000000000007941 */ /* 0x000fea0003800000 */
.L_x_33:
[----:B------:R-:W-:-:S06]  /*3d40*/  UISETP.GT.U32.AND UP0, UPT, UR56, 0x1, UPT ;  /* 0x000000013800788c */ /* 0x000fcc000bf04070 */
[----:B------:R-:W-:-:S13]  /*3d50*/  PLOP3.LUT P0, PT, PT, PT, UP0, 0x80, 0x0 ;  /* 0x000000000000781c */ /* 0x000fda0003f0f008 */
[----:B------:R-:W-:Y:S05]  /*3d60*/  @P0 BRA `(.L_x_31) ;  /* 0x0000000000040947 */ /* 0x000fea0003800000 */
[----:B------:R-:W-:Y:S01]  /*3d70*/  BPT.TRAP 0x1 ;  /* 0x000000040000795c */ /* 0x000fe20000300000 */
.L_x_31:
[----:B------:R-:W2:Y:S01]  /*3d80*/  LDL.LU R2, [R1+0xe8] ;  /* 0x0000e80001027983 */ /* 0x000ea20000300800 */
[----:B------:R-:W3:Y:S01]  /*3d90*/  S2R R4, SR_TID.X ;  /* 0x0000000000047919 */ /* 0x000ee20000002100 */
[----:B------:R-:W-:Y:S01]  /*3da0*/  USHF.R.S32.HI UR12, URZ, 0x1f, UR58 ;  /* 0x0000001f3f0c7899 */ /* 0x000fe2000801143a */
[----:B------:R-:W-:Y:S01]  /*3db0*/  ULDC.64 UR8, c[0x0][0x5d0] ;  /* 0x0001740000087ab9 */ /* 0x000fe20000000a00 */
[----:B0-----:R-:W4:Y:S01]  /*3dc0*/  LDL.LU R0, [R1+0xf0] ;  /* 0x0000f00001007983 */ /* 0x001f220000300800 */
[----:B-1----:R-:W-:Y:S01]  /*3dd0*/  IMAD.U32 R6, RZ, RZ, UR8 ;  /* 0x00000008ff067e24 */ /* 0x002fe2000f8e00ff */
[----:B------:R-:W-:Y:S02]  /*3de0*/  UIADD3 UR57, UR59, UR57, URZ ;  /* 0x000000393b397290 */ /* 0x000fe4000fffe03f */
[----:B------:R-:W-:Y:S02]  /*3df0*/  UISETP.GE.U32.AND UP2, UPT, UR59, 0xc, UPT ;  /* 0x0000000c3b00788c */ /* 0x000fe4000bf46070 */
[----:B------:R-:W-:-:S04]  /*3e00*/  UISETP.GT.U32.AND UP1, UPT, UR57, 0xb, UPT ;  /* 0x0000000b3900788c */ /* 0x000fc8000bf24070 */
[----:B------:R-:W-:Y:S01]  /*3e10*/  UISETP.LT.U32.AND UP1, UPT, UR59, 0xc, UP1 ;  /* 0x0000000c3b00788c */ /* 0x000fe20008f21070 */
[C---:B---3--:R-:W-:Y:S01]  /*3e20*/  IMAD.SHL.U32 R11, R4.reuse, 0x2, RZ ;  /* 0x00000002040b7824 */ /* 0x048fe200078e00ff */
[----:B------:R-:W-:-:S04]  /*3e30*/  LOP3.LUT R3, R4, 0x60, RZ, 0xc0, !PT ;  /* 0x0000006004037812 */ /* 0x000fc800078ec0ff */
[----:B------:R-:W-:Y:S02]  /*3e40*/  SHF.R.U32.HI R3, RZ, 0x1, R3 ;  /* 0x00000001ff037819 */ /* 0x000fe40000011603 */
[----:B--2---:R-:W-:Y:S02]  /*3e50*/  R2UR UR4, R2 ;  /* 0x00000000020472ca */ /* 0x004fe400000e0000 */
[----:B------:R-:W-:-:S04]  /*3e60*/  SHF.R.U32.HI R2, RZ, 0x7, R4 ;  /* 0x00000007ff027819 */ /* 0x000fc80000011604 */
[----:B------:R-:W-:Y:S02]  /*3e70*/  LOP3.LUT R2, R2, 0x1, RZ, 0xc0, !PT ;  /* 0x0000000102027812 */ /* 0x000fe400078ec0ff */
[----:B----4-:R-:W-:Y:S02]  /*3e80*/  R2UR UR5, R0 ;  /* 0x00000000000572ca */ /* 0x010fe400000e0000 */
[----:B------:R-:W-:Y:S01]  /*3e90*/  SHF.R.U32.HI R0, RZ, 0x2, R4 ;  /* 0x00000002ff007819 */ /* 0x000fe20000011604 */
[----:B------:R-:W-:Y:S02]  /*3ea0*/  IMAD.SHL.U32 R5, R2, 0x40, RZ ;  /* 0x0000004002057824 */ /* 0x000fe400078e00ff */
[----:B------:R-:W-:Y:S01]  /*3eb0*/  UIMAD UR6, UR4, 0xb0, URZ ;  /* 0x000000b0040678a4 */ /* 0x000fe2000f8e023f */
[----:B------:R-:W-:Y:S01]  /*3ec0*/  LOP3.LUT R0, R0, 0x7, RZ, 0xc0, !PT ;  /* 0x0000000700007812 */ /* 0x000fe200078ec0ff */
[----:B------:R-:W-:-:S03]  /*3ed0*/  UIMAD UR4, UR12, UR8, URZ ;  /* 0x000000080c0472a4 */ /* 0x000fc6000f8e023f */
[--C-:B------:R-:W-:Y:S01]  /*3ee0*/  LOP3.LUT R5, R5, 0x40, R0.reuse, 0xe2, !PT ;  /* 0x0000004005057812 */ /* 0x100fe200078ee200 */
[----:B------:R-:W-:Y:S01]  /*3ef0*/  IMAD.U32 R10, RZ, RZ, UR6 ;  /* 0x00000006ff0a7e24 */ /* 0x000fe2000f8e00ff */
[----:B------:R-:W-:Y:S01]  /*3f00*/  IADD3 R0, RZ, -R3, -R0 ;  /* 0x80000003ff007210 */ /* 0x000fe20007ffe800 */
[----:B------:R-:W-:Y:S01]  /*3f10*/  UIMAD UR4, UR58, UR9, UR4 ;  /* 0x000000093a0472a4 */ /* 0x000fe2000f8e0204 */
[----:B------:R-:W-:Y:S02]  /*3f20*/  ULDC UR8, c[0x0][0x284] ;  /* 0x0000a10000087ab9 */ /* 0x000fe40000000800 */
[----:B------:R-:W-:Y:S01]  /*3f30*/  LOP3.LUT R10, R10, 0x6, R11, 0xf8, !PT ;  /* 0x000000060a0a7812 */ /* 0x000fe200078ef80b */
[----:B------:R-:W-:Y:S01]  /*3f40*/  IMAD R0, R2, -0x40, R0 ;  /* 0xffffffc002007824 */ /* 0x000fe200078e0200 */
[----:B------:R-:W-:Y:S01]  /*3f50*/  UIMAD UR7, UR5, 0x180, URZ ;  /* 0x00000180050778a4 */ /* 0x000fe2000f8e023f */
[----:B------:R-:W-:Y:S01]  /*3f60*/  IMAD.U32 R2, RZ, RZ, UR8 ;  /* 0x00000008ff027e24 */ /* 0x000fe2000f8e00ff */
[----:B------:R-:W-:Y:S01]  /*3f70*/  SHF.R.S32.HI R11, RZ, 0x1f, R10 ;  /* 0x0000001fff0b7819 */ /* 0x000fe2000001140a */
[----:B------:R-:W-:-:S03]  /*3f80*/  UIMAD.WIDE UR10, UR5, 0x180, URZ ;  /* 0x00000180050a78a5 */ /* 0x000fc6000f8e023f */
[----:B------:R-:W-:Y:S01]  /*3f90*/  IADD3 R20, R2, -UR7, R0 ;  /* 0x8000000702147c10 */ /* 0x000fe2000fffe000 */
[----:B------:R-:W-:Y:S01]  /*3fa0*/  IMAD.WIDE.U32 R6, R6, UR58, R10 ;  /* 0x0000003a06067c25 */ /* 0x000fe2000f8e000a */
[----:B------:R-:W-:Y:S02]  /*3fb0*/  LOP3.LUT R0, R4, 0x3, RZ, 0xc0, !PT ;  /* 0x0000000304007812 */ /* 0x000fe400078ec0ff */
[----:B------:R-:W-:Y:S01]  /*3fc0*/  LOP3.LUT R5, R5, UR10, R3, 0xfe, !PT ;  /* 0x0000000a05057c12 */ /* 0x000fe2000f8efe03 */
[----:B------:R-:W-:Y:S01]  /*3fd0*/  VIADD R7, R7, UR4 ;  /* 0x0000000407077c36 */ /* 0x000fe20008000000 */
[----:B------:R-:W-:Y:S01]  /*3fe0*/  ULDC UR4, c[0x0][0x288] ;  /* 0x0000a20000047ab9 */ /* 0x000fe20000000800 */
[----:B------:R0:W-:Y:S01]  /*3ff0*/  STL [R1+0xe8], R20 ;  /* 0x0000e81401007387 */ /* 0x0001e20000100800 */
[----:B------:R-:W-:Y:S01]  /*4000*/  UISETP.GE.AND UP0, UPT, UR6, UR4, UPT ;  /* 0x000000040600728c */ /* 0x000fe2000bf06270 */
[----:B------:R-:W-:-:S03]  /*4010*/  IMAD.MOV.U32 R3, RZ, RZ, -0x2 ;  /* 0xfffffffeff037424 */ /* 0x000fc600078e00ff */
[----:B------:R-:W-:Y:S01]  /*4020*/  UISETP.GE.OR UP0, UPT, UR7, UR8, UP0 ;  /* 0x000000080700728c */ /* 0x000fe20008706670 */
[----:B------:R-:W-:Y:S01]  /*4030*/  IMAD R0, R0, R3, UR4 ;  /* 0x0000000400007e24 */ /* 0x000fe2000f8e0203 */
[----:B------:R-:W-:Y:S02]  /*4040*/  UIMAD.WIDE.U32 UR4, UR57, -0x55555555, URZ ;  /* 0xaaaaaaab390478a5 */ /* 0x000fe4000f8e003f */
[----:B------:R-:W-:Y:S01]  /*4050*/  USEL UR7, URZ, 0x1, !UP1 ;  /* 0x000000013f077887 */ /* 0x000fe2000c800000 */
[----:B------:R-:W-:Y:S01]  /*4060*/  VIADD R0, R0, -UR6 ;  /* 0x8000000600007c36 */ /* 0x000fe20008000000 */
[----:B------:R-:W-:Y:S01]  /*4070*/  PLOP3.LUT P0, PT, PT, PT, UP0, 0x80, 0x0 ;  /* 0x000000000000781c */ /* 0x000fe20003f0f008 */
[----:B------:R-:W-:Y:S02]  /*4080*/  USHF.R.U32.HI UR4, URZ, 0x3, UR5 ;  /* 0x000000033f047899 */ /* 0x000fe40008011605 */
[----:B------:R-:W-:Y:S02]  /*4090*/  ULOP3.LUT UR60, UR60, UR7, URZ, 0x3c, !UPT ;  /* 0x000000073c3c7292 */ /* 0x000fe4000f8e3c3f */
[----:B------:R-:W-:-:S02]  /*40a0*/  UIMAD UR57, UR4, -0xc, UR57 ;  /* 0xfffffff4043978a4 */ /* 0x000fc4000f8e0239 */
[----:B------:R-:W-:Y:S01]  /*40b0*/  @UP2 ULOP3.LUT UR60, UR60, 0x1, UR4, 0x78, !UPT ;  /* 0x000000013c3c2892 */ /* 0x000fe2000f8e7804 */
[----:B------:R-:W-:-:S05]  /*40c0*/  UMOV UR6, 0xffffffff ;  /* 0xffffffff00067882 */ /* 0x000fca0000000000 */
[----:B0-----:R-:W-:Y:S06]  /*40d0*/  @P0 BRA `(.L_x_35) ;  /* 0x000000e000c40947 */ /* 0x001fec0003800000 */
[----:B------:R-:W0:Y:S01]  /*40e0*/  LDC.64 R2, c[0x0][0x5c8] ;  /* 0x00017200ff027b82 */ /* 0x000e220000000a00 */
[----:B-----5:R-:W-:Y:S01]  /*40f0*/  ISETP.NE.AND P0, PT, R18, RZ, PT ;  /* 0x000000ff1200720c */ /* 0x020fe20003f05270 */
[----:B------:R-:W-:Y:S01]  /*4100*/  BSSY B0, `(.L_x_35) ;  /* 0x0000e2e000007945 */ /* 0x000fe20003800000 */
[----:B0-----:R-:W-:Y:S02]  /*4110*/  IMAD R14, R2, UR11, RZ ;  /* 0x0000000b020e7c24 */ /* 0x001fe4000f8e02ff */
[----:B------:R-:W-:-:S04]  /*4120*/  IMAD.WIDE.U32 R12, R5, R2, R6 ;  /* 0x00000002050c7225 */ /* 0x000fc800078e0006 */
[----:B------:R-:W-:-:S04]  /*4130*/  IMAD R14, R5, R3, R14 ;  /* 0x00000003050e7224 */ /* 0x000fc800078e020e */
[----:B------:R-:W-:Y:S01]  /*4140*/  IMAD.IADD R14, R13, 0x1, R14 ;  /* 0x000000010d0e7824 */ /* 0x000fe200078e020e */
[----:B------:R-:W-:Y:S06]  /*4150*/  @!P0 BRA `(.L_x_36) ;  /* 0x0000009800288947 */ /* 0x000fec0003800000 */
[----:B------:R-:W0:Y:S01]  /*4160*/  LDC.64 R6, c[0x0][0x5b0] ;  /* 0x00016c00ff067b82 */ /* 0x000e220000000a00 */
[----:B------:R-:W-:Y:S01]  /*4170*/  ULDC.64 UR8, c[0x0][0x5b8] ;  /* 0x00016e0000087ab9 */ /* 0x000fe20000000a00 */
[----:B------:R-:W-:Y:S01]  /*4180*/  ISETP.GE.AND P3, PT, R20, 0x1, PT ;  /* 0x000000011400780c */ /* 0x000fe20003f66270 */
[----:B------:R-:W-:Y:S02]  /*4190*/  UIMAD UR4, UR12, UR8, URZ ;  /* 0x000000080c0472a4 */ /* 0x000fe4000f8e023f */
[----:B------:R-:W-:Y:S01]  /*41a0*/  IMAD.U32 R2, RZ, RZ, UR8 ;  /* 0x00000008ff027e24 */ /* 0x000fe2000f8e00ff */
[----:B------:R-:W-:Y:S01]  /*41b0*/  BSSY B1, `(.L_x_37) ;  /* 0x000000f000017945 */ /* 0x000fe20003800000 */
[----:B------:R-:W-:Y:S01]  /*41c0*/  ISETP.LT.OR P1, PT, R0, 0x1, !P3 ;  /* 0x000000010000780c */ /* 0x000fe20005f21670 */
[----:B------:R-:W-:Y:S01]  /*41d0*/  UIMAD UR4, UR58, UR9, UR4 ;  /* 0x000000093a0472a4 */ /* 0x000fe2000f8e0204 */
[----:B------:R-:W1:Y:S01]  /*41e0*/  LDC.64 R8, c[0x0][0x5a8] ;  /* 0x00016a00ff087b82 */ /* 0x000e620000000a00 */
[----:B------:R-:W-:-:S04]  /*41f0*/  IMAD.WIDE.U32 R10, R2, UR58, R10 ;  /* 0x0000003a020a7c25 */ /* 0x000fc8000f8e000a */
[----:B------:R-:W-:Y:S02]  /*4200*/  VIADD R235, R11, UR4 ;  /* 0x000000040beb7c36 */ /* 0x000fe40008000000 */
[----:B------:R-:W-:-:S05]  /*4210*/  IMAD.MOV.U32 R234, RZ, RZ, R10 ;  /* 0x000000ffffea7224 */ /* 0x000fca00078e000a */
[----:B------:R1:W-:Y:S01]  /*4220*/  STL.64 [R1+0xf0], R234 ;  /* 0x0000f0ea01007387 */ /* 0x0003e20000100a00 */
[----:B0-----:R-:W-:Y:S02]  /*4230*/  IMAD R15, R6, UR11, RZ ;  /* 0x0000000b060f7c24 */ /* 0x001fe4000f8e02ff */
[----:B------:R-:W-:-:S04]  /*4240*/  IMAD.WIDE.U32 R2, R5, R6, R234 ;  /* 0x0000000605027225 */ /* 0x000fc800078e00ea */
[----:B------:R-:W-:Y:S01]  /*4250*/  IMAD R15, R5, R7, R15 ;  /* 0x00000007050f7224 */ /* 0x000fe200078e020f */
[----:B-1----:R-:W-:-:S04]  /*4260*/  IADD3 R234, P0, R2, R8, RZ ;  /* 0x0000000802ea7210 */ /* 0x002fc80007f1e0ff */
[----:B------:R-:W-:Y:S01]  /*4270*/  IADD3.X R235, R9, R3, R15, P0, !PT ;  /* 0x0000000309eb7210 */ /* 0x000fe200007fe40f */
[----:B------:R-:W-:Y:S08]  /*4280*/  @P1 BRA `(.L_x_38) ;  /* 0x0000000000041947 */ /* 0x000ff00003800000 */
[----:B------:R0:W5:Y:S02]  /*4290*/  LDG.E.U8 R16, desc[UR36][R234.64] ;  /* 0x00000024ea107981 */ /* 0x000164000c1e1100 */
.L_x_38:
[----:B------:R-:W-:Y:S05]  /*42a0*/  BSYNC B1 ;  /* 0x0000000000017941 */ /* 0x000fea0003800000 */
.L_x_37:
[----:B------:R-:W2:Y:S01]  /*42b0*/  LDL.LU R21, [R1+0xc0] ;  /* 0x0000c00001157983 */ /* 0x000ea20000300800 */
[----:B-----5:R-:W-:Y:S01]  /*42c0*/  LOP3.LUT R2, R16, 0xffff, RZ, 0xc0, !PT ;  /* 0x0000ffff10027812 */ /* 0x020fe200078ec0ff */
[----:B------:R-:W-:Y:S01]  /*42d0*/  ULDC.64 UR4, c[0x0][0x5c0] ;  /* 0x0001700000047ab9 */ /* 0x000fe20000000a00 */
[----:B------:R-:W-:Y:S01]  /*42e0*/  ISETP.LT.OR P2, PT, R0, 0x2, !P3 ;  /* 0x000000020000780c */ /* 0x000fe20005f41670 */
[----:B------:R-:W-:Y:S01]  /*42f0*/  BSSY B1, `(.L_x_39) ;  /* 0x000000c000017945 */ /* 0x000fe20003800000 */
[----:B------:R-:W-:-:S05]  /*4300*/  PRMT R2, R2, 0x8880, RZ ;  /* 0x0000888002027816 */ /* 0x000fca00000000ff */
[----:B------:R-:W-:Y:S01]  /*4310*/  IMAD.MOV.U32 R4, RZ, RZ, R2 ;  /* 0x000000ffff047224 */ /* 0x000fe200078e0002 */
[----:B------:R-:W-:-:S03]  /*4320*/  IADD3 R2, P0, R12, UR4, RZ ;  /* 0x000000040c027c10 */ /* 0x000fc6000ff1e0ff */
[----:B------:R-:W-:Y:S01]  /*4330*/  IMAD R4, R4, R18, RZ ;  /* 0x0000001204047224 */ /* 0x000fe200078e02ff */
[----:B------:R-:W-:-:S03]  /*4340*/  IADD3.X R3, R14, UR5, RZ, P0, !PT ;  /* 0x000000050e037c10 */ /* 0x000fc600087fe4ff */
[----:B--2---:R-:W-:-:S05]  /*4350*/  @!P1 IMAD R12, R21, R17, R4 ;  /* 0x00000011150c9224 */ /* 0x004fca00078e0204 */
[----:B------:R1:W-:Y:S01]  /*4360*/  @!P1 STG.E.U8 desc[UR36][R2.64], R12 ;  /* 0x0000000c02009986 */ /* 0x0003e2000c101124 */
[----:B------:R-:W-:Y:S05]  /*4370*/  @P2 BRA `(.L_x_40) ;  /* 0x00000000000c2947 */ /* 0x000fea0003800000 */
[----:B------:R-:W2:Y:S02]  /*4380*/  LDG.E.U8 R16, desc[UR36][R234.64+0x1] ;  /* 0x00000124ea107981 */ /* 0x000ea4000c1e1100 */
[----:B--2---:R-:W-:-:S05]  /*4390*/  PRMT R4, R16, 0x8880, RZ ;  /* 0x0000888010047816 */ /* 0x004fca00000000ff */
[----:B------:R-:W-:-:S07]  /*43a0*/  IMAD R4, R4, R18, RZ ;  /* 0x0000001204047224 */ /* 0x000fce00078e02ff */
.L_x_40:
[----:B------:R-:W-:Y:S05]  /*43b0*/  BSYNC B1 ;  /* 0x0000000000017941 */ /* 0x000fea0003800000 */
.L_x_39:
[----:B-1----:R-:W2:Y:S04]  /*43c0*/  LDL.LU R12, [R1+0xc4] ;  /* 0x0000c400010c7983 */ /* 0x002ea80000300800 */
[----:B------:R1:W-:Y:S04]  /*43d0*/  STL.64 [R1+0x120], R18 ;  /* 0x0001201201007387 */ /* 0x0003e80000100a00 */
[----:B-1----:R-:W3:Y:S01]  /*43e0*/  LDL.64 R18, [R1+0xf0] ;  /* 0x0000f00001127983 */ /* 0x002ee20000100a00 */
[----:B------:R-:W-:Y:S01]  /*43f0*/  SHF.L.U64.HI R21, R6, 0x3, R7 ;  /* 0x0000000306157819 */ /* 0x000fe20000010207 */
[----:B--2---:R-:W-:-:S05]  /*4400*/  @!P2 IMAD R12, R12, R17, R4 ;  /* 0x000000110c0ca224 */ /* 0x004fca00078e0204 */
[----:B------:R1:W-:Y:S01]  /*4410*/  @!P2 STG.E.U8 desc[UR36][R2.64+0x1], R12 ;  /* 0x0000010c0200a986 */ /* 0x0003e2000c101124 */
[----:B------:R-:W-:Y:S01]  /*4420*/  ISETP.GE.AND P2, PT, R20, 0x9, PT ;  /* 0x000000091400780c */ /* 0x000fe20003f46270 */
[----:B------:R-:W-:-:S03]  /*4430*/  IMAD.SHL.U32 R20, R6, 0x8, RZ ;  /* 0x0000000806147824 */ /* 0x000fc600078e00ff */
[C---:B------:R-:W-:Y:S02]  /*4440*/  ISETP.LT.OR P6, PT, R0.reuse, 0x1, !P2 ;  /* 0x000000010000780c */ /* 0x040fe400057c1670 */
[----:B------:R2:W-:Y:S01]  /*4450*/  STL.64 [R1+0xc0], R20 ;  /* 0x0000c01401007387 */ /* 0x0005e20000100a00 */
[----:B------:R-:W-:Y:S01]  /*4460*/  BSSY B1, `(.L_x_41) ;  /* 0x000000c000017945 */ /* 0x000fe20003800000 */
[----:B------:R-:W-:-:S09]  /*4470*/  ISETP.LT.OR P0, PT, R0, 0x2, !P2 ;  /* 0x000000020000780c */ /* 0x000fd20005701670 */
[----:B-1----:R-:W-:Y:S01]  /*4480*/  @!P6 IADD3 R12, P5, R2, R23, RZ ;  /* 0x00000017020ce210 */ /* 0x002fe20007fbe0ff */
[----:B--2---:R-:W-:-:S04]  /*4490*/  IMAD.WIDE.U32 R20, R5, R6, R20 ;  /* 0x0000000605147225 */ /* 0x004fc800078e0014 */
[----:B------:R-:W-:Y:S01]  /*44a0*/  IMAD.IADD R15, R15, 0x1, R21 ;  /* 0x000000010f0f7824 */ /* 0x000fe200078e0215 */
[----:B------:R-:W-:-:S04]  /*44b0*/  IADD3 R20, P1, P4, R10, R8, R20 ;  /* 0x000000080a147210 */ /* 0x000fc80007c3e014 */
[----:B---3--:R-:W-:Y:S02]  /*44c0*/  IADD3.X R21, R19, R9, R15, P1, P4 ;  /* 0x0000000913157210 */ /* 0x008fe40000fe840f */
[----:B------:R1:W5:Y:S01]  /*44d0*/  LDL.LU.64 R18, [R1+0x120] ;  /* 0x0001200001127983 */ /* 0x0003620000300a00 */
[----:B------:R-:W-:Y:S06]  /*44e0*/  @P6 BRA `(.L_x_42) ;  /* 0x00000000000c6947 */ /* 0x000fec0003800000 */
[----:B------:R-:W2:Y:S02]  /*44f0*/  LDG.E.U8 R16, desc[UR36][R20.64] ;  /* 0x0000002414107981 */ /* 0x000ea4000c1e1100 */
[----:B--2---:R-:W-:-:S05]  /*4500*/  PRMT R4, R16, 0x8880, RZ ;  /* 0x0000888010047816 */ /* 0x004fca00000000ff */
[----:B-----5:R-:W-:-:S07]  /*4510*/  IMAD R4, R4, R18, RZ ;  /* 0x0000001204047224 */ /* 0x020fce00078e02ff */
.L_x_42:
[----:B------:R-:W-:Y:S05]  /*4520*/  BSYNC B1 ;  /* 0x0000000000017941 */ /* 0x000fea0003800000 */
.L_x_41:
[----:B------:R-:W2:Y:S01]  /*4530*/  LDL.LU R14, [R1+0xc8] ;  /* 0x0000c800010e7983 */ /* 0x000ea20000300800 */
[----:B-----5:R-:W-:Y:S01]  /*4540*/  @!P6 IMAD.X R13, R3, 0x1, R19, P5 ;  /* 0x00000001030de824 */ /* 0x020fe200028e0613 */
[----:B------:R-:W-:Y:S01]  /*4550*/  BSSY B1, `(.L_x_43) ;  /* 0x000000b000017945 */ /* 0x000fe20003800000 */
[C---:B------:R-:W-:Y:S02]  /*4560*/  ISETP.LT.OR P4, PT, R0.reuse, 0x9, !P3 ;  /* 0x000000090000780c */ /* 0x040fe40005f81670 */
[C---:B------:R-:W-:Y:S02]  /*4570*/  ISETP.LT.OR P5, PT, R0.reuse, 0xa, !P3 ;  /* 0x0000000a0000780c */ /* 0x040fe40005fa1670 */
[----:B------:R-:W-:Y:S01]  /*4580*/  ISETP.LT.OR P1, PT, R0, 0x9, !P2 ;  /* 0x000000090000780c */ /* 0x000fe20005721670 */
[----:B--2---:R-:W-:-:S05]  /*4590*/  @!P6 IMAD R14, R14, R17, R4 ;  /* 0x000000110e0ee224 */ /* 0x004fca00078e0204 */
[----:B------:R2:W-:Y:S02]  /*45a0*/  @!P6 STG.E.U8 desc[UR36][R12.64], R14 ;  /* 0x0000000e0c00e986 */ /* 0x0005e4000c101124 */
[----:B--2---:R-:W-:Y:S01]  /*45b0*/  @!P0 IADD3 R12, P6, R2, R23, RZ ;  /* 0x00000017020c8210 */ /* 0x004fe20007fde0ff */
[----:B------:R-:W-:-:S12]  /*45c0*/  @P0 BRA `(.L_x_44) ;  /* 0x00000000000c0947 */ /* 0x000fd80003800000 */
[----:B------:R-:W2:Y:S02]  /*45d0*/  LDG.E.U8 R16, desc[UR36][R20.64+0x1] ;  /* 0x0000012414107981 */ /* 0x000ea4000c1e1100 */
[----:B--2---:R-:W-:-:S05]  /*45e0*/  PRMT R4, R16, 0x8880, RZ ;  /* 0x0000888010047816 */ /* 0x004fca00000000ff */
[----:B------:R-:W-:-:S07]  /*45f0*/  IMAD R4, R4, R18, RZ ;  /* 0x0000001204047224 */ /* 0x000fce00078e02ff */
.L_x_44:
[----:B------:R-:W-:Y:S05]  /*4600*/  BSYNC B1 ;  /* 0x0000000000017941 */ /* 0x000fea0003800000 */
.L_x_43:
[----:B------:R-:W2:Y:S01]  /*4610*/  LDL.LU R14, [R1+0xcc] ;  /* 0x0000cc00010e7983 */ /* 0x000ea20000300800 */
[----:B------:R-:W-:Y:S01]  /*4620*/  @!P0 IMAD.X R13, R3, 0x1, R19, P6 ;  /* 0x00000001030d8824 */ /* 0x000fe200030e0613 */
[----:B------:R-:W-:Y:S01]  /*4630*/  BSSY B1, `(.L_x_45) ;  /* 0x0000007000017945 */ /* 0x000fe20003800000 */
[----:B--2---:R-:W-:-:S05]  /*4640*/  @!P0 IMAD R14, R14, R17, R4 ;  /* 0x000000110e0e8224 */ /* 0x004fca00078e0204 */
[----:B------:R2:W-:Y:S01]  /*4650*/  @!P0 STG.E.U8 desc[UR36][R12.64+0x1], R14 ;  /* 0x0000010e0c008986 */ /* 0x0005e2000c101124 */
[----:B------:R-:W-:Y:S05]  /*4660*/  @P4 BRA `(.L_x_46) ;  /* 0x00000000000c4947 */ /* 0x000fea0003800000 */
[----:B------:R-:W3:Y:S02]  /*4670*/  LDG.E.U8 R16, desc[UR36][R234.64+0x8] ;  /* 0x00000824ea107981 */ /* 0x000ee4000c1e1100 */
[----:B---3--:R-:W-:-:S05]  /*4680*/  PRMT R4, R16, 0x8880, RZ ;  /* 0x0000888010047816 */ /* 0x008fca00000000ff */
[----:B------:R-:W-:-:S07]  /*4690*/  IMAD R4, R4, R18, RZ ;  /* 0x0000001204047224 */ /* 0x000fce00078e02ff */
.L_x_46:
[----:B------:R-:W-:Y:S05]  /*46a0*/  BSYNC B1 ;  /* 0x0000000000017941 */ /* 0x000fea0003800000 */
.L_x_45:
[----:B--2---:R-:W2:Y:S01]  /*46b0*/  LDL.LU R12, [R1+0xd0] ;  /* 0x0000d000010c7983 */ /* 0x004ea20000300800 */
[----:B------:R-:W-:Y:S01]  /*46c0*/  BSSY B1, `(.L_x_47) ;  /* 0x0000007000017945 */ /* 0x000fe20003800000 */
[----:B--2---:R-:W-:-:S05]  /*46d0*/  @!P4 IMAD R12, R12, R17, R4 ;  /* 0x000000110c0cc224 */ /* 0x004fca00078e0204 */
[----:B------:R2:W-:Y:S01]  /*46e0*/  @!P4 STG.E.U8 desc[UR36][R2.64+0x8], R12 ;  /* 0x0000080c0200c986 */ /* 0x0005e2000c101124 */
[----:B------:R-:W-:Y:S05]  /*46f0*/  @P5 BRA `(.L_x_48) ;  /* 0x00000000000c5947 */ /* 0x000fea0003800000 */
[----:B------:R-:W3:Y:S02]  /*4700*/  LDG.E.U8 R16, desc[UR36][R234.64+0x9] ;  /* 0x00000924ea107981 */ /* 0x000ee4000c1e1100 */
[----:B---3--:R-:W-:-:S05]  /*4710*/  PRMT R4, R16, 0x8880, RZ ;  /* 0x0000888010047816 */ /* 0x008fca00000000ff */
[----:B------:R-:W-:-:S07]  /*4720*/  IMAD R4, R4, R18, RZ ;  /* 0x0000001204047224 */ /* 0x000fce00078e02ff */
.L_x_48:
[----:B------:R-:W-:Y:S05]  /*4730*/  BSYNC B1 ;  /* 0x0000000000017941 */ /* 0x000fea0003800000 */
.L_x_47:
[----:B--2---:R-:W2:Y:S01]  /*4740*/  LDL.LU R12, [R1+0xd4] ;  /* 0x0000d400010c7983 */ /* 0x004ea20000300800 */
[----:B------:R-:W-:Y:S01]  /*4750*/  BSSY B1, `(.L_x_49) ;  /* 0x0000009000017945 */ /* 0x000fe20003800000 */
        /* <DEDUP_REMOVED lines=8> */
.L_x_50:
[----:B------:R-:W-:Y:S05]  /*47e0*/  BSYNC B1 ;  /* 0x0000000000017941 */ /* 0x000fea0003800000 */
.L_x_49:
[----:B------:R-:W2:Y:S01]  /*47f0*/  LDL.LU R14, [R1+0xd8] ;  /* 0x0000d800010e7983 */ /* 0x000ea20000300800 */
[----:B------:R-:W-:Y:S01]  /*4800*/  @!P1 IMAD.X R13, R3, 0x1, R19, P4 ;  /* 0x00000001030d9824 */ /* 0x000fe200020e0613 */
[----:B------:R-:W-:Y:S01]  /*4810*/  BSSY B1, `(.L_x_51) ;  /* 0x0000008000017945 */ /* 0x000fe20003800000 */
[----:B--2---:R-:W-:-:S05]  /*4820*/  @!P1 IMAD R14, R14, R17, R4 ;  /* 0x000000110e0e9224 */ /* 0x004fca00078e0204 */
[----:B------:R2:W-:Y:S02]  /*4830*/  @!P1 STG.E.U8 desc[UR36][R12.64+0x8], R14 ;  /* 0x0000080e0c009986 */ /* 0x0005e4000c101124 */
[----:B--2---:R-:W-:Y:S01]  /*4840*/  @!P0 IADD3 R12, P1, R2, R23, RZ ;  /* 0x00000017020c8210 */ /* 0x004fe20007f3e0ff */
[----:B------:R-:W-:-:S12]  /*4850*/  @P0 BRA `(.L_x_52) ;  /* 0x00000000000c0947 */ /* 0x000fd80003800000 */
[----:B------:R-:W2:Y:S02]  /*4860*/  LDG.E.U8 R16, desc[UR36][R20.64+0x9] ;  /* 0x0000092414107981 */ /* 0x000ea4000c1e1100 */
[----:B--2---:R-:W-:-:S05]  /*4870*/  PRMT R4, R16, 0x8880, RZ ;  /* 0x0000888010047816 */ /* 0x004fca00000000ff */
[----:B------:R-:W-:-:S07]  /*4880*/  IMAD R4, R4, R18, RZ ;  /* 0x0000001204047224 */ /* 0x000fce00078e02ff */
.L_x_52:
[----:B------:R-:W-:Y:S05]  /*4890*/  BSYNC B1 ;  /* 0x0000000000017941 */ /* 0x000fea0003800000 */
.L_x_51:
[----:B------:R-:W2:Y:S04]  /*48a0*/  LDL.LU R14, [R1+0xdc] ;  /* 0x0000dc00010e7983 */ /* 0x000ea80000300800 */
[----:B------:R-:W-:Y:S04]  /*48b0*/  STL.64 [R1+0x138], R28 ;  /* 0x0001381c01007387 */ /* 0x000fe80000100a00 */
[----:B------:R3:W-:Y:S04]  /*48c0*/  STL.64 [R1+0x130], R26 ;  /* 0x0001301a01007387 */ /* 0x0007e80000100a00 */
[----:B---3--:R-:W3:Y:S04]  /*48d0*/  LDL.64 R26, [R1+0xc0] ;  /* 0x0000c000011a7983 */ /* 0x008ee80000100a00 */
[----:B------:R4:W-:Y:S04]  /*48e0*/  STL.64 [R1+0x128], R24 ;  /* 0x0001281801007387 */ /* 0x0009e80000100a00 */
[----:B----4-:R-:W4:Y:S04]  /*48f0*/  LDL.64 R24, [R1+0xf0] ;  /* 0x0000f00001187983 */ /* 0x010f280000100a00 */
[----:B------:R0:W-:Y:S04]  /*4900*/  STL.64 [R1+0x120], R20 ;  /* 0x0001201401007387 */ /* 0x0001e80000100a00 */
[----:B0-----:R-:W4:Y:S01]  /*4910*/  LDL R21, [R1+0xe8] ;  /* 0x0000e80001157983 */ /* 0x001f220000100800 */
[----:B------:R-:W-:Y:S01]  /*4920*/  @!P0 IMAD.X R13, R3, 0x1, R19, P1 ;  /* 0x00000001030d8824 */ /* 0x000fe200008e0613 */
[----:B------:R-:W-:-:S04]  /*4930*/  LOP3.LUT R233, R233, 0xffefffff, RZ, 0xc0, !PT ;  /* 0xffefffffe9e97812 */ /* 0x000fc800078ec0ff */
[----:B------:R-:W-:Y:S01]  /*4940*/  @P2 LOP3.LUT R233, R233, 0x100000, RZ, 0xfc, !PT ;  /* 0x00100000e9e92812 */ /* 0x000fe200078efcff */
[----:B--2---:R-:W-:-:S05]  /*4950*/  @!P0 IMAD R11, R14, R17, R4 ;  /* 0x000000110e0b8224 */ /* 0x004fca00078e0204 */
[----:B------:R0:W-:Y:S02]  /*4960*/  @!P0 STG.E.U8 desc[UR36][R12.64+0x9], R11 ;  /* 0x0000090b0c008986 */ /* 0x0001e4000c101124 */
[C---:B0-----:R-:W-:Y:S02]  /*4970*/  IADD3 R11, P0, R5.reuse, 0x80, RZ ;  /* 0x00000080050b7810 */ /* 0x041fe40007f1e0ff */
[----:B------:R-:W-:-:S03]  /*4980*/  IADD3 R5, P5, R5, 0x100, RZ ;  /* 0x0000010005057810 */ /* 0x000fc60007fbe0ff */
[----:B------:R-:W-:Y:S02]  /*4990*/  IMAD.X R12, RZ, RZ, UR11, P0 ;  /* 0x0000000bff0c7e24 */ /* 0x000fe400080e06ff */
[----:B---3--:R-:W-:-:S04]  /*49a0*/  IMAD.WIDE.U32 R28, R11, R6, R26 ;  /* 0x000000060b1c7225 */ /* 0x008fc800078e001a */
[-C--:B------:R-:W-:Y:S02]  /*49b0*/  IMAD R12, R12, R6.reuse, RZ ;  /* 0x000000060c0c7224 */ /* 0x080fe400078e02ff */
[----:B------:R-:W-:-:S04]  /*49c0*/  IMAD.WIDE.U32 R26, R5, R6, R26 ;  /* 0x00000006051a7225 */ /* 0x000fc800078e001a */
[C---:B------:R-:W-:Y:S02]  /*49d0*/  IMAD R20, R11.reuse, R7, R12 ;  /* 0x000000070b147224 */ /* 0x040fe400078e020c */
[----:B----4-:R-:W-:-:S04]  /*49e0*/  IMAD.WIDE.U32 R12, R11, R6, R24 ;  /* 0x000000060b0c7225 */ /* 0x010fc800078e0018 */
[----:B------:R-:W-:Y:S01]  /*49f0*/  IMAD.X R11, RZ, RZ, UR11, P5 ;  /* 0x0000000bff0b7e24 */ /* 0x000fe2000a8e06ff */
[----:B------:R-:W-:-:S03]  /*4a00*/  IADD3 R14, P0, R12, R8, RZ ;  /* 0x000000080c0e7210 */ /* 0x000fc60007f1e0ff */
[----:B------:R-:W-:Y:S01]  /*4a10*/  IMAD R11, R11, R6, RZ ;  /* 0x000000060b0b7224 */ /* 0x000fe200078e02ff */
[----:B------:R-:W-:Y:S01]  /*4a20*/  IADD3.X R15, R9, R13, R20, P0, !PT ;  /* 0x0000000d090f7210 */ /* 0x000fe200007fe414 */
[----:B------:R-:W-:Y:S01]  /*4a30*/  IMAD.IADD R13, R20, 0x1, R29 ;  /* 0x00000001140d7824 */ /* 0x000fe200078e021d */
[----:B------:R-:W-:Y:S01]  /*4a40*/  IADD3 R12, P4, P0, R10, R8, R28 ;  /* 0x000000080a0c7210 */ /* 0x000fe2000789e01c */
[----:B------:R-:W-:-:S03]  /*4a50*/  IMAD R7, R5, R7, R11 ;  /* 0x0000000705077224 */ /* 0x000fc600078e020b */
[----:B------:R-:W-:Y:S02]  /*4a60*/  IADD3.X R13, R25, R9, R13, P4, P0 ;  /* 0x00000009190d7210 */ /* 0x000fe400027e040d */
[----:B------:R-:W-:Y:S01]  /*4a70*/  ISETP.GE.AND P1, PT, R21, 0x89, PT ;  /* 0x000000891500780c */ /* 0x000fe20003f26270 */
[----:B------:R0:W-:Y:S03]  /*4a80*/  STL [R1+0x100], R7 ;  /* 0x0001000701007387 */ /* 0x0001e60000100800 */
[C---:B------:R-:W-:Y:S02]  /*4a90*/  ISETP.LT.OR P6, PT, R0.reuse, 0x1, !P1 ;  /* 0x000000010000780c */ /* 0x040fe40004fc1670 */
[----:B------:R-:W-:-:S11]  /*4aa0*/  ISETP.LT.OR P5, PT, R0, 0x2, !P1 ;  /* 0x000000020000780c */ /* 0x000fd60004fa1670 */
[----:B------:R-:W-:-:S04]  /*4ab0*/  @!P6 IADD3 R28, P0, P4, R23, R2, R236 ;  /* 0x00000002171ce210 */ /* 0x000fc80007c1e0ec */
[----:B------:R-:W-:-:S05]  /*4ac0*/  @!P6 IADD3.X R29, R19, R3, R237, P0, P4 ;  /* 0x00000003131de210 */ /* 0x000fca00007e84ed */
[----:B------:R2:W-:Y:S01]  /*4ad0*/  @!P6 STL.64 [R1+0xd0], R28 ;  /* 0x0000d01c0100e387 */ /* 0x0005e20000100a00 */
[----:B0-----:R-:W-:Y:S01]  /*4ae0*/  IMAD.IADD R7, R7, 0x1, R27 ;  /* 0x0000000107077824 */ /* 0x001fe200078e021b */
[----:B--2---:R-:W-:-:S04]  /*4af0*/  @!P5 IADD3 R28, P0, P4, R23, R2, R236 ;  /* 0x00000002171cd210 */ /* 0x004fc80007c1e0ec */
[----:B------:R-:W-:Y:S02]  /*4b00*/  @!P5 IADD3.X R29, R19, R3, R237, P0, P4 ;  /* 0x00000003131dd210 */ /* 0x000fe400007e84ed */
[----:B------:R-:W-:-:S03]  /*4b10*/  IADD3 R10, P0, P4, R10, R8, R26 ;  /* 0x000000080a0a7210 */ /* 0x000fc60007c1e01a */
[----:B------:R0:W-:Y:S01]  /*4b20*/  @!P5 STL.64 [R1+0xc8], R28 ;  /* 0x0000c81c0100d387 */ /* 0x0001e20000100a00 */
[----:B------:R-:W-:Y:S02]  /*4b30*/  IADD3.X R11, R25, R9, R7, P0, P4 ;  /* 0x00000009190b7210 */ /* 0x000fe400007e8407 */
[----:B------:R-:W-:-:S04]  /*4b40*/  ISETP.GE.AND P0, PT, R21, 0x81, PT ;  /* 0x000000811500780c */ /* 0x000fc80003f06270 */
[----:B------:R-:W-:Y:S01]  /*4b50*/  ISETP.LT.OR P4, PT, R0, 0x1, !P0 ;  /* 0x000000010000780c */ /* 0x000fe20004781670 */
[----:B0-----:R0:W5:Y:S04]  /*4b60*/  LDL.LU.64 R28, [R1+0x138] ;  /* 0x00013800011c7983 */ /* 0x0011680000300a00 */
[----:B------:R0:W5:Y:S08]  /*4b70*/  LDL.LU.64 R26, [R1+0x130] ;  /* 0x00013000011a7983 */ /* 0x0001700000300a00 */
[----:B------:R-:W-:Y:S01]  /*4b80*/  @!P4 IADD3 R20, P2, R2, R236, RZ ;  /* 0x000000ec0214c210 */ /* 0x000fe20007f5e0ff */
[----:B------:R0:W5:Y:S04]  /*4b90*/  LDL.LU.64 R24, [R1+0x128] ;  /* 0x0001280001187983 */ /* 0x0001680000300a00 */
[----:B------:R-:W-:-:S05]  /*4ba0*/  @!P4 IMAD.X R21, R3, 0x1, R237, P2 ;  /* 0x000000010315c824 */ /* 0x000fca00010e06ed */
[----:B------:R2:W-:Y:S04]  /*4bb0*/  @!P4 STL.64 [R1+0xc0], R20 ;  /* 0x0000c0140100c387 */ /* 0x0005e80000100a00 */
[----:B--2---:R0:W5:Y:S01]  /*4bc0*/  LDL.LU.64 R20, [R1+0x120] ;  /* 0x0001200001147983 */ /* 0x0041620000300a00 */
[----:B------:R-:W-:Y:S01]  /*4bd0*/  BSSY B1, `(.L_x_53) ;  /* 0x0000006000017945 */ /* 0x000fe20003800000 */
[----:B------:R-:W-:-:S03]  /*4be0*/  LOP3.LUT P2, RZ, R233, 0x100000, RZ, 0xc0, !PT ;  /* 0x00100000e9ff7812 */ /* 0x000fc6000784c0ff */
[----:B------:R-:W-:Y:S10]  /*4bf0*/  @P4 BRA `(.L_x_54) ;  /* 0x00000000000c4947 */ /* 0x000ff40003800000 */
[----:B------:R-:W2:Y:S02]  /*4c00*/  LDG.E.U8 R16, desc[UR36][R14.64] ;  /* 0x000000240e107981 */ /* 0x000ea4000c1e1100 */
[----:B--2---:R-:W-:-:S05]  /*4c10*/  PRMT R4, R16, 0x8880, RZ ;  /* 0x0000888010047816 */ /* 0x004fca00000000ff */
[----:B------:R-:W-:-:S07]  /*4c20*/  IMAD R4, R4, R18, RZ ;  /* 0x0000001204047224 */ /* 0x000fce00078e02ff */
.L_x_54:
[----:B------:R-:W-:Y:S05]  /*4c30*/  BSYNC B1 ;  /* 0x0000000000017941 */ /* 0x000fea0003800000 */
.L_x_53:
[----:B------:R-:W2:Y:S04]  /*4c40*/  LDL.LU R7, [R1+0xa0] ;  /* 0x0000a00001077983 */ /* 0x000ea80000300800 */
[----:B------:R3:W-:Y:S04]  /*4c50*/  STL.64 [R1+0x120], R2 ;  /* 0x0001200201007387 */ /* 0x0007e80000100a00 */
[----:B---3--:R-:W3:Y:S01]  /*4c60*/  LDL.LU.64 R2, [R1+0xc0] ;  /* 0x0000c00001027983 */ /* 0x008ee20000300a00 */
[----:B--2---:R-:W-:-:S05]  /*4c70*/  @!P4 IMAD R7, R7, R17, R4 ;  /* 0x000000110707c224 */ /* 0x004fca00078e0204 */
[----:B---3--:R2:W-:Y:S04]  /*4c80*/  @!P4 STG.E.U8 desc[UR36][R2.64], R7 ;  /* 0x000000070200c986 */ /* 0x0085e8000c101124 */
[----:B--2---:R2:W5:Y:S01]  /*4c90*/  LDL.LU.64 R2, [R1+0x120] ;  /* 0x0001200001027983 */ /* 0x0045620000300a00 */
[----:B------:R-:W-:Y:S01]  /*4ca0*/  ISETP.LT.OR P4, PT, R0, 0x2, !P0 ;  /* 0x000000020000780c */ /* 0x000fe20004781670 */
[----:B------:R-:W-:-:S12]  /*4cb0*/  BSSY B1, `(.L_x_55) ;  /* 0x0000005000017945 */ /* 0x000fd80003800000 */
[----:B--2---:R-:W-:Y:S05]  /*4cc0*/  @P4 BRA `(.L_x_56) ;  /* 0x00000000000c4947 */ /* 0x004fea0003800000 */
[----:B------:R-:W2:Y:S02]  /*4cd0*/  LDG.E.U8 R16, desc[UR36][R14.64+0x1] ;  /* 0x000001240e107981 */ /* 0x000ea4000c1e1100 */
[----:B--2---:R-:W-:-:S05]  /*4ce0*/  PRMT R4, R16, 0x8880, RZ ;  /* 0x0000888010047816 */ /* 0x004fca00000000ff */
[----:B------:R-:W-:-:S07]  /*4cf0*/  IMAD R4, R4, R18, RZ ;  /* 0x0000001204047224 */ /* 0x000fce00078e02ff */
.L_x_56:
[----:B------:R-:W-:Y:S05]  /*4d00*/  BSYNC B1 ;  /* 0x0000000000017941 */ /* 0x000fea0003800000 */
.L_x_55:
[----:B------:R-:W2:Y:S01]  /*4d10*/  LDL.LU R7, [R1+0xa4] ;  /* 0x0000a40001077983 */ /* 0x000ea20000300800 */
[----:B------:R-:W-:Y:S02]  /*4d20*/  LOP3.LUT R233, R233, 0xffbfffff, RZ, 0xc0, !PT ;  /* 0xffbfffffe9e97812 */ /* 0x000fe400078ec0ff */
[----:B------:R-:W-:Y:S01]  /*4d30*/  LOP3.LUT R232, R232, 0xfffffffe, RZ, 0xc0, !PT ;  /* 0xfffffffee8e87812 */ /* 0x000fe200078ec0ff */
[----:B------:R3:W-:Y:S01]  /*4d40*/  STL.64 [R1+0x120], R8 ;  /* 0x0001200801007387 */ /* 0x0007e20000100a00 */
[----:B------:R-:W-:Y:S02]  /*4d50*/  @P3 LOP3.LUT R233, R233, 0x400000, RZ, 0xfc, !PT ;  /* 0x00400000e9e93812 */ /* 0x000fe400078efcff */
[----:B------:R-:W-:Y:S02]  /*4d60*/  ISETP.LT.OR P3, PT, R0, 0x9, !P1 ;  /* 0x000000090000780c */ /* 0x000fe40004f61670 */
[----:B------:R-:W-:-:S04]  /*4d70*/  LOP3.LUT R233, R233, 0xffdfffff, RZ, 0xc0, !PT ;  /* 0xffdfffffe9e97812 */ /* 0x000fc800078ec0ff */
[----:B------:R-:W-:-:S04]  /*4d80*/  @P2 LOP3.LUT R233, R233, 0x200000, RZ, 0xfc, !PT ;  /* 0x00200000e9e92812 */ /* 0x000fc800078efcff */
[----:B------:R-:W-:Y:S01]  /*4d90*/  LOP3.LUT R233, R233, 0xffefffff, RZ, 0xc0, !PT ;  /* 0xffefffffe9e97812 */ /* 0x000fe200078ec0ff */
[----:B------:R-:W-:Y:S02]  /*4da0*/  BSSY B1, `(.L_x_57) ;  /* 0x0000014000017945 */ /* 0x000fe40003800000 */
[----:B------:R-:W-:Y:S02]  /*4db0*/  @P3 LOP3.LUT R232, R232, 0x1, RZ, 0xfc, !PT ;  /* 0x00000001e8e83812 */ /* 0x000fe400078efcff */
[----:B------:R-:W-:Y:S02]  /*4dc0*/  @P0 LOP3.LUT R233, R233, 0x100000, RZ, 0xfc, !PT ;  /* 0x00100000e9e90812 */ /* 0x000fe400078efcff */
[----:B---3-5:R-:W-:-:S04]  /*4dd0*/  @!P3 IADD3 R9, P0, P2, R236, 0x8, R2 ;  /* 0x00000008ec09b810 */ /* 0x028fc80007a1e002 */
[----:B------:R-:W-:Y:S02]  /*4de0*/  @!P3 IADD3.X R8, R237, RZ, R3, P0, P2 ;  /* 0x000000ffed08b210 */ /* 0x000fe400007e4403 */
[----:B------:R-:W-:-:S03]  /*4df0*/  LOP3.LUT P2, RZ, R233, 0x200000, RZ, 0xc0, !PT ;  /* 0x00200000e9ff7812 */ /* 0x000fc6000784c0ff */
[----:B------:R3:W-:Y:S04]  /*4e00*/  @!P3 STL [R1+0x10c], R8 ;  /* 0x00010c080100b387 */ /* 0x0007e80000100800 */
[----:B------:R4:W-:Y:S01]  /*4e10*/  @!P3 STL [R1+0x104], R9 ;  /* 0x000104090100b387 */ /* 0x0009e20000100800 */
[----:B------:R-:W-:Y:S02]  /*4e20*/  LOP3.LUT P3, RZ, R233, 0x400000, RZ, 0xc0, !PT ;  /* 0x00400000e9ff7812 */ /* 0x000fe4000786c0ff */
[----:B---3--:R-:W-:-:S05]  /*4e30*/  IADD3 R8, P0, R2, R236, RZ ;  /* 0x000000ec02087210 */ /* 0x008fca0007f1e0ff */
[----:B----4-:R-:W-:Y:S01]  /*4e40*/  IMAD.X R9, R3, 0x1, R237, P0 ;  /* 0x0000000103097824 */ /* 0x010fe200000e06ed */
[----:B------:R-:W-:-:S04]  /*4e50*/  LOP3.LUT P0, RZ, R233, 0x100000, RZ, 0xc0, !PT ;  /* 0x00100000e9ff7812 */ /* 0x000fc8000780c0ff */
[----:B------:R-:W-:Y:S01]  /*4e60*/  STL.64 [R1+0xc0], R8 ;  /* 0x0000c00801007387 */ /* 0x000fe20000100a00 */
[----:B--2---:R-:W-:-:S05]  /*4e70*/  @!P4 IMAD R7, R7, R17, R4 ;  /* 0x000000110707c224 */ /* 0x004fca00078e0204 */
[----:B------:R2:W-:Y:S04]  /*4e80*/  @!P4 STG.E.U8 desc[UR36][R8.64+0x1], R7 ;  /* 0x000001070800c986 */ /* 0x0005e8000c101124 */
[----:B--2---:R2:W5:Y:S01]  /*4e90*/  LDL.LU.64 R8, [R1+0x120] ;  /* 0x0001200001087983 */ /* 0x0045620000300a00 */
[----:B------:R-:W-:Y:S05]  /*4ea0*/  @P6 BRA `(.L_x_58) ;  /* 0x00000000000c6947 */ /* 0x000fea0003800000 */
[----:B------:R-:W3:Y:S02]  /*4eb0*/  LDG.E.U8 R16, desc[UR36][R12.64] ;  /* 0x000000240c107981 */ /* 0x000ee4000c1e1100 */
[----:B---3--:R-:W-:-:S05]  /*4ec0*/  PRMT R4, R16, 0x8880, RZ ;  /* 0x0000888010047816 */ /* 0x008fca00000000ff */
[----:B------:R-:W-:-:S07]  /*4ed0*/  IMAD R4, R4, R18, RZ ;  /* 0x0000001204047224 */ /* 0x000fce00078e02ff */
.L_x_58:
[----:B------:R-:W-:Y:S05]  /*4ee0*/  BSYNC B1 ;  /* 0x0000000000017941 */ /* 0x000fea0003800000 */
.L_x_57:
[----:B------:R-:W-:Y:S04]  /*4ef0*/  STL [R1+0x128], R5 ;  /* 0x0001280501007387 */ /* 0x000fe80000100800 */
[----:B------:R-:W3:Y:S04]  /*4f00*/  LDL.LU R7, [R1+0xa8] ;  /* 0x0000a80001077983 */ /* 0x000ee80000300800 */
[----:B-----5:R4:W-:Y:S04]  /*4f10*/  STL.64 [R1+0x120], R8 ;  /* 0x0001200801007387 */ /* 0x0209e80000100a00 */
[----:B----4-:R-:W4:Y:S01]  /*4f20*/  LDL.LU.64 R8, [R1+0xd0] ;  /* 0x0000d00001087983 */ /* 0x010f220000300a00 */
[----:B------:R-:W-:-:S02]  /*4f30*/  LOP3.LUT R233, R233, 0xffdfffff, RZ, 0xc0, !PT ;  /* 0xffdfffffe9e97812 */ /* 0x000fc400078ec0ff */
[----:B------:R-:W-:Y:S02]  /*4f40*/  ISETP.LT.OR P4, PT, R0, 0xa, !P1 ;  /* 0x0000000a0000780c */ /* 0x000fe40004f81670 */
[----:B------:R-:W-:-:S04]  /*4f50*/  @P2 LOP3.LUT R233, R233, 0x200000, RZ, 0xfc, !PT ;  /* 0x00200000e9e92812 */ /* 0x000fc800078efcff */
[----:B------:R-:W-:-:S04]  /*4f60*/  LOP3.LUT R233, R233, 0xffefffff, RZ, 0xc0, !PT ;  /* 0xffefffffe9e97812 */ /* 0x000fc800078ec0ff */
[----:B------:R-:W-:-:S03]  /*4f70*/  @P0 LOP3.LUT R233, R233, 0x100000, RZ, 0xfc, !PT ;  /* 0x00100000e9e90812 */ /* 0x000fc600078efcff */
[----:B------:R-:W-:-:S05]  /*4f80*/  @!P4 IADD3 R5, P0, P2, R236, 0x9, R2 ;  /* 0x00000009ec05c810 */ /* 0x000fca0007a1e002 */
[----:B------:R0:W-:Y:S02]  /*4f90*/  @!P4 STL [R1+0x108], R5 ;  /* 0x000108050100c387 */ /* 0x0001e40000100800 */
[----:B0-----:R-:W-:-:S05]  /*4fa0*/  @!P4 IADD3.X R5, R237, RZ, R3, P0, P2 ;  /* 0x000000ffed05c210 */ /* 0x001fca00007e4403 */
[----:B------:R0:W-:Y:S04]  /*4fb0*/  @!P4 STL [R1+0x110], R5 ;  /* 0x000110050100c387 */ /* 0x0001e80000100800 */
[----:B0-----:R0:W5:Y:S01]  /*4fc0*/  LDL.LU R5, [R1+0x128] ;  /* 0x0001280001057983 */ /* 0x0011620000300800 */
[----:B------:R-:W-:Y:S01]  /*4fd0*/  BSSY B1, `(.L_x_59) ;  /* 0x000000a000017945 */ /* 0x000fe20003800000 */
[C---:B------:R-:W-:Y:S02]  /*4fe0*/  LOP3.LUT P2, RZ, R233.reuse, 0x200000, RZ, 0xc0, !PT ;  /* 0x00200000e9ff7812 */ /* 0x040fe4000784c0ff */
[----:B------:R-:W-:Y:S01]  /*4ff0*/  LOP3.LUT P0, RZ, R233, 0x100000, RZ, 0xc0, !PT ;  /* 0x00100000e9ff7812 */ /* 0x000fe2000780c0ff */
[----:B---3--:R-:W-:-:S05]  /*5000*/  @!P6 IMAD R7, R7, R17, R4 ;  /* 0x000000110707e224 */ /* 0x008fca00078e0204 */
[----:B----4-:R3:W-:Y:S04]  /*5010*/  @!P6 STG.E.U8 desc[UR36][R8.64], R7 ;  /* 0x000000070800e986 */ /* 0x0107e8000c101124 */
[----:B---3--:R0:W5:Y:S01]  /*5020*/  LDL.LU.64 R8, [R1+0x120] ;  /* 0x0001200001087983 */ /* 0x0081620000300a00 */
[----:B------:R-:W-:Y:S05]  /*5030*/  @P5 BRA `(.L_x_60) ;  /* 0x00000000000c5947 */ /* 0x000fea0003800000 */
[----:B------:R-:W3:Y:S02]  /*5040*/  LDG.E.U8 R16, desc[UR36][R12.64+0x1] ;  /* 0x000001240c107981 */ /* 0x000ee4000c1e1100 */
[----:B---3--:R-:W-:-:S05]  /*5050*/  PRMT R4, R16, 0x8880, RZ ;  /* 0x0000888010047816 */ /* 0x008fca00000000ff */
[----:B------:R-:W-:-:S07]  /*5060*/  IMAD R4, R4, R18, RZ ;  /* 0x0000001204047224 */ /* 0x000fce00078e02ff */
.L_x_60:
[----:B------:R-:W-:Y:S05]  /*5070*/  BSYNC B1 ;  /* 0x0000000000017941 */ /* 0x000fea0003800000 */
.L_x_59:
[----:B------:R-:W3:Y:S04]  /*5080*/  LDL.LU R7, [R1+0xac] ;  /* 0x0000ac0001077983 */ /* 0x000ee80000300800 */
[----:B------:R4:W-:Y:S04]  /*5090*/  STL.64 [R1+0x120], R2 ;  /* 0x0001200201007387 */ /* 0x0009e80000100a00 */
[----:B----4-:R-:W4:Y:S01]  /*50a0*/  LDL.LU.64 R2, [R1+0xc8] ;  /* 0x0000c80001027983 */ /* 0x010f220000300a00 */
[----:B---3--:R-:W-:-:S05]  /*50b0*/  @!P5 IMAD R7, R7, R17, R4 ;  /* 0x000000110707d224 */ /* 0x008fca00078e0204 */
[----:B----4-:R3:W-:Y:S04]  /*50c0*/  @!P5 STG.E.U8 desc[UR36][R2.64+0x1], R7 ;  /* 0x000001070200d986 */ /* 0x0107e8000c101124 */
[----:B---3--:R3:W5:Y:S01]  /*50d0*/  LDL.LU.64 R2, [R1+0x120] ;  /* 0x0001200001027983 */ /* 0x0087620000300a00 */
[----:B------:R-:W-:Y:S01]  /*50e0*/  ISETP.LT.OR P5, PT, R0, 0x9, !P0 ;  /* 0x000000090000780c */ /* 0x000fe200047a1670 */
[----:B------:R-:W-:-:S12]  /*50f0*/  BSSY B1, `(.L_x_61) ;  /* 0x0000005000017945 */ /* 0x000fd80003800000 */
[----:B---3--:R-:W-:Y:S05]  /*5100*/  @P5 BRA `(.L_x_62) ;  /* 0x00000000000c5947 */ /* 0x008fea0003800000 */
[----:B------:R-:W3:Y:S02]  /*5110*/  LDG.E.U8 R16, desc[UR36][R14.64+0x8] ;  /* 0x000008240e107981 */ /* 0x000ee4000c1e1100 */
[----:B---3--:R-:W-:-:S05]  /*5120*/  PRMT R4, R16, 0x8880, RZ ;  /* 0x0000888010047816 */ /* 0x008fca00000000ff */
[----:B------:R-:W-:-:S07]  /*5130*/  IMAD R4, R4, R18, RZ ;  /* 0x0000001204047224 */ /* 0x000fce00078e02ff */
.L_x_62:
[----:B------:R-:W-:Y:S05]  /*5140*/  BSYNC B1 ;  /* 0x0000000000017941 */ /* 0x000fea0003800000 */
.L_x_61:
[----:B------:R-:W3:Y:S04]  /*5150*/  LDL.LU R7, [R1+0xb0] ;  /* 0x0000b00001077983 */ /* 0x000ee80000300800 */
[----:B-----5:R4:W-:Y:S04]  /*5160*/  STL.64 [R1+0x120], R2 ;  /* 0x0001200201007387 */ /* 0x0209e80000100a00 */
[----:B----4-:R-:W4:Y:S01]  /*5170*/  LDL.64 R2, [R1+0xc0] ;  /* 0x0000c00001027983 */ /* 0x010f220000100a00 */
[----:B---3--:R-:W-:-:S05]  /*5180*/  @!P5 IMAD R7, R7, R17, R4 ;  /* 0x000000110707d224 */ /* 0x008fca00078e0204 */
[----:B----4-:R3:W-:Y:S04]  /*5190*/  @!P5 STG.E.U8 desc[UR36][R2.64+0x8], R7 ;  /* 0x000008070200d986 */ /* 0x0107e8000c101124 */
[----:B---3--:R3:W5:Y:S01]  /*51a0*/  LDL.LU.64 R2, [R1+0x120] ;  /* 0x0001200001027983 */ /* 0x0087620000300a00 */
[----:B------:R-:W-:Y:S01]  /*51b0*/  ISETP.LT.OR P6, PT, R0, 0xa, !P0 ;  /* 0x0000000a0000780c */ /* 0x000fe200047c1670 */
[----:B------:R-:W-:Y:S01]  /*51c0*/  BSSY B1, `(.L_x_63) ;  /* 0x0000007000017945 */ /* 0x000fe20003800000 */
[----:B------:R-:W-:-:S11]  /*51d0*/  LOP3.LUT R232, R232, 0xffffffbf, RZ, 0xc0, !PT ;  /* 0xffffffbfe8e87812 */ /* 0x000fd600078ec0ff */
[----:B------:R-:W-:Y:S01]  /*51e0*/  @P6 LOP3.LUT R232, R232, 0x40, RZ, 0xfc, !PT ;  /* 0x00000040e8e86812 */ /* 0x000fe200078efcff */
[----:B---3--:R-:W-:Y:S06]  /*51f0*/  @P6 BRA `(.L_x_64) ;  /* 0x00000000000c6947 */ /* 0x008fec0003800000 */
[----:B------:R-:W3:Y:S02]  /*5200*/  LDG.E.U8 R16, desc[UR36][R14.64+0x9] ;  /* 0x000009240e107981 */ /* 0x000ee4000c1e1100 */
[----:B---3--:R-:W-:-:S05]  /*5210*/  PRMT R4, R16, 0x8880, RZ ;  /* 0x0000888010047816 */ /* 0x008fca00000000ff */
[----:B------:R-:W-:-:S07]  /*5220*/  IMAD R4, R4, R18, RZ ;  /* 0x0000001204047224 */ /* 0x000fce00078e02ff */
.L_x_64:
[----:B------:R-:W-:Y:S05]  /*5230*/  BSYNC B1 ;  /* 0x0000000000017941 */ /* 0x000fea0003800000 */
.L_x_63:
[----:B------:R3:W-:Y:S04]  /*5240*/  STL.64 [R1+0x268], R110 ;  /* 0x0002686e01007387 */ /* 0x0007e80000100a00 */
[----:B---3--:R-:W3:Y:S04]  /*5250*/  LDL.LU R110, [R1+0xe8] ;  /* 0x0000e800016e7983 */ /* 0x008ee80000300800 */
[----:B------:R-:W-:Y:S04]  /*5260*/  STL.64 [R1+0x260], R96 ;  /* 0x0002606001007387 */ /* 0x000fe80000100a00 */
[----:B------:R-:W-:Y:S04]  /*5270*/  STL.64 [R1+0x258], R98 ;  /* 0x0002586201007387 */ /* 0x000fe80000100a00 */
[----:B------:R4:W-:Y:S04]  /*5280*/  STL.64 [R1+0x250], R100 ;  /* 0x0002506401007387 */ /* 0x0009e80000100a00 */
[----:B----4-:R-:W4:Y:S04]  /*5290*/  LDL.LU.64 R100, [R1+0xf0] ;  /* 0x0000f00001647983 */ /* 0x010f280000300a00 */
[----:B------:R0:W-:Y:S04]  /*52a0*/  STL [R1+0x248], R88 ;  /* 0x0002485801007387 */ /* 0x0001e80000100800 */
[----:B0-----:R-:W2:Y:S04]  /*52b0*/  LDL R88, [R1+0xe0] ;  /* 0x0000e00001587983 */ /* 0x001ea80000100800 */
[----:B------:R-:W-:Y:S04]  /*52c0*/  STL.64 [R1+0x240], R102 ;  /* 0x0002406601007387 */ /* 0x000fe80000100a00 */
[----:B------:R0:W-:Y:S04]  /*52d0*/  STL [R1+0x238], R89 ;  /* 0x0002385901007387 */ /* 0x0001e80000100800 */
[----:B0-----:R-:W2:Y:S04]  /*52e0*/  LDL R89, [R1+0xe4] ;  /* 0x0000e40001597983 */ /* 0x001ea80000100800 */
[----:B------:R-:W-:Y:S04]  /*52f0*/  STL.64 [R1+0x230], R90 ;  /* 0x0002305a01007387 */ /* 0x000fe80000100a00 */
[----:B------:R0:W-:Y:S04]  /*5300*/  STL.64 [R1+0x228], R92 ;  /* 0x0002285c01007387 */ /* 0x0001e80000100a00 */
[----:B0-----:R-:W2:Y:S04]  /*5310*/  LDL.LU R93, [R1+0x100] ;  /* 0x00010000015d7983 */ /* 0x001ea80000300800 */
[----:B------:R-:W2:Y:S04]  /*5320*/  LDL.LU R92, [R1+0xb8] ;  /* 0x0000b800015c7983 */ /* 0x000ea80000300800 */
[----:B------:R0:W-:Y:S04]  /*5330*/  STL.64 [R1+0x220], R94 ;  /* 0x0002205e01007387 */ /* 0x0001e80000100a00 */
[----:B0-----:R-:W2:Y:S04]  /*5340*/  LDL.LU.64 R94, [R1+0xc0] ;  /* 0x0000c000015e7983 */ /* 0x001ea80000300a00 */
[----:B------:R-:W-:Y:S04]  /*5350*/  STL.64 [R1+0x218], R80 ;  /* 0x0002185001007387 */ /* 0x000fe80000100a00 */
[----:B------:R0:W-:Y:S04]  /*5360*/  STL.64 [R1+0x210], R82 ;  /* 0x0002105201007387 */ /* 0x0001e80000100a00 */
[----:B0-----:R-:W2:Y:S04]  /*5370*/  LDL.LU R82, [R1+0x104] ;  /* 0x0001040001527983 */ /* 0x001ea80000300800 */
[----:B------:R-:W2:Y:S04]  /*5380*/  LDL.LU R83, [R1+0x10c] ;  /* 0x00010c0001537983 */ /* 0x000ea80000300800 */
[----:B------:R-:W-:Y:S04]  /*5390*/  STL.64 [R1+0x208], R84 ;  /* 0x0002085401007387 */ /* 0x000fe80000100a00 */
[----:B------:R0:W-:Y:S04]  /*53a0*/  STL.64 [R1+0x200], R86 ;  /* 0x0002005601007387 */ /* 0x0001e80000100a00 */
[----:B0-----:R-:W2:Y:S01]  /*53b0*/  LDL.LU R87, [R1+0xb4] ;  /* 0x0000b40001577983 */ /* 0x001ea20000300800 */
[----:B------:R-:W-:-:S03]  /*53c0*/  LOP3.LUT R233, R233, 0xfffeffff, RZ, 0xc0, !PT ;  /* 0xfffeffffe9e97812 */ /* 0x000fc600078ec0ff */
[----:B------:R-:W-:Y:S01]  /*53d0*/  STL.64 [R1+0x1f8], R72 ;  /* 0x0001f84801007387 */ /* 0x000fe20000100a00 */
[----:B------:R-:W-:-:S03]  /*53e0*/  @P4 LOP3.LUT R233, R233, 0x10000, RZ, 0xfc, !PT ;  /* 0x00010000e9e94812 */ /* 0x000fc600078efcff */
[----:B------:R-:W-:Y:S01]  /*53f0*/  STL.64 [R1+0x1f0], R74 ;  /* 0x0001f04a01007387 */ /* 0x000fe20000100a00 */
        /* <DEDUP_REMOVED lines=13> */
[----:B------:R-:W-:Y:S04]  /*54d0*/  STL.64 [R1+0x1b8], R56 ;  /* 0x0001b83801007387 */ /* 0x000fe80000100a00 */
        /* <DEDUP_REMOVED lines=18> */
[----:B------:R0:W-:Y:S01]  /*5600*/  STL.64 [R1+0x120], R30 ;  /* 0x0001201e01007387 */ /* 0x0001e20000100a00 */
[----:B---3--:R-:W-:-:S04]  /*5610*/  ISETP.GE.AND P5, PT, R110, 0x109, PT ;  /* 0x000001096e00780c */ /* 0x008fc80003fa6270 */
[C---:B------:R-:W-:Y:S02]  /*5620*/  ISETP.LT.OR P3, PT, R0.reuse, 0x1, !P5 ;  /* 0x000000010000780c */ /* 0x040fe40006f61670 */
[----:B------:R-:W-:-:S11]  /*5630*/  ISETP.LT.OR P2, PT, R0, 0x2, !P5 ;  /* 0x000000020000780c */ /* 0x000fd60006f41670 */
[----:B------:R-:W-:-:S04]  /*5640*/  @P3 LOP3.LUT R233, R233, 0x4000, RZ, 0xfc, !PT ;  /* 0x00004000e9e93812 */ /* 0x000fc800078efcff */
[----:B------:R-:W-:Y:S01]  /*5650*/  LOP3.LUT R233, R233, 0xffff7fff, RZ, 0xc0, !PT ;  /* 0xffff7fffe9e97812 */ /* 0x000fe200078ec0ff */
[----:B----4-:R-:W-:-:S03]  /*5660*/  IMAD.WIDE.U32 R6, R5, R6, R100 ;  /* 0x0000000605067225 */ /* 0x010fc600078e0064 */
[----:B------:R-:W-:Y:S01]  /*5670*/  @P2 LOP3.LUT R233, R233, 0x8000, RZ, 0xfc, !PT ;  /* 0x00008000e9e92812 */ /* 0x000fe200078efcff */
[----:B------:R-:W3:Y:S03]  /*5680*/  LDL.LU R101, [R1+0x108] ;  /* 0x0001080001657983 */ /* 0x000ee60000300800 */
[----:B------:R-:W-:Y:S01]  /*5690*/  LOP3.LUT R233, R233, 0xffffefff, RZ, 0xc0, !PT ;  /* 0xffffefffe9e97812 */ /* 0x000fe200078ec0ff */
[----:B------:R-:W4:Y:S04]  /*56a0*/  LDL.LU R96, [R1+0x110] ;  /* 0x0001100001607983 */ /* 0x000f280000300800 */
[----:B------:R-:W4:Y:S01]  /*56b0*/  LDL.LU R100, [R1+0xbc] ;  /* 0x0000bc0001647983 */ /* 0x000f220000300800 */
[----:B--2--5:R-:W-:-:S04]  /*56c0*/  @!P3 IADD3 R90, P4, P6, R23, R2, R89 ;  /* 0x00000002175ab210 */ /* 0x024fc80007e9e059 */
[-CC-:B------:R-:W-:Y:S02]  /*56d0*/  @!P3 IADD3.X R91, R19, R3.reuse, R88.reuse, P4, P6 ;  /* 0x00000003135bb210 */ /* 0x180fe400027ec458 */
[----:B------:R-:W-:Y:S02]  /*56e0*/  @!P2 IADD3 R102, P0, P6, R23, R2, R89 ;  /* 0x000000021766a210 */ /* 0x000fe40007e1e059 */
[C---:B------:R-:W-:Y:S02]  /*56f0*/  LOP3.LUT P3, RZ, R232.reuse, 0x1, RZ, 0xc0, !PT ;  /* 0x00000001e8ff7812 */ /* 0x040fe4000786c0ff */
[----:B------:R-:W-:Y:S02]  /*5700*/  @!P2 IADD3.X R103, R19, R3, R88, P0, P6 ;  /* 0x000000031367a210 */ /* 0x000fe400007ec458 */
[----:B------:R-:W-:Y:S02]  /*5710*/  LOP3.LUT P2, RZ, R232, 0x40, RZ, 0xc0, !PT ;  /* 0x00000040e8ff7812 */ /* 0x000fe4000784c0ff */
[----:B------:R-:W-:-:S13]  /*5720*/  ISETP.LT.OR P0, PT, R0, 0x9, !P5 ;  /* 0x000000090000780c */ /* 0x000fda0006f01670 */
[----:B------:R-:W-:Y:S02]  /*5730*/  @!P0 IADD3 R98, P4, P6, R89, 0x8, R2 ;  /* 0x0000000859628810 */ /* 0x000fe40007e9e002 */
[----:B------:R-:W-:Y:S02]  /*5740*/  @P0 LOP3.LUT R233, R233, 0x1000, RZ, 0xfc, !PT ;  /* 0x00001000e9e90812 */ /* 0x000fe400078efcff */
[----:B------:R-:W-:Y:S02]  /*5750*/  @!P0 IADD3.X R111, R88, RZ, R3, P4, P6 ;  /* 0x000000ff586f8210 */ /* 0x000fe400027ec403 */
[----:B------:R-:W-:Y:S02]  /*5760*/  ISETP.LT.OR P6, PT, R0, 0xa, !P5 ;  /* 0x0000000a0000780c */ /* 0x000fe40006fc1670 */
[----:B------:R-:W-:Y:S01]  /*5770*/  LOP3.LUT R233, R233, 0xffffdfff, RZ, 0xc0, !PT ;  /* 0xffffdfffe9e97812 */ /* 0x000fe200078ec0ff */
[----:B0-----:R-:W-:Y:S02]  /*5780*/  IMAD.MOV.U32 R30, RZ, RZ, R94 ;  /* 0x000000ffff1e7224 */ /* 0x001fe400078e005e */
[----:B------:R-:W-:-:S08]  /*5790*/  IMAD.MOV.U32 R31, RZ, RZ, R95 ;  /* 0x000000ffff1f7224 */ /* 0x000fd000078e005f */
[----:B------:R-:W-:Y:S02]  /*57a0*/  @!P6 IADD3 R99, P4, P0, R89, 0x9, R2 ;  /* 0x000000095963e810 */ /* 0x000fe4000789e002 */
[----:B------:R-:W-:Y:S02]  /*57b0*/  @P6 LOP3.LUT R233, R233, 0x2000, RZ, 0xfc, !PT ;  /* 0x00002000e9e96812 */ /* 0x000fe400078efcff */
[----:B------:R-:W-:Y:S02]  /*57c0*/  @!P6 IADD3.X R97, R88, RZ, R3, P4, P0 ;  /* 0x000000ff5861e210 */ /* 0x000fe400027e0403 */
[----:B------:R-:W-:-:S13]  /*57d0*/  ISETP.LT.OR P6, PT, R0, 0x12, !P1 ;  /* 0x000000120000780c */ /* 0x000fda0004fc1670 */
[----:B------:R-:W-:-:S04]  /*57e0*/  @!P6 IADD3 R80, P0, P4, R23, R2, R236 ;  /* 0x000000021750e210 */ /* 0x000fc80007c1e0ec */
[----:B------:R-:W-:Y:S02]  /*57f0*/  @!P6 IADD3.X R81, R19, R3, R237, P0, P4 ;  /* 0x000000031351e210 */ /* 0x000fe400007e84ed */
[----:B------:R-:W-:Y:S01]  /*5800*/  ISETP.LT.OR P6, PT, R0, 0x19, !P1 ;  /* 0x000000190000780c */ /* 0x000fe20004fc1670 */
[----:B------:R-:W-:-:S12]  /*5810*/  @!P2 IMAD R5, R87, R17, R4 ;  /* 0x000000115705a224 */ /* 0x000fd800078e0204 */
[----:B------:R-:W-:Y:S01]  /*5820*/  @!P6 IADD3 R84, P0, P4, R23, R2, R236 ;  /* 0x000000021754e210 */ /* 0x000fe20007c1e0ec */
[----:B------:R0:W-:Y:S03]  /*5830*/  @!P2 STG.E.U8 desc[UR36][R30.64+0x9], R5 ;  /* 0x000009051e00a986 */ /* 0x0001e6000c101124 */
[----:B------:R-:W-:Y:S01]  /*5840*/  @!P6 IADD3.X R85, R19, R3, R237, P0, P4 ;  /* 0x000000031355e210 */ /* 0x000fe200007e84ed */
[----:B------:R-:W0:Y:S01]  /*5850*/  @!P3 LDG.E.U8 R16, desc[UR36][R12.64+0x8] ;  /* 0x000008240c10b981 */ /* 0x000e22000c1e1100 */
[----:B------:R-:W-:-:S13]  /*5860*/  ISETP.LT.OR P6, PT, R0, 0x1a, !P1 ;  /* 0x0000001a0000780c */ /* 0x000fda0004fc1670 */
[----:B------:R-:W-:-:S04]  /*5870*/  @!P6 IADD3 R48, P0, P4, R23, R2, R236 ;  /* 0x000000021730e210 */ /* 0x000fc80007c1e0ec */
[----:B------:R-:W-:Y:S02]  /*5880*/  @!P6 IADD3.X R49, R19, R3, R237, P0, P4 ;  /* 0x000000031331e210 */ /* 0x000fe400007e84ed */
[----:B------:R-:W-:-:S13]  /*5890*/  ISETP.LT.OR P6, PT, R0, 0x12, !P5 ;  /* 0x000000120000780c */ /* 0x000fda0006fc1670 */
[----:B------:R-:W-:-:S04]  /*58a0*/  @!P6 IADD3 R46, P0, P4, R23, R2, R89 ;  /* 0x00000002172ee210 */ /* 0x000fc80007c1e059 */
[----:B------:R-:W-:Y:S02]  /*58b0*/  @!P6 IADD3.X R47, R19, R3, R88, P0, P4 ;  /* 0x00000003132fe210 */ /* 0x000fe400007e8458 */
[----:B------:R-:W-:-:S13]  /*58c0*/  ISETP.LT.OR P4, PT, R0, 0x19, !P5 ;  /* 0x000000190000780c */ /* 0x000fda0006f81670 */
[----:B------:R-:W-:-:S04]  /*58d0*/  @!P4 IADD3 R44, P0, P6, R23, R2, R89 ;  /* 0x00000002172cc210 */ /* 0x000fc80007e1e059 */
[----:B------:R-:W-:Y:S02]  /*58e0*/  @!P4 IADD3.X R45, R19, R3, R88, P0, P6 ;  /* 0x00000003132dc210 */ /* 0x000fe400007ec458 */
[----:B------:R-:W-:Y:S02]  /*58f0*/  ISETP.LT.OR P6, PT, R0, 0x1a, !P5 ;  /* 0x0000001a0000780c */ /* 0x000fe40006fc1670 */
[----:B------:R-:W-:-:S04]  /*5900*/  IADD3 R8, P0, R6, R8, RZ ;  /* 0x0000000806087210 */ /* 0x000fc80007f1e0ff */
[----:B------:R-:W-:Y:S02]  /*5910*/  IADD3.X R9, R9, R7, R93, P0, !PT ;  /* 0x0000000709097210 */ /* 0x000fe400007fe45d */
[----:B------:R-:W-:Y:S01]  /*5920*/  LOP3.LUT P4, RZ, R233, 0x10000, RZ, 0xc0, !PT ;  /* 0x00010000e9ff7812 */ /* 0x000fe2000788c0ff */
[----:B------:R-:W2:Y:S04]  /*5930*/  LDL.LU R93, [R1+0x80] ;  /* 0x00008000015d7983 */ /* 0x000ea80000300800 */
[----:B------:R-:W-:-:S04]  /*5940*/  @!P6 IADD3 R42, P0, P2, R23, R2, R89 ;  /* 0x00000002172ae210 */ /* 0x000fc80007a1e059 */
[----:B------:R-:W-:Y:S02]  /*5950*/  @!P6 IADD3.X R43, R19, R3, R88, P0, P2 ;  /* 0x00000003132be210 */ /* 0x000fe400007e4458 */
[----:B------:R-:W-:-:S05]  /*5960*/  @!P3 IADD3 R6, P0, R82, R23, RZ ;  /* 0x000000175206b210 */ /* 0x000fca0007f1e0ff */
[----:B------:R-:W-:Y:S01]  /*5970*/  @!P3 IMAD.X R7, R83, 0x1, R19, P0 ;  /* 0x000000015307b824 */ /* 0x000fe200000e0613 */
[----:B0-----:R-:W-:-:S05]  /*5980*/  @!P3 PRMT R5, R16, 0x8880, RZ ;  /* 0x000088801005b816 */ /* 0x001fca00000000ff */
[----:B------:R-:W-:-:S04]  /*5990*/  @!P3 IMAD R4, R5, R18, RZ ;  /* 0x000000120504b224 */ /* 0x000fc800078e02ff */
[----:B------:R-:W-:-:S05]  /*59a0*/  @!P3 IMAD R5, R92, R17, R4 ;  /* 0x000000115c05b224 */ /* 0x000fca00078e0204 */
[----:B------:R3:W-:Y:S04]  /*59b0*/  @!P3 STG.E.U8 desc[UR36][R6.64], R5 ;  /* 0x000000050600b986 */ /* 0x0007e8000c101124 */
[----:B------:R-:W2:Y:S01]  /*59c0*/  @!P4 LDG.E.U8 R16, desc[UR36][R12.64+0x9] ;  /* 0x000009240c10c981 */ /* 0x000ea2000c1e1100 */
[----:B------:R-:W-:-:S13]  /*59d0*/  ISETP.LT.OR P3, PT, R0, 0x21, !P1 ;  /* 0x000000210000780c */ /* 0x000fda0004f61670 */
[----:B------:R-:W-:-:S04]  /*59e0*/  @!P3 IADD3 R40, P0, P2, R23, R2, R236 ;  /* 0x000000021728b210 */ /* 0x000fc80007a1e0ec */
[----:B------:R-:W-:Y:S02]  /*59f0*/  @!P3 IADD3.X R41, R19, R3, R237, P0, P2 ;  /* 0x000000031329b210 */ /* 0x000fe400007e44ed */
[----:B---3--:R-:W-:Y:S02]  /*5a00*/  @!P4 IADD3 R6, P0, R101, R23, RZ ;  /* 0x000000176506c210 */ /* 0x008fe40007f1e0ff */
[----:B------:R-:W3:Y:S03]  /*5a10*/  LDL.LU R101, [R1+0x84] ;  /* 0x0000840001657983 */ /* 0x000ee60000300800 */
[----:B----4-:R-:W-:Y:S01]  /*5a20*/  @!P4 IMAD.X R7, R96, 0x1, R19, P0 ;  /* 0x000000016007c824 */ /* 0x010fe200000e0613 */
[----:B--2---:R-:W-:Y:S01]  /*5a30*/  @!P4 PRMT R5, R16, 0x8880, RZ ;  /* 0x000088801005c816 */ /* 0x004fe200000000ff */
[----:B------:R-:W2:Y:S04]  /*5a40*/  LDL.LU R96, [R1+0x88] ;  /* 0x0000880001607983 */ /* 0x000ea80000300800 */
[----:B------:R-:W-:-:S04]  /*5a50*/  @!P4 IMAD R4, R5, R18, RZ ;  /* 0x000000120504c224 */ /* 0x000fc800078e02ff */
[----:B------:R-:W-:-:S05]  /*5a60*/  @!P4 IMAD R5, R100, R17, R4 ;  /* 0x000000116405c224 */ /* 0x000fca00078e0204 */
[----:B------:R0:W-:Y:S01]  /*5a70*/  @!P4 STG.E.U8 desc[UR36][R6.64], R5 ;  /* 0x000000050600c986 */ /* 0x0001e2000c101124 */
[----:B------:R-:W-:Y:S02]  /*5a80*/  ISETP.GE.AND P4, PT, R110, 0x101, PT ;  /* 0x000001016e00780c */ /* 0x000fe40003f86270 */
[----:B------:R-:W-:Y:S01]  /*5a90*/  ISETP.LT.OR P2, PT, R0, 0x22, !P1 ;  /* 0x000000220000780c */ /* 0x000fe20004f41670 */
[----:B------:R-:W4:Y:S04]  /*5aa0*/  LDL.LU R110, [R1+0x8c] ;  /* 0x00008c00016e7983 */ /* 0x000f280000300800 */
[----:B------:R-:W4:Y:S01]  /*5ab0*/  LDL.LU R100, [R1+0x90] ;  /* 0x0000900001647983 */ /* 0x000f220000300800 */
[----:B0-----:R-:W-:-:S05]  /*5ac0*/  IADD3 R6, P0, R2, R89, RZ ;  /* 0x0000005902067210 */ /* 0x001fca0007f1e0ff */
[----:B------:R-:W-:Y:S01]  /*5ad0*/  IMAD.X R7, R3, 0x1, R88, P0 ;  /* 0x0000000103077824 */ /* 0x000fe200000e0658 */
[----:B------:R-:W-:-:S13]  /*5ae0*/  ISETP.LT.OR P0, PT, R0, 0x1, !P4 ;  /* 0x000000010000780c */ /* 0x000fda0006701670 */
[----:B------:R-:W3:Y:S02]  /*5af0*/  @!P0 LDG.E.U8 R16, desc[UR36][R8.64] ;  /* 0x0000002408108981 */ /* 0x000ee4000c1e1100 */
[----:B---3--:R-:W-:-:S05]  /*5b00*/  @!P0 PRMT R5, R16, 0x8880, RZ ;  /* 0x0000888010058816 */ /* 0x008fca00000000ff */
[----:B------:R-:W-:-:S04]  /*5b10*/  @!P0 IMAD R4, R5, R18, RZ ;  /* 0x0000001205048224 */ /* 0x000fc800078e02ff */
[----:B------:R-:W-:-:S05]  /*5b20*/  @!P0 IMAD R5, R93, R17, R4 ;  /* 0x000000115d058224 */ /* 0x000fca00078e0204 */
[----:B------:R0:W-:Y:S01]  /*5b30*/  @!P0 STG.E.U8 desc[UR36][R6.64], R5 ;  /* 0x0000000506008986 */ /* 0x0001e2000c101124 */
[----:B------:R-:W-:-:S13]  /*5b40*/  ISETP.LT.OR P0, PT, R0, 0x2, !P4 ;  /* 0x000000020000780c */ /* 0x000fda0006701670 */
[----:B------:R-:W0:Y:S01]  /*5b50*/  @!P0 LDG.E.U8 R16, desc[UR36][R8.64+0x1] ;  /* 0x0000012408108981 */ /* 0x000e22000c1e1100 */
[----:B------:R-:W-:-:S04]  /*5b60*/  @!P2 IADD3 R38, P6, P3, R23, R2, R236 ;  /* 0x000000021726a210 */ /* 0x000fc80007bde0ec */
[----:B------:R-:W-:Y:S02]  /*5b70*/  @!P2 IADD3.X R39, R19, R3, R237, P6, P3 ;  /* 0x000000031327a210 */ /* 0x000fe400037e64ed */
[----:B------:R-:W-:Y:S02]  /*5b80*/  LOP3.LUT P3, RZ, R233, 0x4000, RZ, 0xc0, !PT ;  /* 0x00004000e9ff7812 */ /* 0x000fe4000786c0ff */
[----:B0-----:R-:W-:-:S05]  /*5b90*/  @!P0 PRMT R5, R16, 0x8880, RZ ;  /* 0x0000888010058816 */ /* 0x001fca00000000ff */
[----:B------:R-:W-:-:S04]  /*5ba0*/  @!P0 IMAD R4, R5, R18, RZ ;  /* 0x0000001205048224 */ /* 0x000fc800078e02ff */
[----:B------:R-:W-:Y:S01]  /*5bb0*/  @!P0 IMAD R5, R101, R17, R4 ;  /* 0x0000001165058224 */ /* 0x000fe200078e0204 */
[----:B------:R-:W-:Y:S01]  /*5bc0*/  LOP3.LUT P2, RZ, R233, 0x8000, RZ, 0xc0, !PT ;  /* 0x00008000e9ff7812 */ /* 0x000fe2000784c0ff */
[----:B------:R-:W3:Y:S04]  /*5bd0*/  LDL.LU R101, [R1+0x94] ;  /* 0x0000940001657983 */ /* 0x000ee80000300800 */
[----:B------:R0:W-:Y:S04]  /*5be0*/  @!P0 STG.E.U8 desc[UR36][R6.64+0x1], R5 ;  /* 0x0000010506008986 */ /* 0x0001e8000c101124 */
[----:B------:R-:W0:Y:S01]  /*5bf0*/  @!P3 LDG.E.U8 R16, desc[UR36][R10.64] ;  /* 0x000000240a10b981 */ /* 0x000e22000c1e1100 */
[----:B------:R-:W-:-:S02]  /*5c00*/  ISETP.LT.OR P6, PT, R0, 0x29, !P1 ;  /* 0x000000290000780c */ /* 0x000fc40004fc1670 */
[----:B0-----:R-:W-:-:S05]  /*5c10*/  @!P3 PRMT R5, R16, 0x8880, RZ ;  /* 0x000088801005b816 */ /* 0x001fca00000000ff */
[----:B------:R-:W-:-:S04]  /*5c20*/  @!P3 IMAD R4, R5, R18, RZ ;  /* 0x000000120504b224 */ /* 0x000fc800078e02ff */
[----:B--2---:R-:W-:Y:S02]  /*5c30*/  @!P3 IMAD R5, R96, R17, R4 ;  /* 0x000000116005b224 */ /* 0x004fe400078e0204 */
[----:B------:R-:W2:Y:S04]  /*5c40*/  LDL.LU R96, [R1+0x98] ;  /* 0x0000980001607983 */ /* 0x000ea80000300800 */
[----:B------:R0:W-:Y:S04]  /*5c50*/  @!P3 STG.E.U8 desc[UR36][R90.64], R5 ;  /* 0x000000055a00b986 */ /* 0x0001e8000c101124 */
[----:B------:R-:W0:Y:S01]  /*5c60*/  @!P2 LDG.E.U8 R16, desc[UR36][R10.64+0x1] ;  /* 0x000001240a10a981 */ /* 0x000e22000c1e1100 */
[----:B------:R-:W-:-:S04]  /*5c70*/  @!P6 IADD3 R34, P0, P3, R23, R2, R236 ;  /* 0x000000021722e210 */ /* 0x000fc80007b1e0ec */
[----:B------:R-:W-:Y:S02]  /*5c80*/  @!P6 IADD3.X R35, R19, R3, R237, P0, P3 ;  /* 0x000000031323e210 */ /* 0x000fe400007e64ed */
[----:B------:R-:W-:-:S13]  /*5c90*/  ISETP.LT.OR P6, PT, R0, 0x2a, !P1 ;  /* 0x0000002a0000780c */ /* 0x000fda0004fc1670 */
[----:B------:R-:W-:-:S04]  /*5ca0*/  @!P6 IADD3 R32, P0, P3, R23, R2, R236 ;  /* 0x000000021720e210 */ /* 0x000fc80007b1e0ec */
[----:B------:R-:W-:Y:S02]  /*5cb0*/  @!P6 IADD3.X R33, R19, R3, R237, P0, P3 ;  /* 0x000000031321e210 */ /* 0x000fe400007e64ed */
[----:B------:R-:W-:Y:S02]  /*5cc0*/  ISETP.LT.OR P3, PT, R0, 0x21, !P5 ;  /* 0x000000210000780c */ /* 0x000fe40006f61670 */
[----:B0-----:R-:W-:-:S05]  /*5cd0*/  @!P2 PRMT R5, R16, 0x8880, RZ ;  /* 0x000088801005a816 */ /* 0x001fca00000000ff */
[----:B------:R-:W-:-:S04]  /*5ce0*/  @!P2 IMAD R4, R5, R18, RZ ;  /* 0x000000120504a224 */ /* 0x000fc800078e02ff */
[----:B----4-:R-:W-:Y:S01]  /*5cf0*/  @!P2 IMAD R5, R110, R17, R4 ;  /* 0x000000116e05a224 */ /* 0x010fe200078e0204 */
[----:B------:R-:W-:Y:S01]  /*5d00*/  LOP3.LUT P6, RZ, R233, 0x2000, RZ, 0xc0, !PT ;  /* 0x00002000e9ff7812 */ /* 0x000fe200078cc0ff */
[----:B------:R-:W4:Y:S04]  /*5d10*/  LDL.LU R110, [R1+0x9c] ;  /* 0x00009c00016e7983 */ /* 0x000f280000300800 */
[----:B------:R0:W-:Y:S01]  /*5d20*/  @!P2 STG.E.U8 desc[UR36][R102.64+0x1], R5 ;  /* 0x000001056600a986 */ /* 0x0001e2000c101124 */
[----:B------:R-:W-:-:S04]  /*5d30*/  @!P3 IADD3 R36, P0, P2, R23, R2, R89 ;  /* 0x000000021724b210 */ /* 0x000fc80007a1e059 */
[----:B------:R-:W-:Y:S02]  /*5d40*/  @!P3 IADD3.X R37, R19, R3, R88, P0, P2 ;  /* 0x000000031325b210 */ /* 0x000fe400007e4458 */
[----:B------:R-:W-:-:S13]  /*5d50*/  ISETP.LT.OR P0, PT, R0, 0x9, !P4 ;  /* 0x000000090000780c */ /* 0x000fda0006701670 */
[----:B------:R-:W0:Y:S01]  /*5d60*/  @!P0 LDG.E.U8 R16, desc[UR36][R8.64+0x8] ;  /* 0x0000082408108981 */ /* 0x000e22000c1e1100 */
[----:B------:R-:W-:Y:S02]  /*5d70*/  ISETP.LT.OR P2, PT, R0, 0xa, !P4 ;  /* 0x0000000a0000780c */ /* 0x000fe40006741670 */
[----:B0-----:R-:W-:-:S05]  /*5d80*/  @!P0 PRMT R5, R16, 0x8880, RZ ;  /* 0x0000888010058816 */ /* 0x001fca00000000ff */
[----:B------:R-:W-:-:S04]  /*5d90*/  @!P0 IMAD R4, R5, R18, RZ ;  /* 0x0000001205048224 */ /* 0x000fc800078e02ff */
[----:B------:R-:W-:-:S05]  /*5da0*/  @!P0 IMAD R5, R100, R17, R4 ;  /* 0x0000001164058224 */ /* 0x000fca00078e0204 */
[----:B------:R0:W-:Y:S04]  /*5db0*/  @!P0 STG.E.U8 desc[UR36][R6.64+0x8], R5 ;  /* 0x0000080506008986 */ /* 0x0001e8000c101124 */
[----:B------:R-:W0:Y:S01]  /*5dc0*/  @!P2 LDG.E.U8 R16, desc[UR36][R8.64+0x9] ;  /* 0x000009240810a981 */ /* 0x000e22000c1e1100 */
[----:B------:R-:W-:Y:S02]  /*5dd0*/  ISETP.LT.OR P0, PT, R0, 0x22, !P5 ;  /* 0x000000220000780c */ /* 0x000fe40006f01670 */
[----:B------:R-:W-:-:S04]  /*5de0*/  LOP3.LUT R233, R233, 0xfffffeff, RZ, 0xc0, !PT ;  /* 0xfffffeffe9e97812 */ /* 0x000fc800078ec0ff */
[----:B------:R-:W-:-:S07]  /*5df0*/  @P4 LOP3.LUT R233, R233, 0x100, RZ, 0xfc, !PT ;  /* 0x00000100e9e94812 */ /* 0x000fce00078efcff */
[----:B------:R-:W-:-:S04]  /*5e00*/  @!P0 IADD3 R26, P4, P3, R23, R2, R89 ;  /* 0x00000002171a8210 */ /* 0x000fc80007b9e059 */
[----:B------:R-:W-:Y:S02]  /*5e10*/  @!P0 IADD3.X R27, R19, R3, R88, P4, P3 ;  /* 0x00000003131b8210 */ /* 0x000fe400027e6458 */
[----:B------:R-:W-:Y:S02]  /*5e20*/  LOP3.LUT P0, RZ, R233, 0x1000, RZ, 0xc0, !PT ;  /* 0x00001000e9ff7812 */ /* 0x000fe4000780c0ff */
[----:B0-----:R-:W-:-:S05]  /*5e30*/  @!P2 PRMT R5, R16, 0x8880, RZ ;  /* 0x000088801005a816 */ /* 0x001fca00000000ff */
[----:B------:R-:W-:-:S04]  /*5e40*/  @!P2 IMAD R4, R5, R18, RZ ;  /* 0x000000120504a224 */ /* 0x000fc800078e02ff */
[----:B---3--:R-:W-:-:S05]  /*5e50*/  @!P2 IMAD R5, R101, R17, R4 ;  /* 0x000000116505a224 */ /* 0x008fca00078e0204 */
[----:B------:R0:W-:Y:S04]  /*5e60*/  @!P2 STG.E.U8 desc[UR36][R6.64+0x9], R5 ;  /* 0x000009050600a986 */ /* 0x0001e8000c101124 */
[----:B------:R-:W0:Y:S01]  /*5e70*/  @!P0 LDG.E.U8 R16, desc[UR36][R10.64+0x8] ;  /* 0x000008240a108981 */ /* 0x000e22000c1e1100 */
[----:B------:R-:W-:-:S05]  /*5e80*/  @!P0 IADD3 R24, P2, R98, R23, RZ ;  /* 0x0000001762188210 */ /* 0x000fca0007f5e0ff */
[----:B------:R-:W-:Y:S01]  /*5e90*/  @!P0 IMAD.X R25, R111, 0x1, R19, P2 ;  /* 0x000000016f198824 */ /* 0x000fe200010e0613 */
[----:B------:R-:W-:Y:S01]  /*5ea0*/  ISETP.LT.OR P4, PT, R0, 0x29, !P5 ;  /* 0x000000290000780c */ /* 0x000fe20006f81670 */
[----:B------:R-:W3:Y:S01]  /*5eb0*/  LDL.LU R111, [R1+0x60] ;  /* 0x00006000016f7983 */ /* 0x000ee20000300800 */
[----:B0-----:R-:W-:-:S05]  /*5ec0*/  @!P0 PRMT R5, R16, 0x8880, RZ ;  /* 0x0000888010058816 */ /* 0x001fca00000000ff */
[----:B------:R-:W-:-:S04]  /*5ed0*/  @!P0 IMAD R4, R5, R18, RZ ;  /* 0x0000001205048224 */ /* 0x000fc800078e02ff */
[----:B--2---:R-:W-:Y:S01]  /*5ee0*/  @!P0 IMAD R5, R96, R17, R4 ;  /* 0x0000001160058224 */ /* 0x004fe200078e0204 */
[----:B------:R-:W-:Y:S01]  /*5ef0*/  LOP3.LUT P3, RZ, R233, 0x800, RZ, 0xc0, !PT ;  /* 0x00000800e9ff7812 */ /* 0x000fe2000786c0ff */
[----:B------:R-:W2:Y:S04]  /*5f00*/  LDL.LU R96, [R1+0x64] ;  /* 0x0000640001607983 */ /* 0x000ea80000300800 */
[----:B------:R0:W-:Y:S04]  /*5f10*/  @!P0 STG.E.U8 desc[UR36][R24.64], R5 ;  /* 0x0000000518008986 */ /* 0x0001e8000c101124 */
[----:B------:R-:W4:Y:S01]  /*5f20*/  @!P6 LDG.E.U8 R16, desc[UR36][R10.64+0x9] ;  /* 0x000009240a10e981 */ /* 0x000f22000c1e1100 */
[----:B------:R-:W-:-:S04]  /*5f30*/  @!P4 IADD3 R28, P0, P2, R23, R2, R89 ;  /* 0x00000002171cc210 */ /* 0x000fc80007a1e059 */
[----:B------:R-:W-:Y:S02]  /*5f40*/  @!P4 IADD3.X R29, R19, R3, R88, P0, P2 ;  /* 0x00000003131dc210 */ /* 0x000fe400007e4458 */
[----:B------:R-:W-:-:S13]  /*5f50*/  ISETP.LT.OR P2, PT, R0, 0x2a, !P5 ;  /* 0x0000002a0000780c */ /* 0x000fda0006f41670 */
[----:B0-----:R-:W-:-:S04]  /*5f60*/  @!P2 IADD3 R24, P0, P4, R23, R2, R89 ;  /* 0x000000021718a210 */ /* 0x001fc80007c1e059 */
[----:B------:R-:W-:Y:S02]  /*5f70*/  @!P2 IADD3.X R25, R19, R3, R88, P0, P4 ;  /* 0x000000031319a210 */ /* 0x000fe400007e8458 */
[----:B------:R-:W-:-:S05]  /*5f80*/  @!P6 IADD3 R50, P0, R99, R23, RZ ;  /* 0x000000176332e210 */ /* 0x000fca0007f1e0ff */
[----:B------:R-:W-:Y:S01]  /*5f90*/  @!P6 IMAD.X R51, R97, 0x1, R19, P0 ;  /* 0x000000016133e824 */ /* 0x000fe200000e0613 */
[----:B----4-:R-:W-:Y:S01]  /*5fa0*/  @!P6 PRMT R5, R16, 0x8880, RZ ;  /* 0x000088801005e816 */ /* 0x010fe200000000ff */
[----:B------:R-:W4:Y:S04]  /*5fb0*/  LDL.LU R97, [R1+0x68] ;  /* 0x0000680001617983 */ /* 0x000f280000300800 */
[----:B------:R-:W-:Y:S01]  /*5fc0*/  @!P6 IMAD R4, R5, R18, RZ ;  /* 0x000000120504e224 */ /* 0x000fe200078e02ff */
[----:B------:R-:W-:Y:S01]  /*5fd0*/  ISETP.LT.OR P4, PT, R0, 0x31, !P1 ;  /* 0x000000310000780c */ /* 0x000fe20004f81670 */
[----:B------:R-:W4:Y:S02]  /*5fe0*/  LDL.LU R98, [R1+0x6c] ;  /* 0x00006c0001627983 */ /* 0x000f240000300800 */
[----:B------:R-:W-:Y:S01]  /*5ff0*/  @!P6 IMAD R5, R110, R17, R4 ;  /* 0x000000116e05e224 */ /* 0x000fe200078e0204 */
[----:B------:R-:W-:Y:S01]  /*6000*/  LOP3.LUT P2, RZ, R233, 0x400, RZ, 0xc0, !PT ;  /* 0x00000400e9ff7812 */ /* 0x000fe2000784c0ff */
[----:B------:R-:W4:Y:S04]  /*6010*/  LDL.LU R99, [R1+0x70] ;  /* 0x0000700001637983 */ /* 0x000f280000300800 */
[----:B------:R0:W-:Y:S01]  /*6020*/  @!P6 STG.E.U8 desc[UR36][R50.64], R5 ;  /* 0x000000053200e986 */ /* 0x0001e2000c101124 */
[----:B------:R-:W-:-:S03]  /*6030*/  ISETP.LT.OR P6, PT, R0, 0x11, !P3 ;  /* 0x000000110000780c */ /* 0x000fc60005fc1670 */
[----:B------:R-:W4:Y:S04]  /*6040*/  LDL.LU R100, [R1+0x74] ;  /* 0x0000740001647983 */ /* 0x000f280000300800 */
[----:B------:R-:W4:Y:S04]  /*6050*/  LDL.LU R101, [R1+0x78] ;  /* 0x0000780001657983 */ /* 0x000f280000300800 */
[----:B------:R-:W4:Y:S04]  /*6060*/  LDL.LU R103, [R1+0x7c] ;  /* 0x00007c0001677983 */ /* 0x000f280000300800 */
[----:B------:R-:W0:Y:S04]  /*6070*/  @!P6 LDG.E.U8 R16, desc[UR36][R234.64+0x10] ;  /* 0x00001024ea10e981 */ /* 0x000e28000c1e1100 */
[----:B------:R-:W4:Y:S04]  /*6080*/  LDL.LU R91, [R1+0x40] ;  /* 0x00004000015b7983 */ /* 0x000f280000300800 */
[----:B------:R-:W4:Y:S04]  /*6090*/  LDL.LU R92, [R1+0x44] ;  /* 0x00004400015c7983 */ /* 0x000f280000300800 */
[----:B------:R-:W4:Y:S04]  /*60a0*/  LDL.LU R93, [R1+0x48] ;  /* 0x00004800015d7983 */ /* 0x000f280000300800 */
[----:B------:R-:W4:Y:S01]  /*60b0*/  LDL.LU R82, [R1+0x4c] ;  /* 0x00004c0001527983 */ /* 0x000f220000300800 */
[----:B------:R-:W-:-:S03]  /*60c0*/  LOP3.LUT R232, R232, 0xfffffffd, RZ, 0xc0, !PT ;  /* 0xfffffffde8e87812 */ /* 0x000fc600078ec0ff */
[----:B------:R-:W4:Y:S04]  /*60d0*/  LDL.LU R83, [R1+0x50] ;  /* 0x0000500001537983 */ /* 0x000f280000300800 */
        /* <DEDUP_REMOVED lines=11> */
[----:B------:R-:W4:Y:S04]  /*6190*/  LDL.LU R57, [R1] ;  /* 0x0000000001397983 */ /* 0x000f280000300800 */
[----:B------:R-:W4:Y:S04]  /*61a0*/  LDL.LU R58, [R1+0x4] ;  /* 0x00000400013a7983 */ /* 0x000f280000300800 */
[----:B------:R-:W4:Y:S04]  /*61b0*/  LDL.LU R59, [R1+0x8] ;  /* 0x00000800013b7983 */ /* 0x000f280000300800 */
[----:B------:R-:W4:Y:S04]  /*61c0*/  LDL.LU R60, [R1+0xc] ;  /* 0x00000c00013c7983 */ /* 0x000f280000300800 */
[----:B------:R-:W4:Y:S04]  /*61d0*/  LDL.LU R61, [R1+0x10] ;  /* 0x00001000013d7983 */ /* 0x000f280000300800 */
[----:B------:R-:W4:Y:S04]  /*61e0*/  LDL.LU R62, [R1+0x14] ;  /* 0x00001400013e7983 */ /* 0x000f280000300800 */
[----:B------:R-:W4:Y:S01]  /*61f0*/  LDL.LU R63, [R1+0x18] ;  /* 0x00001800013f7983 */ /* 0x000f220000300800 */
[----:B0-----:R-:W-:-:S05]  /*6200*/  @!P6 PRMT R5, R16, 0x8880, RZ ;  /* 0x000088801005e816 */ /* 0x001fca00000000ff */
[----:B------:R-:W-:-:S04]  /*6210*/  @!P6 IMAD R4, R5, R18, RZ ;  /* 0x000000120504e224 */ /* 0x000fc800078e02ff */
[----:B---3--:R-:W-:-:S05]  /*6220*/  @!P6 IMAD R5, R111, R17, R4 ;  /* 0x000000116f05e224 */ /* 0x008fca00078e0204 */
[----:B------:R0:W-:Y:S01]  /*6230*/  @!P6 STG.E.U8 desc[UR36][R2.64+0x10], R5 ;  /* 0x000010050200e986 */ /* 0x0001e2000c101124 */
[----:B------:R-:W-:-:S04]  /*6240*/  @!P4 IADD3 R110, P0, P6, R23, R2, R236 ;  /* 0x00000002176ec210 */ /* 0x000fc80007e1e0ec */
[----:B------:R-:W-:Y:S02]  /*6250*/  @!P4 IADD3.X R111, R19, R3, R237, P0, P6 ;  /* 0x00000003136fc210 */ /* 0x000fe400007ec4ed */
[----:B------:R-:W-:-:S13]  /*6260*/  ISETP.LT.OR P6, PT, R0, 0x12, !P3 ;  /* 0x000000120000780c */ /* 0x000fda0005fc1670 */
[----:B------:R-:W0:Y:S02]  /*6270*/  @!P6 LDG.E.U8 R16, desc[UR36][R234.64+0x11] ;  /* 0x00001124ea10e981 */ /* 0x000e24000c1e1100 */
[----:B0-----:R-:W-:-:S05]  /*6280*/  @!P6 PRMT R5, R16, 0x8880, RZ ;  /* 0x000088801005e816 */ /* 0x001fca00000000ff */
[----:B------:R-:W-:-:S04]  /*6290*/  @!P6 IMAD R4, R5, R18, RZ ;  /* 0x000000120504e224 */ /* 0x000fc800078e02ff */
[----:B--2---:R-:W-:-:S05]  /*62a0*/  @!P6 IMAD R5, R96, R17, R4 ;  /* 0x000000116005e224 */ /* 0x004fca00078e0204 */
[----:B------:R0:W-:Y:S01]  /*62b0*/  @!P6 STG.E.U8 desc[UR36][R2.64+0x11], R5 ;  /* 0x000011050200e986 */ /* 0x0001e2000c101124 */
[----:B------:R-:W-:-:S13]  /*62c0*/  ISETP.LT.OR P6, PT, R0, 0x11, !P2 ;  /* 0x000000110000780c */ /* 0x000fda00057c1670 */
[----:B------:R-:W0:Y:S01]  /*62d0*/  @!P6 LDG.E.U8 R16, desc[UR36][R20.64+0x10] ;  /* 0x000010241410e981 */ /* 0x000e22000c1e1100 */
[----:B------:R-:W-:Y:S02]  /*62e0*/  ISETP.LT.OR P4, PT, R0, 0x32, !P1 ;  /* 0x000000320000780c */ /* 0x000fe40004f81670 */
[----:B------:R-:W-:-:S05]  /*62f0*/  @!P6 IADD3 R50, P0, R2, R23, RZ ;  /* 0x000000170232e210 */ /* 0x000fca0007f1e0ff */
[----:B------:R-:W-:Y:S01]  /*6300*/  @!P6 IMAD.X R51, R3, 0x1, R19, P0 ;  /* 0x000000010333e824 */ /* 0x000fe200000e0613 */
[----:B0-----:R-:W-:-:S05]  /*6310*/  @!P6 PRMT R5, R16, 0x8880, RZ ;  /* 0x000088801005e816 */ /* 0x001fca00000000ff */
[----:B------:R-:W-:-:S04]  /*6320*/  @!P6 IMAD R4, R5, R18, RZ ;  /* 0x000000120504e224 */ /* 0x000fc800078e02ff */
[----:B----4-:R-:W-:-:S05]  /*6330*/  @!P6 IMAD R5, R97, R17, R4 ;  /* 0x000000116105e224 */ /* 0x010fca00078e0204 */
[----:B------:R0:W-:Y:S01]  /*6340*/  @!P6 STG.E.U8 desc[UR36][R50.64+0x10], R5 ;  /* 0x000010053200e986 */ /* 0x0001e2000c101124 */
[----:B------:R-:W-:-:S04]  /*6350*/  @!P4 IADD3 R96, P0, P6, R23, R2, R236 ;  /* 0x000000021760c210 */ /* 0x000fc80007e1e0ec */
[----:B------:R-:W-:Y:S02]  /*6360*/  @!P4 IADD3.X R97, R19, R3, R237, P0, P6 ;  /* 0x000000031361c210 */ /* 0x000fe400007ec4ed */
[----:B------:R-:W-:-:S13]  /*6370*/  ISETP.LT.OR P6, PT, R0, 0x12, !P2 ;  /* 0x000000120000780c */ /* 0x000fda00057c1670 */
[----:B------:R-:W2:Y:S01]  /*6380*/  @!P6 LDG.E.U8 R16, desc[UR36][R20.64+0x11] ;  /* 0x000011241410e981 */ /* 0x000ea2000c1e1100 */
[----:B0-----:R-:W-:-:S05]  /*6390*/  @!P6 IADD3 R50, P0, R2, R23, RZ ;  /* 0x000000170232e210 */ /* 0x001fca0007f1e0ff */
[----:B------:R-:W-:Y:S01]  /*63a0*/  @!P6 IMAD.X R51, R3, 0x1, R19, P0 ;  /* 0x000000010333e824 */ /* 0x000fe200000e0613 */
[----:B--2---:R-:W-:-:S05]  /*63b0*/  @!P6 PRMT R5, R16, 0x8880, RZ ;  /* 0x000088801005e816 */ /* 0x004fca00000000ff */
[----:B------:R-:W-:-:S04]  /*63c0*/  @!P6 IMAD R4, R5, R18, RZ ;  /* 0x000000120504e224 */ /* 0x000fc800078e02ff */
[----:B------:R-:W-:-:S05]  /*63d0*/  @!P6 IMAD R5, R98, R17, R4 ;  /* 0x000000116205e224 */ /* 0x000fca00078e0204 */
[----:B------:R0:W-:Y:S01]  /*63e0*/  @!P6 STG.E.U8 desc[UR36][R50.64+0x11], R5 ;  /* 0x000011053200e986 */ /* 0x0001e2000c101124 */
[----:B------:R-:W-:-:S13]  /*63f0*/  ISETP.LT.OR P6, PT, R0, 0x19, !P3 ;  /* 0x000000190000780c */ /* 0x000fda0005fc1670 */
[----:B------:R-:W0:Y:S01]  /*6400*/  @!P6 LDG.E.U8 R16, desc[UR36][R234.64+0x18] ;  /* 0x00001824ea10e981 */ /* 0x000e22000c1e1100 */
[----:B------:R-:W-:Y:S02]  /*6410*/  ISETP.LT.OR P0, PT, R0, 0x39, !P1 ;  /* 0x000000390000780c */ /* 0x000fe40004f01670 */
[----:B0-----:R-:W-:-:S05]  /*6420*/  @!P6 PRMT R5, R16, 0x8880, RZ ;  /* 0x000088801005e816 */ /* 0x001fca00000000ff */
[----:B------:R-:W-:-:S04]  /*6430*/  @!P6 IMAD R4, R5, R18, RZ ;  /* 0x000000120504e224 */ /* 0x000fc800078e02ff */
[----:B------:R-:W-:-:S05]  /*6440*/  @!P6 IMAD R5, R99, R17, R4 ;  /* 0x000000116305e224 */ /* 0x000fca00078e0204 */
[----:B------:R0:W-:Y:S01]  /*6450*/  @!P6 STG.E.U8 desc[UR36][R2.64+0x18], R5 ;  /* 0x000018050200e986 */ /* 0x0001e2000c101124 */
[----:B------:R-:W-:-:S04]  /*6460*/  @!P0 IADD3 R98, P4, P6, R23, R2, R236 ;  /* 0x0000000217628210 */ /* 0x000fc80007e9e0ec */
[----:B------:R-:W-:Y:S02]  /*6470*/  @!P0 IADD3.X R99, R19, R3, R237, P4, P6 ;  /* 0x0000000313638210 */ /* 0x000fe400027ec4ed */
[----:B------:R-:W-:-:S13]  /*6480*/  ISETP.LT.OR P6, PT, R0, 0x1a, !P3 ;  /* 0x0000001a0000780c */ /* 0x000fda0005fc1670 */
[----:B------:R-:W0:Y:S02]  /*6490*/  @!P6 LDG.E.U8 R16, desc[UR36][R234.64+0x19] ;  /* 0x00001924ea10e981 */ /* 0x000e24000c1e1100 */
[----:B0-----:R-:W-:-:S05]  /*64a0*/  @!P6 PRMT R5, R16, 0x8880, RZ ;  /* 0x000088801005e816 */ /* 0x001fca00000000ff */
[----:B------:R-:W-:-:S04]  /*64b0*/  @!P6 IMAD R4, R5, R18, RZ ;  /* 0x000000120504e224 */ /* 0x000fc800078e02ff */
[----:B------:R-:W-:-:S05]  /*64c0*/  @!P6 IMAD R5, R100, R17, R4 ;  /* 0x000000116405e224 */ /* 0x000fca00078e0204 */
[----:B------:R0:W-:Y:S01]  /*64d0*/  @!P6 STG.E.U8 desc[UR36][R2.64+0x19], R5 ;  /* 0x000019050200e986 */ /* 0x0001e2000c101124 */
[----:B------:R-:W-:-:S13]  /*64e0*/  ISETP.LT.OR P6, PT, R0, 0x19, !P2 ;  /* 0x000000190000780c */ /* 0x000fda00057c1670 */
[----:B------:R-:W0:Y:S01]  /*64f0*/  @!P6 LDG.E.U8 R16, desc[UR36][R20.64+0x18] ;  /* 0x000018241410e981 */ /* 0x000e22000c1e1100 */
[----:B------:R-:W-:-:S05]  /*6500*/  @!P6 IADD3 R50, P4, R2, R23, RZ ;  /* 0x000000170232e210 */ /* 0x000fca0007f9e0ff */
[----:B------:R-:W-:Y:S01]  /*6510*/  @!P6 IMAD.X R51, R3, 0x1, R19, P4 ;  /* 0x000000010333e824 */ /* 0x000fe200020e0613 */
[----:B------:R-:W-:Y:S02]  /*6520*/  ISETP.LT.OR P4, PT, R0, 0x3a, !P1 ;  /* 0x0000003a0000780c */ /* 0x000fe40004f81670 */
[C---:B------:R-:W-:Y:S02]  /*6530*/  LOP3.LUT P0, RZ, R233.reuse, 0x200, RZ, 0xc0, !PT ;  /* 0x00000200e9ff7812 */ /* 0x040fe4000780c0ff */
[----:B------:R-:W-:-:S04]  /*6540*/  LOP3.LUT R233, R233, 0xffffffbf, RZ, 0xc0, !PT ;  /* 0xffffffbfe9e97812 */ /* 0x000fc800078ec0ff */
[----:B------:R-:W-:Y:S02]  /*6550*/  @P3 LOP3.LUT R233, R233, 0x40, RZ, 0xfc, !PT ;  /* 0x00000040e9e93812 */ /* 0x000fe400078efcff */
[----:B0-----:R-:W-:-:S05]  /*6560*/  @!P6 PRMT R5, R16, 0x8880, RZ ;  /* 0x000088801005e816 */ /* 0x001fca00000000ff */
[----:B------:R-:W-:-:S04]  /*6570*/  @!P6 IMAD R4, R5, R18, RZ ;  /* 0x000000120504e224 */ /* 0x000fc800078e02ff */
[----:B------:R-:W-:-:S05]  /*6580*/  @!P6 IMAD R5, R101, R17, R4 ;  /* 0x000000116505e224 */ /* 0x000fca00078e0204 */
[----:B------:R0:W-:Y:S01]  /*6590*/  @!P6 STG.E.U8 desc[UR36][R50.64+0x18], R5 ;  /* 0x000018053200e986 */ /* 0x0001e2000c101124 */
[----:B------:R-:W-:-:S04]  /*65a0*/  @!P4 IADD3 R100, P3, P6, R23, R2, R236 ;  /* 0x000000021764c210 */ /* 0x000fc80007e7e0ec */
[----:B------:R-:W-:Y:S02]  /*65b0*/  @!P4 IADD3.X R101, R19, R3, R237, P3, P6 ;  /* 0x000000031365c210 */ /* 0x000fe40001fec4ed */
[----:B------:R-:W-:-:S13]  /*65c0*/  ISETP.LT.OR P6, PT, R0, 0x1a, !P2 ;  /* 0x0000001a0000780c */ /* 0x000fda00057c1670 */
[----:B------:R-:W2:Y:S01]  /*65d0*/  @!P6 LDG.E.U8 R16, desc[UR36][R20.64+0x19] ;  /* 0x000019241410e981 */ /* 0x000ea2000c1e1100 */
[----:B0-----:R-:W-:-:S05]  /*65e0*/  @!P6 IADD3 R50, P3, R2, R23, RZ ;  /* 0x000000170232e210 */ /* 0x001fca0007f7e0ff */
[----:B------:R-:W-:Y:S01]  /*65f0*/  @!P6 IMAD.X R51, R3, 0x1, R19, P3 ;  /* 0x000000010333e824 */ /* 0x000fe200018e0613 */
[----:B------:R-:W-:Y:S02]  /*6600*/  ISETP.LT.OR P3, PT, R0, 0x31, !P5 ;  /* 0x000000310000780c */ /* 0x000fe40006f61670 */
[----:B------:R-:W-:-:S04]  /*6610*/  LOP3.LUT R233, R233, 0xffffff7f, RZ, 0xc0, !PT ;  /* 0xffffff7fe9e97812 */ /* 0x000fc800078ec0ff */
[----:B------:R-:W-:Y:S02]  /*6620*/  @P2 LOP3.LUT R233, R233, 0x80, RZ, 0xfc, !PT ;  /* 0x00000080e9e92812 */ /* 0x000fe400078efcff */
[----:B--2---:R-:W-:-:S05]  /*6630*/  @!P6 PRMT R5, R16, 0x8880, RZ ;  /* 0x000088801005e816 */ /* 0x004fca00000000ff */
        /* <DEDUP_REMOVED lines=19> */
[----:B------:R-:W-:-:S13]  /*6770*/  ISETP.LT.OR P4, PT, R0, 0x32, !P5 ;  /* 0x000000320000780c */ /* 0x000fda0006f81670 */
[----:B------:R-:W-:-:S04]  /*6780*/  @!P4 IADD3 R90, P2, P3, R23, R2, R89 ;  /* 0x00000002175ac210 */ /* 0x000fc80007b5e059 */
[----:B------:R-:W-:Y:S02]  /*6790*/  @!P4 IADD3.X R91, R19, R3, R88, P2, P3 ;  /* 0x00000003135bc210 */ /* 0x000fe400017e6458 */
[----:B------:R-:W-:Y:S02]  /*67a0*/  ISETP.LT.OR P4, PT, R0, 0x12, !P1 ;  /* 0x000000120000780c */ /* 0x000fe40004f81670 */
[----:B------:R-:W-:-:S05]  /*67b0*/  @!P6 IADD3 R50, P2, R23, R94, RZ ;  /* 0x0000005e1732e210 */ /* 0x000fca0007f5e0ff */
[----:B------:R-:W-:Y:S01]  /*67c0*/  @!P6 IMAD.X R51, R19, 0x1, R95, P2 ;  /* 0x000000011333e824 */ /* 0x000fe200010e065f */
[----:B0-----:R-:W-:-:S05]  /*67d0*/  @!P6 PRMT R5, R16, 0x8880, RZ ;  /* 0x000088801005e816 */ /* 0x001fca00000000ff */
[----:B------:R-:W-:-:S04]  /*67e0*/  @!P6 IMAD R4, R5, R18, RZ ;  /* 0x000000120504e224 */ /* 0x000fc800078e02ff */
[----:B------:R-:W-:-:S05]  /*67f0*/  @!P6 IMAD R5, R93, R17, R4 ;  /* 0x000000115d05e224 */ /* 0x000fca00078e0204 */
[----:B------:R0:W-:Y:S04]  /*6800*/  @!P6 STG.E.U8 desc[UR36][R50.64+0x10], R5 ;  /* 0x000010053200e986 */ /* 0x0001e8000c101124 */
[----:B------:R-:W0:Y:S01]  /*6810*/  @!P4 LDG.E.U8 R16, desc[UR36][R12.64+0x11] ;  /* 0x000011240c10c981 */ /* 0x000e22000c1e1100 */
[----:B------:R-:W-:-:S13]  /*6820*/  ISETP.LT.OR P3, PT, R0, 0x39, !P5 ;  /* 0x000000390000780c */ /* 0x000fda0006f61670 */
[----:B------:R-:W-:Y:S02]  /*6830*/  @!P3 IADD3 R92, P2, P6, R23, R2, R89 ;  /* 0x00000002175cb210 */ /* 0x000fe40007e5e059 */
[----:B------:R-:W-:Y:S02]  /*6840*/  @P3 LOP3.LUT R232, R232, 0x2, RZ, 0xfc, !PT ;  /* 0x00000002e8e83812 */ /* 0x000fe400078efcff */
[----:B------:R-:W-:Y:S02]  /*6850*/  @!P3 IADD3.X R93, R19, R3, R88, P2, P6 ;  /* 0x00000003135db210 */ /* 0x000fe400017ec458 */
[----:B------:R-:W-:Y:S02]  /*6860*/  ISETP.LT.OR P3, PT, R0, 0x3a, !P5 ;  /* 0x0000003a0000780c */ /* 0x000fe40006f61670 */
[----:B------:R-:W-:-:S11]  /*6870*/  LOP3.LUT R232, R232, 0xfffffffe, RZ, 0xc0, !PT ;  /* 0xfffffffee8e87812 */ /* 0x000fd600078ec0ff */
[----:B------:R-:W-:Y:S02]  /*6880*/  @!P3 IADD3 R94, P2, P6, R23, R2, R89 ;  /* 0x00000002175eb210 */ /* 0x000fe40007e5e059 */
[----:B------:R-:W-:Y:S02]  /*6890*/  @P3 LOP3.LUT R232, R232, 0x1, RZ, 0xfc, !PT ;  /* 0x00000001e8e83812 */ /* 0x000fe400078efcff */
[----:B------:R-:W-:Y:S02]  /*68a0*/  @!P3 IADD3.X R95, R19, R3, R88, P2, P6 ;  /* 0x00000003135fb210 */ /* 0x000fe400017ec458 */
[----:B------:R-:W-:Y:S02]  /*68b0*/  ISETP.LT.OR P3, PT, R0, 0x41, !P1 ;  /* 0x000000410000780c */ /* 0x000fe40004f61670 */
[----:B0-----:R-:W-:-:S05]  /*68c0*/  @!P4 PRMT R5, R16, 0x8880, RZ ;  /* 0x000088801005c816 */ /* 0x001fca00000000ff */
[----:B------:R-:W-:-:S04]  /*68d0*/  @!P4 IMAD R4, R5, R18, RZ ;  /* 0x000000120504c224 */ /* 0x000fc800078e02ff */
[----:B------:R-:W-:-:S05]  /*68e0*/  @!P4 IMAD R5, R82, R17, R4 ;  /* 0x000000115205c224 */ /* 0x000fca00078e0204 */
[----:B------:R0:W-:Y:S02]  /*68f0*/  @!P4 STG.E.U8 desc[UR36][R80.64+0x11], R5 ;  /* 0x000011055000c986 */ /* 0x0001e4000c101124 */
[----:B0-----:R-:W-:-:S04]  /*6900*/  @!P3 IADD3 R80, P2, P6, R23, R2, R236 ;  /* 0x000000021750b210 */ /* 0x001fc80007e5e0ec */
[----:B------:R-:W-:Y:S02]  /*6910*/  @!P3 IADD3.X R81, R19, R3, R237, P2, P6 ;  /* 0x000000031351b210 */ /* 0x000fe400017ec4ed */
[----:B------:R-:W-:-:S13]  /*6920*/  ISETP.LT.OR P6, PT, R0, 0x19, !P0 ;  /* 0x000000190000780c */ /* 0x000fda00047c1670 */
[----:B------:R-:W2:Y:S02]  /*6930*/  @!P6 LDG.E.U8 R16, desc[UR36][R14.64+0x18] ;  /* 0x000018240e10e981 */ /* 0x000ea4000c1e1100 */
[----:B--2---:R-:W-:-:S05]  /*6940*/  @!P6 PRMT R5, R16, 0x8880, RZ ;  /* 0x000088801005e816 */ /* 0x004fca00000000ff */
[----:B------:R-:W-:-:S04]  /*6950*/  @!P6 IMAD R4, R5, R18, RZ ;  /* 0x000000120504e224 */ /* 0x000fc800078e02ff */
[----:B------:R-:W-:-:S05]  /*6960*/  @!P6 IMAD R5, R83, R17, R4 ;  /* 0x000000115305e224 */ /* 0x000fca00078e0204 */
[----:B------:R0:W-:Y:S01]  /*6970*/  @!P6 STG.E.U8 desc[UR36][R30.64+0x18], R5 ;  /* 0x000018051e00e986 */ /* 0x0001e2000c101124 */
[----:B------:R-:W-:-:S13]  /*6980*/  ISETP.LT.OR P6, PT, R0, 0x1a, !P0 ;  /* 0x0000001a0000780c */ /* 0x000fda00047c1670 */
[----:B------:R-:W0:Y:S01]  /*6990*/  @!P6 LDG.E.U8 R16, desc[UR36][R14.64+0x19] ;  /* 0x000019240e10e981 */ /* 0x000e22000c1e1100 */
[----:B------:R-:W-:-:S04]  /*69a0*/  LOP3.LUT R232, R232, 0xfffffdff, RZ, 0xc0, !PT ;  /* 0xfffffdffe8e87812 */ /* 0x000fc800078ec0ff */
[----:B------:R-:W-:Y:S02]  /*69b0*/  @P3 LOP3.LUT R232, R232, 0x200, RZ, 0xfc, !PT ;  /* 0x00000200e8e83812 */ /* 0x000fe400078efcff */
        /* <DEDUP_REMOVED lines=9> */
[----:B------:R-:W-:Y:S02]  /*6a50*/  @!P4 IADD3 R82, P0, P2, R23, R2, R236 ;  /* 0x000000021752c210 */ /* 0x000fe40007a1e0ec */
[----:B0-----:R-:W-:-:S05]  /*6a60*/  @!P3 PRMT R5, R16, 0x8880, RZ ;  /* 0x000088801005b816 */ /* 0x001fca00000000ff */
[----:B------:R-:W-:-:S04]  /*6a70*/  @!P3 IMAD R4, R5, R18, RZ ;  /* 0x000000120504b224 */ /* 0x000fc800078e02ff */
[----:B------:R-:W-:-:S05]  /*6a80*/  @!P3 IMAD R5, R87, R17, R4 ;  /* 0x000000115705b224 */ /* 0x000fca00078e0204 */
[----:B------:R0:W-:Y:S01]  /*6a90*/  @!P3 STG.E.U8 desc[UR36][R84.64+0x18], R5 ;  /* 0x000018055400b986 */ /* 0x0001e2000c101124 */
[----:B------:R-:W-:-:S13]  /*6aa0*/  ISETP.LT.OR P3, PT, R0, 0x1a, !P1 ;  /* 0x0000001a0000780c */ /* 0x000fda0004f61670 */
[----:B------:R-:W2:Y:S01]  /*6ab0*/  @!P3 LDG.E.U8 R16, desc[UR36][R12.64+0x19] ;  /* 0x000019240c10b981 */ /* 0x000ea2000c1e1100 */
[----:B------:R-:W-:Y:S02]  /*6ac0*/  @!P4 IADD3.X R83, R19, R3, R237, P0, P2 ;  /* 0x000000031353c210 */ /* 0x000fe400007e44ed */
[----:B------:R-:W-:Y:S02]  /*6ad0*/  ISETP.LT.OR P2, PT, R0, 0x49, !P1 ;  /* 0x000000490000780c */ /* 0x000fe40004f41670 */
[----:B------:R-:W-:-:S04]  /*6ae0*/  LOP3.LUT R232, R232, 0xffffffdf, RZ, 0xc0, !PT ;  /* 0xffffffdfe8e87812 */ /* 0x000fc800078ec0ff */
[----:B------:R-:W-:-:S04]  /*6af0*/  @P4 LOP3.LUT R232, R232, 0x20, RZ, 0xfc, !PT ;  /* 0x00000020e8e84812 */ /* 0x000fc800078efcff */
[----:B------:R-:W-:-:S03]  /*6b00*/  LOP3.LUT R232, R232, 0xfffffeff, RZ, 0xc0, !PT ;  /* 0xfffffeffe8e87812 */ /* 0x000fc600078ec0ff */
[----:B0-----:R-:W-:Y:S02]  /*6b10*/  @!P2 IADD3 R84, P0, P6, R23, R2, R236 ;  /* 0x000000021754a210 */ /* 0x001fe40007e1e0ec */
        /* <DEDUP_REMOVED lines=8> */
[----:B------:R-:W-:-:S11]  /*6ba0*/  LOP3.LUT P4, RZ, R233, 0x100, RZ, 0xc0, !PT ;  /* 0x00000100e9ff7812 */ /* 0x000fd6000788c0ff */
[----:B------:R-:W-:Y:S02]  /*6bb0*/  @!P2 IADD3 R72, P0, P6, R23, R2, R89 ;  /* 0x000000021748a210 */ /* 0x000fe40007e1e059 */
[----:B--2---:R-:W-:-:S05]  /*6bc0*/  @!P3 PRMT R5, R16, 0x8880, RZ ;  /* 0x000088801005b816 */ /* 0x004fca00000000ff */
[----:B------:R-:W-:-:S04]  /*6bd0*/  @!P3 IMAD R4, R5, R18, RZ ;  /* 0x000000120504b224 */ /* 0x000fc800078e02ff */
[----:B------:R-:W-:Y:S01]  /*6be0*/  @!P3 IMAD R5, R73, R17, R4 ;  /* 0x000000114905b224 */ /* 0x000fe200078e0204 */
[----:B------:R-:W-:Y:S02]  /*6bf0*/  @!P2 IADD3.X R73, R19, R3, R88, P0, P6 ;  /* 0x000000031349a210 */ /* 0x000fe400007ec458 */
[----:B------:R-:W-:Y:S02]  /*6c00*/  ISETP.LT.OR P6, PT, R0, 0x11, !P4 ;  /* 0x000000110000780c */ /* 0x000fe400067c1670 */
[----:B------:R0:W-:Y:S11]  /*6c10*/  @!P3 STG.E.U8 desc[UR36][R48.64+0x19], R5 ;  /* 0x000019053000b986 */ /* 0x0001f6000c101124 */
        /* <DEDUP_REMOVED lines=13> */
[----:B------:R-:W-:Y:S02]  /*6cf0*/  ISETP.LT.OR P3, PT, R0, 0x42, !P5 ;  /* 0x000000420000780c */ /* 0x000fe40006f61670 */
[----:B------:R-:W-:-:S04]  /*6d00*/  LOP3.LUT R232, R232, 0xffffdfff, RZ, 0xc0, !PT ;  /* 0xffffdfffe8e87812 */ /* 0x000fc800078ec0ff */
[----:B------:R-:W-:-:S04]  /*6d10*/  @P2 LOP3.LUT R232, R232, 0x2000, RZ, 0xfc, !PT ;  /* 0x00002000e8e82812 */ /* 0x000fc800078efcff */
[----:B------:R-:W-:-:S03]  /*6d20*/  LOP3.LUT R232, R232, 0xffffefff, RZ, 0xc0, !PT ;  /* 0xffffefffe8e87812 */ /* 0x000fc600078ec0ff */
[----:B------:R-:W-:Y:S02]  /*6d30*/  @!P3 IADD3 R74, P0, P2, R23, R2, R89 ;  /* 0x00000002174ab210 */ /* 0x000fe40007a1e059 */
[----:B------:R-:W-:Y:S02]  /*6d40*/  @P3 LOP3.LUT R232, R232, 0x1000, RZ, 0xfc, !PT ;  /* 0x00001000e8e83812 */ /* 0x000fe400078efcff */
[----:B------:R-:W-:Y:S02]  /*6d50*/  @!P3 IADD3.X R75, R19, R3, R88, P0, P2 ;  /* 0x00000003134bb210 */ /* 0x000fe400007e4458 */
[----:B------:R-:W-:Y:S02]  /*6d60*/  ISETP.LT.OR P3, PT, R0, 0x12, !P5 ;  /* 0x000000120000780c */ /* 0x000fe40006f61670 */
[----:B------:R-:W-:-:S05]  /*6d70*/  @!P6 IADD3 R48, P0, R23, R6, RZ ;  /* 0x000000061730e210 */ /* 0x000fca0007f1e0ff */
[----:B------:R-:W-:Y:S01]  /*6d80*/  @!P6 IMAD.X R49, R19, 0x1, R7, P0 ;  /* 0x000000011331e824 */ /* 0x000fe200000e0607 */
[----:B------:R-:W-:Y:S02]  /*6d90*/  ISETP.LT.OR P2, PT, R0, 0x49, !P5 ;  /* 0x000000490000780c */ /* 0x000fe40006f41670 */
[----:B0-----:R-:W-:-:S05]  /*6da0*/  @!P6 PRMT R5, R16, 0x8880, RZ ;  /* 0x000088801005e816 */ /* 0x001fca00000000ff */
[----:B------:R-:W-:-:S04]  /*6db0*/  @!P6 IMAD R4, R5, R18, RZ ;  /* 0x000000120504e224 */ /* 0x000fc800078e02ff */
[----:B------:R-:W-:-:S05]  /*6dc0*/  @!P6 IMAD R5, R77, R17, R4 ;  /* 0x000000114d05e224 */ /* 0x000fca00078e0204 */
[----:B------:R0:W-:Y:S04]  /*6dd0*/  @!P6 STG.E.U8 desc[UR36][R48.64+0x10], R5 ;  /* 0x000010053000e986 */ /* 0x0001e8000c101124 */
[----:B------:R-:W2:Y:S01]  /*6de0*/  @!P3 LDG.E.U8 R16, desc[UR36][R10.64+0x11] ;  /* 0x000011240a10b981 */ /* 0x000ea2000c1e1100 */
[----:B------:R-:W-:Y:S02]  /*6df0*/  LOP3.LUT R232, R232, 0xfffff7ff, RZ, 0xc0, !PT ;  /* 0xfffff7ffe8e87812 */ /* 0x000fe400078ec0ff */
[----:B------:R-:W-:Y:S02]  /*6e00*/  @!P2 IADD3 R76, P0, P6, R23, R2, R89 ;  /* 0x00000002174ca210 */ /* 0x000fe40007e1e059 */
[----:B------:R-:W-:Y:S02]  /*6e10*/  @P2 LOP3.LUT R232, R232, 0x800, RZ, 0xfc, !PT ;  /* 0x00000800e8e82812 */ /* 0x000fe400078efcff */
[----:B------:R-:W-:Y:S01]  /*6e20*/  @!P2 IADD3.X R77, R19, R3, R88, P0, P6 ;  /* 0x00000003134da210 */ /* 0x000fe200007ec458 */
[----:B0-----:R-:W3:Y:S01]  /*6e30*/  LDL.LU R49, [R1+0x1c] ;  /* 0x00001c0001317983 */ /* 0x001ee20000300800 */
[----:B------:R-:W-:-:S02]  /*6e40*/  ISETP.LT.OR P2, PT, R0, 0x4a, !P5 ;  /* 0x0000004a0000780c */ /* 0x000fc40006f41670 */
[----:B------:R-:W-:-:S11]  /*6e50*/  LOP3.LUT R232, R232, 0xfffffbff, RZ, 0xc0, !PT ;  /* 0xfffffbffe8e87812 */ /* 0x000fd600078ec0ff */
[----:B------:R-:W-:Y:S02]  /*6e60*/  @!P2 IADD3 R78, P0, P6, R23, R2, R89 ;  /* 0x00000002174ea210 */ /* 0x000fe40007e1e059 */
[----:B------:R-:W-:Y:S02]  /*6e70*/  @P2 LOP3.LUT R232, R232, 0x400, RZ, 0xfc, !PT ;  /* 0x00000400e8e82812 */ /* 0x000fe400078efcff */
[----:B------:R-:W-:Y:S02]  /*6e80*/  @!P2 IADD3.X R79, R19, R3, R88, P0, P6 ;  /* 0x00000003134fa210 */ /* 0x000fe400007ec458 */
[----:B------:R-:W-:-:S13]  /*6e90*/  ISETP.LT.OR P2, PT, R0, 0x51, !P1 ;  /* 0x000000510000780c */ /* 0x000fda0004f41670 */
        /* <DEDUP_REMOVED lines=15> */
[----:B------:R-:W-:Y:S02]  /*6f90*/  LOP3.LUT R232, R232, 0xfdffffff, RZ, 0xc0, !PT ;  /* 0xfdffffffe8e87812 */ /* 0x000fe400078ec0ff */
[----:B0-----:R-:W-:-:S05]  /*6fa0*/  @!P6 PRMT R5, R16, 0x8880, RZ ;  /* 0x000088801005e816 */ /* 0x001fca00000000ff */
[----:B------:R-:W-:-:S04]  /*6fb0*/  @!P6 IMAD R4, R5, R18, RZ ;  /* 0x000000120504e224 */ /* 0x000fc800078e02ff */
[----:B------:R-:W-:-:S05]  /*6fc0*/  @!P6 IMAD R5, R68, R17, R4 ;  /* 0x000000114405e224 */ /* 0x000fca00078e0204 */
[----:B------:R0:W-:Y:S04]  /*6fd0*/  @!P6 STG.E.U8 desc[UR36][R6.64+0x19], R5 ;  /* 0x000019050600e986 */ /* 0x0001e8000c101124 */
[----:B------:R-:W0:Y:S01]  /*6fe0*/  @!P3 LDG.E.U8 R16, desc[UR36][R10.64+0x18] ;  /* 0x000018240a10b981 */ /* 0x000e22000c1e1100 */
[----:B------:R-:W-:Y:S02]  /*6ff0*/  @P2 LOP3.LUT R232, R232, 0x2000000, RZ, 0xfc, !PT ;  /* 0x02000000e8e82812 */ /* 0x000fe400078efcff */
[----:B------:R-:W-:Y:S02]  /*7000*/  ISETP.LT.OR P2, PT, R0, 0x52, !P1 ;  /* 0x000000520000780c */ /* 0x000fe40004f41670 */
[----:B------:R-:W-:-:S04]  /*7010*/  LOP3.LUT R233, R233, 0xfffffff7, RZ, 0xc0, !PT ;  /* 0xfffffff7e9e97812 */ /* 0x000fc800078ec0ff */
[----:B------:R-:W-:-:S07]  /*7020*/  @P4 LOP3.LUT R233, R233, 0x8, RZ, 0xfc, !PT ;  /* 0x00000008e9e94812 */ /* 0x000fce00078efcff */
[----:B------:R-:W-:-:S04]  /*7030*/  @!P2 IADD3 R66, P0, P4, R23, R2, R236 ;  /* 0x000000021742a210 */ /* 0x000fc80007c1e0ec */
[----:B------:R-:W-:Y:S02]  /*7040*/  @!P2 IADD3.X R67, R19, R3, R237, P0, P4 ;  /* 0x000000031343a210 */ /* 0x000fe400007e84ed */
        /* <DEDUP_REMOVED lines=11> */
[----:B------:R-:W-:Y:S02]  /*7100*/  ISETP.LT.OR P3, PT, R0, 0x5a, !P1 ;  /* 0x0000005a0000780c */ /* 0x000fe40004f61670 */
[----:B------:R-:W-:-:S04]  /*7110*/  LOP3.LUT R232, R232, 0xfeffffff, RZ, 0xc0, !PT ;  /* 0xfeffffffe8e87812 */ /* 0x000fc800078ec0ff */
[----:B------:R-:W-:-:S04]  /*7120*/  @P4 LOP3.LUT R232, R232, 0x1000000, RZ, 0xfc, !PT ;  /* 0x01000000e8e84812 */ /* 0x000fc800078efcff */
[----:B------:R-:W-:-:S03]  /*7130*/  LOP3.LUT R232, R232, 0xff7fffff, RZ, 0xc0, !PT ;  /* 0xff7fffffe8e87812 */ /* 0x000fc600078ec0ff */
[----:B------:R-:W-:Y:S02]  /*7140*/  @!P3 IADD3 R70, P4, P6, R23, R2, R236 ;  /* 0x000000021746b210 */ /* 0x000fe40007e9e0ec */
[----:B------:R-:W-:Y:S02]  /*7150*/  @P3 LOP3.LUT R232, R232, 0x800000, RZ, 0xfc, !PT ;  /* 0x00800000e8e83812 */ /* 0x000fe400078efcff */
[----:B------:R-:W-:Y:S02]  /*7160*/  @!P3 IADD3.X R71, R19, R3, R237, P4, P6 ;  /* 0x000000031347b210 */ /* 0x000fe400027ec4ed */
[----:B------:R-:W-:-:S04]  /*7170*/  LOP3.LUT P3, RZ, R233, 0x40, RZ, 0xc0, !PT ;  /* 0x00000040e9ff7812 */ /* 0x000fc8000786c0ff */
[----:B------:R-:W-:Y:S02]  /*7180*/  ISETP.LT.OR P6, PT, R0, 0x21, !P3 ;  /* 0x000000210000780c */ /* 0x000fe40005fc1670 */
[----:B0-----:R-:W-:-:S05]  /*7190*/  @!P0 PRMT R5, R16, 0x8880, RZ ;  /* 0x0000888010058816 */ /* 0x001fca00000000ff */
[----:B------:R-:W-:-:S04]  /*71a0*/  @!P0 IMAD R4, R5, R18, RZ ;  /* 0x0000001205048224 */ /* 0x000fc800078e02ff */
[----:B------:R-:W-:-:S05]  /*71b0*/  @!P0 IMAD R5, R56, R17, R4 ;  /* 0x0000001138058224 */ /* 0x000fca00078e0204 */
[----:B------:R0:W-:Y:S04]  /*71c0*/  @!P0 STG.E.U8 desc[UR36][R42.64+0x19], R5 ;  /* 0x000019052a008986 */ /* 0x0001e8000c101124 */
        /* <DEDUP_REMOVED lines=9> */
[----:B------:R-:W0:Y:S01]  /*7260*/  @!P6 LDG.E.U8 R16, desc[UR36][R234.64+0x21] ;  /* 0x00002124ea10e981 */ /* 0x000e22000c1e1100 */
[----:B------:R-:W-:Y:S02]  /*7270*/  LOP3.LUT P2, RZ, R233, 0x80, RZ, 0xc0, !PT ;  /* 0x00000080e9ff7812 */ /* 0x000fe4000784c0ff */
[----:B0-----:R-:W-:-:S05]  /*7280*/  @!P6 PRMT R5, R16, 0x8880, RZ ;  /* 0x000088801005e816 */ /* 0x001fca00000000ff */
        /* <DEDUP_REMOVED lines=8> */
[----:B------:R-:W-:-:S05]  /*7310*/  @!P6 IADD3 R42, P0, R2, R23, RZ ;  /* 0x00000017022ae210 */ /* 0x000fca0007f1e0ff */
[----:B------:R-:W-:Y:S01]  /*7320*/  @!P6 IMAD.X R43, R3, 0x1, R19, P0 ;  /* 0x00000001032be824 */ /* 0x000fe200000e0613 */
        /* <DEDUP_REMOVED lines=33> */
[----:B------:R-:W-:Y:S02]  /*7540*/  @!P6 IADD3 R42, P4, R2, R23, RZ ;  /* 0x00000017022ae210 */ /* 0x000fe40007f9e0ff */
[----:B------:R-:W-:-:S03]  /*7550*/  LOP3.LUT R232, R232, 0xffefffff, RZ, 0xc0, !PT ;  /* 0xffefffffe8e87812 */ /* 0x000fc600078ec0ff */
[----:B------:R-:W-:Y:S01]  /*7560*/  @!P6 IMAD.X R43, R3, 0x1, R19, P4 ;  /* 0x00000001032be824 */ /* 0x000fe200020e0613 */
[----:B------:R-:W-:Y:S02]  /*7570*/  ISETP.LT.OR P4, PT, R0, 0x5a, !P5 ;  /* 0x0000005a0000780c */ /* 0x000fe40006f81670 */
[----:B------:R-:W-:Y:S02]  /*7580*/  @P0 LOP3.LUT R232, R232, 0x100000, RZ, 0xfc, !PT ;  /* 0x00100000e8e80812 */ /* 0x000fe400078efcff */
        /* <DEDUP_REMOVED lines=11> */
[----:B0-----:R-:W-:Y:S02]  /*7640*/  @!P6 IADD3 R42, P3, R2, R23, RZ ;  /* 0x00000017022ae210 */ /* 0x001fe40007f7e0ff */
[----:B------:R-:W-:-:S03]  /*7650*/  LOP3.LUT R233, R233, 0xffffffef, RZ, 0xc0, !PT ;  /* 0xffffffefe9e97812 */ /* 0x000fc600078ec0ff */
[----:B------:R-:W-:Y:S01]  /*7660*/  @!P6 IMAD.X R43, R3, 0x1, R19, P3 ;  /* 0x00000001032be824 */ /* 0x000fe200018e0613 */
[----:B------:R-:W-:Y:S02]  /*7670*/  ISETP.LT.OR P3, PT, R0, 0x61, !P1 ;  /* 0x000000610000780c */ /* 0x000fe40004f61670 */
[----:B------:R-:W-:-:S04]  /*7680*/  @P5 LOP3.LUT R233, R233, 0x10, RZ, 0xfc, !PT ;  /* 0x00000010e9e95812 */ /* 0x000fc800078efcff */
[----:B------:R-:W-:-:S04]  /*7690*/  LOP3.LUT R233, R233, 0xfffffffd, RZ, 0xc0, !PT ;  /* 0xfffffffde9e97812 */ /* 0x000fc800078ec0ff */
[----:B------:R-:W-:Y:S02]  /*76a0*/  @P2 LOP3.LUT R233, R233, 0x2, RZ, 0xfc, !PT ;  /* 0x00000002e9e92812 */ /* 0x000fe400078efcff */
[----:B--2---:R-:W-:-:S05]  /*76b0*/  @!P6 PRMT R5, R16, 0x8880, RZ ;  /* 0x000088801005e816 */ /* 0x004fca00000000ff */
        /* <DEDUP_REMOVED lines=10> */
[----:B------:R-:W-:Y:S01]  /*7760*/  @!P6 STG.E.U8 desc[UR36][R30.64+0x20], R224 ;  /* 0x000020e01e00e986 */ /* 0x000fe2000c101124 */
[----:B------:R-:W-:-:S13]  /*7770*/  ISETP.LT.OR P6, PT, R0, 0x22, !P0 ;  /* 0x000000220000780c */ /* 0x000fda00047c1670 */
[----:B------:R-:W2:Y:S01]  /*7780*/  @!P6 LDG.E.U8 R16, desc[UR36][R14.64+0x21] ;  /* 0x000021240e10e981 */ /* 0x000ea2000c1e1100 */
[----:B------:R-:W-:-:S04]  /*7790*/  LOP3.LUT R232, R232, 0xfff7ffff, RZ, 0xc0, !PT ;  /* 0xfff7ffffe8e87812 */ /* 0x000fc800078ec0ff */
[----:B------:R-:W-:Y:S02]  /*77a0*/  @P4 LOP3.LUT R232, R232, 0x80000, RZ, 0xfc, !PT ;  /* 0x00080000e8e84812 */ /* 0x000fe400078efcff */
[----:B------:R-:W-:Y:S02]  /*77b0*/  ISETP.LT.OR P4, PT, R0, 0x21, !P1 ;  /* 0x000000210000780c */ /* 0x000fe40004f81670 */
[----:B--2---:R-:W-:-:S05]  /*77c0*/  @!P6 PRMT R5, R16, 0x8880, RZ ;  /* 0x000088801005e816 */ /* 0x004fca00000000ff */
[----:B------:R-:W-:-:S04]  /*77d0*/  @!P6 IMAD R4, R5, R18, RZ ;  /* 0x000000120504e224 */ /* 0x000fc800078e02ff */
[----:B------:R-:W-:-:S05]  /*77e0*/  @!P6 IMAD R225, R225, R17, R4 ;  /* 0x00000011e1e1e224 */ /* 0x000fca00078e0204 */
[----:B------:R-:W-:Y:S04]  /*77f0*/  @!P6 STG.E.U8 desc[UR36][R30.64+0x21], R225 ;  /* 0x000021e11e00e986 */ /* 0x000fe8000c101124 */
[----:B------:R-:W2:Y:S01]  /*7800*/  @!P4 LDG.E.U8 R16, desc[UR36][R12.64+0x20] ;  /* 0x000020240c10c981 */ /* 0x000ea2000c1e1100 */
[----:B------:R-:W-:Y:S02]  /*7810*/  ISETP.LT.OR P5, PT, R0, 0x62, !P1 ;  /* 0x000000620000780c */ /* 0x000fe40004fa1670 */
[----:B------:R-:W-:-:S04]  /*7820*/  LOP3.LUT R232, R232, 0x7fffffff, RZ, 0xc0, !PT ;  /* 0x7fffffffe8e87812 */ /* 0x000fc800078ec0ff */
[----:B------:R-:W-:-:S07]  /*7830*/  @P3 LOP3.LUT R232, R232, 0x80000000, RZ, 0xfc, !PT ;  /* 0x80000000e8e83812 */ /* 0x000fce00078efcff */
[----:B------:R-:W-:-:S04]  /*7840*/  @!P5 IADD3 R50, P2, P3, R23, R2, R236 ;  /* 0x000000021732d210 */ /* 0x000fc80007b5e0ec */
[----:B------:R-:W-:Y:S02]  /*7850*/  @!P5 IADD3.X R51, R19, R3, R237, P2, P3 ;  /* 0x000000031333d210 */ /* 0x000fe400017e64ed */
[----:B------:R-:W-:Y:S02]  /*7860*/  ISETP.LT.OR P3, PT, R0, 0x69, !P1 ;  /* 0x000000690000780c */ /* 0x000fe40004f61670 */
[----:B--2---:R-:W-:-:S05]  /*7870*/  @!P4 PRMT R5, R16, 0x8880, RZ ;  /* 0x000088801005c816 */ /* 0x004fca00000000ff */
[----:B------:R-:W-:-:S04]  /*7880*/  @!P4 IMAD R4, R5, R18, RZ ;  /* 0x000000120504c224 */ /* 0x000fc800078e02ff */
[----:B------:R-:W-:-:S05]  /*7890*/  @!P4 IMAD R226, R226, R17, R4 ;  /* 0x00000011e2e2c224 */ /* 0x000fca00078e0204 */
[----:B------:R0:W-:Y:S01]  /*78a0*/  @!P4 STG.E.U8 desc[UR36][R40.64+0x20], R226 ;  /* 0x000020e22800c986 */ /* 0x0001e2000c101124 */
[----:B------:R-:W-:-:S13]  /*78b0*/  ISETP.LT.OR P4, PT, R0, 0x22, !P1 ;  /* 0x000000220000780c */ /* 0x000fda0004f81670 */
[----:B------:R-:W2:Y:S01]  /*78c0*/  @!P4 LDG.E.U8 R16, desc[UR36][R12.64+0x21] ;  /* 0x000021240c10c981 */ /* 0x000ea2000c1e1100 */
[----:B------:R-:W-:-:S04]  /*78d0*/  LOP3.LUT R232, R232, 0xefffffff, RZ, 0xc0, !PT ;  /* 0xefffffffe8e87812 */ /* 0x000fc800078ec0ff */
[----:B------:R-:W-:Y:S02]  /*78e0*/  @P5 LOP3.LUT R232, R232, 0x10000000, RZ, 0xfc, !PT ;  /* 0x10000000e8e85812 */ /* 0x000fe400078efcff */
[----:B------:R-:W-:Y:S02]  /*78f0*/  @!P3 IADD3 R52, P2, P6, R23, R2, R236 ;  /* 0x000000021734b210 */ /* 0x000fe40007e5e0ec */
[----:B------:R-:W-:Y:S02]  /*7900*/  LOP3.LUT R232, R232, 0xbfffffff, RZ, 0xc0, !PT ;  /* 0xbfffffffe8e87812 */ /* 0x000fe400078ec0ff */
[----:B------:R-:W-:Y:S02]  /*7910*/  @!P3 IADD3.X R53, R19, R3, R237, P2, P6 ;  /* 0x000000031335b210 */ /* 0x000fe400017ec4ed */
[----:B------:R-:W-:Y:S02]  /*7920*/  @P3 LOP3.LUT R232, R232, 0x40000000, RZ, 0xfc, !PT ;  /* 0x40000000e8e83812 */ /* 0x000fe400078efcff */
[----:B------:R-:W-:-:S02]  /*7930*/  ISETP.LT.OR P3, PT, R0, 0x6a, !P1 ;  /* 0x0000006a0000780c */ /* 0x000fc40004f61670 */
[----:B------:R-:W-:Y:S02]  /*7940*/  LOP3.LUT R232, R232, 0xdfffffff, RZ, 0xc0, !PT ;  /* 0xdfffffffe8e87812 */ /* 0x000fe400078ec0ff */
[----:B------:R-:W-:-:S09]  /*7950*/  LOP3.LUT P5, RZ, R233, 0x10, RZ, 0xc0, !PT ;  /* 0x00000010e9ff7812 */ /* 0x000fd200078ac0ff */
[----:B------:R-:W-:Y:S02]  /*7960*/  @!P3 IADD3 R54, P2, P6, R23, R2, R236 ;  /* 0x000000021736b210 */ /* 0x000fe40007e5e0ec */
[----:B------:R-:W-:Y:S02]  /*7970*/  @P3 LOP3.LUT R232, R232, 0x20000000, RZ, 0xfc, !PT ;  /* 0x20000000e8e83812 */ /* 0x000fe400078efcff */
[----:B------:R-:W-:Y:S02]  /*7980*/  @!P3 IADD3.X R55, R19, R3, R237, P2, P6 ;  /* 0x000000031337b210 */ /* 0x000fe400017ec4ed */
[----:B------:R-:W-:-:S13]  /*7990*/  ISETP.LT.OR P3, PT, R0, 0x61, !P5 ;  /* 0x000000610000780c */ /* 0x000fda0006f61670 */
[----:B0-----:R-:W-:-:S04]  /*79a0*/  @!P3 IADD3 R40, P2, P6, R23, R2, R89 ;  /* 0x000000021728b210 */ /* 0x001fc80007e5e059 */
[----:B------:R-:W-:Y:S02]  /*79b0*/  @!P3 IADD3.X R41, R19, R3, R88, P2, P6 ;  /* 0x000000031329b210 */ /* 0x000fe400017ec458 */
[----:B------:R-:W-:Y:S02]  /*79c0*/  ISETP.LT.OR P6, PT, R0, 0x29, !P0 ;  /* 0x000000290000780c */ /* 0x000fe400047c1670 */
[----:B--2---:R-:W-:-:S05]  /*79d0*/  @!P4 PRMT R5, R16, 0x8880, RZ ;  /* 0x000088801005c816 */ /* 0x004fca00000000ff */
[----:B------:R-:W-:-:S04]  /*79e0*/  @!P4 IMAD R4, R5, R18, RZ ;  /* 0x000000120504c224 */ /* 0x000fc800078e02ff */
[----:B------:R-:W-:-:S05]  /*79f0*/  @!P4 IMAD R227, R227, R17, R4 ;  /* 0x00000011e3e3c224 */ /* 0x000fca00078e0204 */
[----:B------:R-:W-:Y:S04]  /*7a00*/  @!P4 STG.E.U8 desc[UR36][R38.64+0x21], R227 ;  /* 0x000021e32600c986 */ /* 0x000fe8000c101124 */
[----:B------:R-:W2:Y:S02]  /*7a10*/  @!P6 LDG.E.U8 R16, desc[UR36][R14.64+0x28] ;  /* 0x000028240e10e981 */ /* 0x000ea4000c1e1100 */
[----:B--2---:R-:W-:-:S05]  /*7a20*/  @!P6 PRMT R5, R16, 0x8880, RZ ;  /* 0x000088801005e816 */ /* 0x004fca00000000ff */
        /* <DEDUP_REMOVED lines=15> */
[----:B------:R-:W-:Y:S02]  /*7b20*/  @P0 LOP3.LUT R22, R22, 0x80000000, RZ, 0xfc, !PT ;  /* 0x8000000016160812 */ /* 0x000fe400078efcff */
[----:B--2---:R-:W-:-:S05]  /*7b30*/  @!P3 PRMT R5, R16, 0x8880, RZ ;  /* 0x000088801005b816 */ /* 0x004fca00000000ff */
[----:B------:R-:W-:-:S04]  /*7b40*/  @!P3 IMAD R4, R5, R18, RZ ;  /* 0x000000120504b224 */ /* 0x000fc800078e02ff */
[----:B------:R-:W-:-:S05]  /*7b50*/  @!P3 IMAD R230, R230, R17, R4 ;  /* 0x00000011e6e6b224 */ /* 0x000fca00078e0204 */
[----:B------:R-:W-:Y:S01]  /*7b60*/  @!P3 STG.E.U8 desc[UR36][R34.64+0x28], R230 ;  /* 0x000028e62200b986 */ /* 0x000fe2000c101124 */
[----:B------:R-:W-:-:S13]  /*7b70*/  ISETP.LT.OR P3, PT, R0, 0x2a, !P1 ;  /* 0x0000002a0000780c */ /* 0x000fda0004f61670 */
[----:B------:R-:W2:Y:S01]  /*7b80*/  @!P3 LDG.E.U8 R16, desc[UR36][R12.64+0x29] ;  /* 0x000029240c10b981 */ /* 0x000ea2000c1e1100 */
        /* <DEDUP_REMOVED lines=15> */
[----:B------:R-:W-:Y:S02]  /*7c80*/  LOP3.LUT P4, RZ, R233, 0x8, RZ, 0xc0, !PT ;  /* 0x00000008e9ff7812 */ /* 0x000fe4000788c0ff */
[----:B--2---:R-:W-:-:S05]  /*7c90*/  @!P3 PRMT R5, R16, 0x8880, RZ ;  /* 0x000088801005b816 */ /* 0x004fca00000000ff */
        /* <DEDUP_REMOVED lines=10> */
[----:B------:R-:W-:Y:S01]  /*7d40*/  @!P6 STG.E.U8 desc[UR36][R6.64+0x20], R216 ;  /* 0x000020d80600e986 */ /* 0x000fe2000c101124 */
[----:B------:R-:W-:-:S13]  /*7d50*/  ISETP.LT.OR P6, PT, R0, 0x22, !P4 ;  /* 0x000000220000780c */ /* 0x000fda00067c1670 */
[----:B------:R-:W2:Y:S01]  /*7d60*/  @!P6 LDG.E.U8 R16, desc[UR36][R8.64+0x21] ;  /* 0x000021240810e981 */ /* 0x000ea2000c1e1100 */
[----:B------:R-:W-:Y:S02]  /*7d70*/  ISETP.LT.OR P3, PT, R0, 0x21, !P5 ;  /* 0x000000210000780c */ /* 0x000fe40006f61670 */
[----:B--2---:R-:W-:-:S05]  /*7d80*/  @!P6 PRMT R5, R16, 0x8880, RZ ;  /* 0x000088801005e816 */ /* 0x004fca00000000ff */
[----:B------:R-:W-:-:S04]  /*7d90*/  @!P6 IMAD R4, R5, R18, RZ ;  /* 0x000000120504e224 */ /* 0x000fc800078e02ff */
[----:B------:R-:W-:-:S05]  /*7da0*/  @!P6 IMAD R217, R217, R17, R4 ;  /* 0x00000011d9d9e224 */ /* 0x000fca00078e0204 */
[----:B------:R-:W-:Y:S04]  /*7db0*/  @!P6 STG.E.U8 desc[UR36][R6.64+0x21], R217 ;  /* 0x000021d90600e986 */ /* 0x000fe8000c101124 */
[----:B------:R-:W2:Y:S01]  /*7dc0*/  @!P3 LDG.E.U8 R16, desc[UR36][R10.64+0x20] ;  /* 0x000020240a10b981 */ /* 0x000ea2000c1e1100 */
[----:B------:R-:W-:-:S04]  /*7dd0*/  LOP3.LUT R233, R233, 0xfffffffb, RZ, 0xc0, !PT ;  /* 0xfffffffbe9e97812 */ /* 0x000fc800078ec0ff */
[----:B------:R-:W-:Y:S02]  /*7de0*/  @P4 LOP3.LUT R233, R233, 0x4, RZ, 0xfc, !PT ;  /* 0x00000004e9e94812 */ /* 0x000fe400078efcff */
[----:B------:R-:W-:Y:S02]  /*7df0*/  ISETP.LT.OR P4, PT, R0, 0x72, !P1 ;  /* 0x000000720000780c */ /* 0x000fe40004f81670 */
[----:B------:R-:W-:-:S04]  /*7e00*/  LOP3.LUT R22, R22, 0xfffffeff, RZ, 0xc0, !PT ;  /* 0xfffffeff16167812 */ /* 0x000fc800078ec0ff */
[----:B------:R-:W-:-:S07]  /*7e10*/  @P2 LOP3.LUT R22, R22, 0x100, RZ, 0xfc, !PT ;  /* 0x0000010016162812 */ /* 0x000fce00078efcff */
[----:B------:R-:W-:-:S04]  /*7e20*/  @!P4 IADD3 R34, P0, P2, R23, R2, R236 ;  /* 0x000000021722c210 */ /* 0x000fc80007a1e0ec */
[----:B------:R-:W-:Y:S02]  /*7e30*/  @!P4 IADD3.X R35, R19, R3, R237, P0, P2 ;  /* 0x000000031323c210 */ /* 0x000fe400007e44ed */
[----:B--2---:R-:W-:-:S05]  /*7e40*/  @!P3 PRMT R5, R16, 0x8880, RZ ;  /* 0x000088801005b816 */ /* 0x004fca00000000ff */
[----:B------:R-:W-:-:S04]  /*7e50*/  @!P3 IMAD R4, R5, R18, RZ ;  /* 0x000000120504b224 */ /* 0x000fc800078e02ff */
[----:B------:R-:W-:-:S05]  /*7e60*/  @!P3 IMAD R218, R218, R17, R4 ;  /* 0x00000011dadab224 */ /* 0x000fca00078e0204 */
[----:B------:R0:W-:Y:S01]  /*7e70*/  @!P3 STG.E.U8 desc[UR36][R36.64+0x20], R218 ;  /* 0x000020da2400b986 */ /* 0x0001e2000c101124 */
[----:B------:R-:W-:-:S13]  /*7e80*/  ISETP.LT.OR P3, PT, R0, 0x22, !P5 ;  /* 0x000000220000780c */ /* 0x000fda0006f61670 */
[----:B------:R-:W2:Y:S01]  /*7e90*/  @!P3 LDG.E.U8 R16, desc[UR36][R10.64+0x21] ;  /* 0x000021240a10b981 */ /* 0x000ea2000c1e1100 */
        /* <DEDUP_REMOVED lines=12> */
[----:B------:R-:W-:Y:S01]  /*7f60*/  ISETP.LT.OR P2, PT, R0, 0x71, !P5 ;  /* 0x000000710000780c */ /* 0x000fe20006f41670 */
[----:B------:R-:W-:Y:S01]  /*7f70*/  IMAD.MOV.U32 R224, RZ, RZ, R24 ;  /* 0x000000ffffe07224 */ /* 0x000fe200078e0018 */
[----:B------:R-:W-:Y:S01]  /*7f80*/  LOP3.LUT P4, RZ, R233, 0x4, RZ, 0xc0, !PT ;  /* 0x00000004e9ff7812 */ /* 0x000fe2000788c0ff */
[----:B------:R-:W-:-:S10]  /*7f90*/  IMAD.MOV.U32 R225, RZ, RZ, R25 ;  /* 0x000000ffffe17224 */ /* 0x000fd400078e0019 */
[----:B------:R-:W-:-:S04]  /*7fa0*/  @!P2 IADD3 R24, P0, P6, R23, R2, R89 ;  /* 0x000000021718a210 */ /* 0x000fc80007e1e059 */
[----:B------:R-:W-:Y:S02]  /*7fb0*/  @!P2 IADD3.X R25, R19, R3, R88, P0, P6 ;  /* 0x000000031319a210 */ /* 0x000fe400007ec458 */
[----:B------:R-:W-:Y:S02]  /*7fc0*/  ISETP.LT.OR P6, PT, R0, 0x29, !P4 ;  /* 0x000000290000780c */ /* 0x000fe400067c1670 */
[----:B--2---:R-:W-:-:S05]  /*7fd0*/  @!P3 PRMT R5, R16, 0x8880, RZ ;  /* 0x000088801005b816 */ /* 0x004fca00000000ff */
[----:B------:R-:W-:-:S04]  /*7fe0*/  @!P3 IMAD R4, R5, R18, RZ ;  /* 0x000000120504b224 */ /* 0x000fc800078e02ff */
[----:B------:R-:W-:-:S05]  /*7ff0*/  @!P3 IMAD R219, R219, R17, R4 ;  /* 0x00000011dbdbb224 */ /* 0x000fca00078e0204 */
[----:B------:R0:W-:Y:S04]  /*8000*/  @!P3 STG.E.U8 desc[UR36][R26.64+0x21], R219 ;  /* 0x000021db1a00b986 */ /* 0x0001e8000c101124 */
        /* <DEDUP_REMOVED lines=8> */
[----:B------:R-:W-:Y:S02]  /*8090*/  LOP3.LUT R22, R22, 0xffffff7f, RZ, 0xc0, !PT ;  /* 0xffffff7f16167812 */ /* 0x000fe400078ec0ff */
[----:B--2---:R-:W-:-:S05]  /*80a0*/  @!P6 PRMT R5, R16, 0x8880, RZ ;  /* 0x000088801005e816 */ /* 0x004fca00000000ff */
[----:B------:R-:W-:-:S04]  /*80b0*/  @!P6 IMAD R4, R5, R18, RZ ;  /* 0x000000120504e224 */ /* 0x000fc800078e02ff */
[----:B------:R-:W-:-:S05]  /*80c0*/  @!P6 IMAD R221, R221, R17, R4 ;  /* 0x00000011dddde224 */ /* 0x000fca00078e0204 */
[----:B------:R-:W-:Y:S04]  /*80d0*/  @!P6 STG.E.U8 desc[UR36][R6.64+0x29], R221 ;  /* 0x000029dd0600e986 */ /* 0x000fe8000c101124 */
[----:B------:R-:W2:Y:S01]  /*80e0*/  @!P3 LDG.E.U8 R16, desc[UR36][R10.64+0x28] ;  /* 0x000028240a10b981 */ /* 0x000ea2000c1e1100 */
[----:B------:R-:W-:Y:S02]  /*80f0*/  @P2 LOP3.LUT R22, R22, 0x80, RZ, 0xfc, !PT ;  /* 0x0000008016162812 */ /* 0x000fe400078efcff */
[----:B------:R-:W-:Y:S02]  /*8100*/  ISETP.LT.OR P2, PT, R0, 0x72, !P5 ;  /* 0x000000720000780c */ /* 0x000fe40006f41670 */
[----:B------:R-:W-:-:S04]  /*8110*/  LOP3.LUT R22, R22, 0xdfffffff, RZ, 0xc0, !PT ;  /* 0xdfffffff16167812 */ /* 0x000fc800078ec0ff */
[----:B------:R-:W-:-:S07]  /*8120*/  @P4 LOP3.LUT R22, R22, 0x20000000, RZ, 0xfc, !PT ;  /* 0x2000000016164812 */ /* 0x000fce00078efcff */
[----:B0-----:R-:W-:-:S04]  /*8130*/  @!P2 IADD3 R26, P0, P4, R23, R2, R89 ;  /* 0x00000002171aa210 */ /* 0x001fc80007c1e059 */
[----:B------:R-:W-:Y:S02]  /*8140*/  @!P2 IADD3.X R27, R19, R3, R88, P0, P4 ;  /* 0x00000003131ba210 */ /* 0x000fe400007e8458 */
[----:B------:R-:W-:Y:S02]  /*8150*/  ISETP.LT.OR P0, PT, R0, 0x2a, !P5 ;  /* 0x0000002a0000780c */ /* 0x000fe40006f01670 */
[----:B--2---:R-:W-:-:S05]  /*8160*/  @!P3 PRMT R5, R16, 0x8880, RZ ;  /* 0x000088801005b816 */ /* 0x004fca00000000ff */
[----:B------:R-:W-:-:S04]  /*8170*/  @!P3 IMAD R4, R5, R18, RZ ;  /* 0x000000120504b224 */ /* 0x000fc800078e02ff */
[----:B------:R-:W-:-:S05]  /*8180*/  @!P3 IMAD R222, R222, R17, R4 ;  /* 0x00000011dedeb224 */ /* 0x000fca00078e0204 */
[----:B------:R0:W-:Y:S04]  /*8190*/  @!P3 STG.E.U8 desc[UR36][R28.64+0x28], R222 ;  /* 0x000028de1c00b986 */ /* 0x0001e8000c101124 */
[----:B------:R-:W2:Y:S01]  /*81a0*/  @!P0 LDG.E.U8 R16, desc[UR36][R10.64+0x29] ;  /* 0x000029240a108981 */ /* 0x000ea2000c1e1100 */
[----:B------:R-:W-:Y:S02]  /*81b0*/  ISETP.LT.OR P4, PT, R0, 0x79, !P5 ;  /* 0x000000790000780c */ /* 0x000fe40006f81670 */
[----:B------:R-:W-:-:S04]  /*81c0*/  LOP3.LUT R232, R232, 0xf7ffffff, RZ, 0xc0, !PT ;  /* 0xf7ffffffe8e87812 */ /* 0x000fc800078ec0ff */
[----:B------:R-:W-:-:S07]  /*81d0*/  @P2 LOP3.LUT R232, R232, 0x8000000, RZ, 0xfc, !PT ;  /* 0x08000000e8e82812 */ /* 0x000fce00078efcff */
[----:B0-----:R-:W-:-:S04]  /*81e0*/  @!P4 IADD3 R28, P3, P6, R23, R2, R89 ;  /* 0x00000002171cc210 */ /* 0x001fc80007e7e059 */
        /* <DEDUP_REMOVED lines=10> */
[----:B--2---:R-:W-:-:S05]  /*8290*/  @!P0 PRMT R5, R16, 0x8880, RZ ;  /* 0x0000888010058816 */ /* 0x004fca00000000ff */
[----:B------:R-:W-:-:S04]  /*82a0*/  @!P0 IMAD R4, R5, R18, RZ ;  /* 0x0000001205048224 */ /* 0x000fc800078e02ff */
[----:B------:R-:W-:-:S05]  /*82b0*/  @!P0 IMAD R223, R223, R17, R4 ;  /* 0x00000011dfdf8224 */ /* 0x000fca00078e0204 */
[----:B------:R-:W-:Y:S04]  /*82c0*/  @!P0 STG.E.U8 desc[UR36][R224.64+0x29], R223 ;  /* 0x000029dfe0008986 */ /* 0x000fe8000c101124 */
[----:B------:R-:W2:Y:S01]  /*82d0*/  @!P6 LDG.E.U8 R16, desc[UR36][R234.64+0x30] ;  /* 0x00003024ea10e981 */ /* 0x000ea2000c1e1100 */
[----:B------:R-:W-:Y:S02]  /*82e0*/  ISETP.LT.OR P4, PT, R0, 0x81, !P1 ;  /* 0x000000810000780c */ /* 0x000fe40004f81670 */
[----:B--2---:R-:W-:-:S05]  /*82f0*/  @!P6 PRMT R5, R16, 0x8880, RZ ;  /* 0x000088801005e816 */ /* 0x004fca00000000ff */
[----:B------:R-:W-:-:S04]  /*8300*/  @!P6 IMAD R4, R5, R18, RZ ;  /* 0x000000120504e224 */ /* 0x000fc800078e02ff */
[----:B------:R-:W-:-:S05]  /*8310*/  @!P6 IMAD R208, R208, R17, R4 ;  /* 0x00000011d0d0e224 */ /* 0x000fca00078e0204 */
[----:B------:R0:W-:Y:S01]  /*8320*/  @!P6 STG.E.U8 desc[UR36][R2.64+0x30], R208 ;  /* 0x000030d00200e986 */ /* 0x0001e2000c101124 */
[----:B------:R-:W-:-:S04]  /*8330*/  @!P4 IADD3 R228, P0, P6, R23, R2, R236 ;  /* 0x0000000217e4c210 */ /* 0x000fc80007e1e0ec */
[----:B------:R-:W-:Y:S02]  /*8340*/  @!P4 IADD3.X R229, R19, R3, R237, P0, P6 ;  /* 0x0000000313e5c210 */ /* 0x000fe400007ec4ed */
[----:B------:R-:W-:-:S13]  /*8350*/  ISETP.LT.OR P6, PT, R0, 0x32, !P3 ;  /* 0x000000320000780c */ /* 0x000fda0005fc1670 */
[----:B------:R-:W2:Y:S01]  /*8360*/  @!P6 LDG.E.U8 R16, desc[UR36][R234.64+0x31] ;  /* 0x00003124ea10e981 */ /* 0x000ea2000c1e1100 */
[----:B------:R-:W-:Y:S02]  /*8370*/  LOP3.LUT P2, RZ, R233, 0x2, RZ, 0xc0, !PT ;  /* 0x00000002e9ff7812 */ /* 0x000fe4000784c0ff */
[----:B--2---:R-:W-:-:S05]  /*8380*/  @!P6 PRMT R5, R16, 0x8880, RZ ;  /* 0x000088801005e816 */ /* 0x004fca00000000ff */
[----:B------:R-:W-:-:S04]  /*8390*/  @!P6 IMAD R4, R5, R18, RZ ;  /* 0x000000120504e224 */ /* 0x000fc800078e02ff */
[----:B------:R-:W-:-:S05]  /*83a0*/  @!P6 IMAD R209, R209, R17, R4 ;  /* 0x00000011d1d1e224 */ /* 0x000fca00078e0204 */
[----:B------:R2:W-:Y:S01]  /*83b0*/  @!P6 STG.E.U8 desc[UR36][R2.64+0x31], R209 ;  /* 0x000031d10200e986 */ /* 0x0005e2000c101124 */
[----:B------:R-:W-:-:S13]  /*83c0*/  ISETP.LT.OR P6, PT, R0, 0x31, !P2 ;  /* 0x000000310000780c */ /* 0x000fda00057c1670 */
[----:B------:R-:W3:Y:S01]  /*83d0*/  @!P6 LDG.E.U8 R16, desc[UR36][R20.64+0x30] ;  /* 0x000030241410e981 */ /* 0x000ee2000c1e1100 */
[----:B------:R-:W-:-:S04]  /*83e0*/  LOP3.LUT R22, R22, 0xffffbfff, RZ, 0xc0, !PT ;  /* 0xffffbfff16167812 */ /* 0x000fc800078ec0ff */
[----:B------:R-:W-:Y:S02]  /*83f0*/  @P4 LOP3.LUT R22, R22, 0x4000, RZ, 0xfc, !PT ;  /* 0x0000400016164812 */ /* 0x000fe400078efcff */
[----:B------:R-:W-:Y:S02]  /*8400*/  ISETP.LT.OR P4, PT, R0, 0x82, !P1 ;  /* 0x000000820000780c */ /* 0x000fe40004f81670 */
[----:B0-----:R-:W-:-:S05]  /*8410*/  @!P6 IADD3 R208, P0, R2, R23, RZ ;  /* 0x0000001702d0e210 */ /* 0x001fca0007f1e0ff */
[----:B--2---:R-:W-:Y:S01]  /*8420*/  @!P6 IMAD.X R209, R3, 0x1, R19, P0 ;  /* 0x0000000103d1e824 */ /* 0x004fe200000e0613 */
[----:B---3--:R-:W-:-:S05]  /*8430*/  @!P6 PRMT R5, R16, 0x8880, RZ ;  /* 0x000088801005e816 */ /* 0x008fca00000000ff */
        /* <DEDUP_REMOVED lines=22> */
[----:B------:R-:W-:-:S04]  /*85a0*/  @!P0 IADD3 R224, P4, P6, R23, R2, R236 ;  /* 0x0000000217e08210 */ /* 0x000fc80007e9e0ec */
        /* <DEDUP_REMOVED lines=9> */
[----:B0-----:R-:W-:Y:S02]  /*8640*/  @!P6 IADD3 R208, P4, R2, R23, RZ ;  /* 0x0000001702d0e210 */ /* 0x001fe40007f9e0ff */
[----:B------:R-:W-:-:S03]  /*8650*/  LOP3.LUT R22, R22, 0xffffefff, RZ, 0xc0, !PT ;  /* 0xffffefff16167812 */ /* 0x000fc600078ec0ff */
[----:B------:R-:W-:Y:S01]  /*8660*/  @!P6 IMAD.X R209, R3, 0x1, R19, P4 ;  /* 0x0000000103d1e824 */ /* 0x000fe200020e0613 */
[----:B------:R-:W-:Y:S02]  /*8670*/  ISETP.LT.OR P4, PT, R0, 0x8a, !P1 ;  /* 0x0000008a0000780c */ /* 0x000fe40004f81670 */
[----:B------:R-:W-:-:S04]  /*8680*/  @P0 LOP3.LUT R22, R22, 0x1000, RZ, 0xfc, !PT ;  /* 0x0000100016160812 */ /* 0x000fc800078efcff */
[C---:B------:R-:W-:Y:S02]  /*8690*/  LOP3.LUT P0, RZ, R22.reuse, 0x80000000, RZ, 0xc0, !PT ;  /* 0x8000000016ff7812 */ /* 0x040fe4000780c0ff */
        /* <DEDUP_REMOVED lines=38> */
[----:B------:R-:W-:-:S04]  /*8900*/  @P3 LOP3.LUT R22, R22, 0x800, RZ, 0xfc, !PT ;  /* 0x0000080016163812 */ /* 0x000fc800078efcff */
[----:B------:R-:W-:-:S04]  /*8910*/  LOP3.LUT R22, R22, 0xbfffffff, RZ, 0xc0, !PT ;  /* 0xbfffffff16167812 */ /* 0x000fc800078ec0ff */
[----:B------:R-:W-:Y:S02]  /*8920*/  @P0 LOP3.LUT R22, R22, 0x40000000, RZ, 0xfc, !PT ;  /* 0x4000000016160812 */ /* 0x000fe400078efcff */
[----:B------:R-:W-:-:S13]  /*8930*/  ISETP.LT.OR P0, PT, R0, 0x82, !P5 ;  /* 0x000000820000780c */ /* 0x000fda0006f01670 */
[----:B------:R-:W-:Y:S02]  /*8940*/  @!P0 IADD3 R218, P2, P3, R23, R2, R89 ;  /* 0x0000000217da8210 */ /* 0x000fe40007b5e059 */
[----:B--2---:R-:W-:-:S05]  /*8950*/  @!P4 PRMT R5, R16, 0x8880, RZ ;  /* 0x000088801005c816 */ /* 0x004fca00000000ff */
[----:B------:R-:W-:-:S04]  /*8960*/  @!P4 IMAD R4, R5, R18, RZ ;  /* 0x000000120504c224 */ /* 0x000fc800078e02ff */
[----:B------:R-:W-:-:S05]  /*8970*/  @!P4 IMAD R202, R202, R17, R4 ;  /* 0x00000011cacac224 */ /* 0x000fca00078e0204 */
[----:B------:R0:W-:Y:S01]  /*8980*/  @!P4 STG.E.U8 desc[UR36][R110.64+0x30], R202 ;  /* 0x000030ca6e00c986 */ /* 0x0001e2000c101124 */
[----:B------:R-:W-:Y:S02]  /*8990*/  ISETP.LT.OR P4, PT, R0, 0x32, !P1 ;  /* 0x000000320000780c */ /* 0x000fe40004f81670 */
[----:B------:R-:W-:Y:S02]  /*89a0*/  @!P0 IADD3.X R219, R19, R3, R88, P2, P3 ;  /* 0x0000000313db8210 */ /* 0x000fe400017e6458 */
[----:B------:R-:W-:Y:S02]  /*89b0*/  LOP3.LUT R232, R232, 0xfffdffff, RZ, 0xc0, !PT ;  /* 0xfffdffffe8e87812 */ /* 0x000fe400078ec0ff */
[----:B------:R-:W-:Y:S01]  /*89c0*/  LOP3.LUT R22, R22, 0xfffffdff, RZ, 0xc0, !PT ;  /* 0xfffffdff16167812 */ /* 0x000fe200078ec0ff */
[----:B0-----:R-:W2:Y:S06]  /*89d0*/  LDL.LU.64 R110, [R1+0x268] ;  /* 0x00026800016e7983 */ /* 0x001eac0000300a00 */
[----:B------:R-:W3:Y:S01]  /*89e0*/  @!P4 LDG.E.U8 R16, desc[UR36][R12.64+0x31] ;  /* 0x000031240c10c981 */ /* 0x000ee2000c1e1100 */
        /* <DEDUP_REMOVED lines=10> */
[----:B------:R-:W-:-:S04]  /*8a90*/  @P0 LOP3.LUT R22, R22, 0x200, RZ, 0xfc, !PT ;  /* 0x0000020016160812 */ /* 0x000fc800078efcff */
[----:B------:R-:W-:-:S07]  /*8aa0*/  LOP3.LUT P0, RZ, R22, 0x40000000, RZ, 0xc0, !PT ;  /* 0x4000000016ff7812 */ /* 0x000fce000780c0ff */
[----:B------:R-:W-:-:S04]  /*8ab0*/  @!P3 IADD3 R212, P2, P6, R23, R2, R236 ;  /* 0x0000000217d4b210 */ /* 0x000fc80007e5e0ec */
[----:B------:R-:W-:Y:S02]  /*8ac0*/  @!P3 IADD3.X R213, R19, R3, R237, P2, P6 ;  /* 0x0000000313d5b210 */ /* 0x000fe400017ec4ed */
[----:B------:R-:W-:Y:S02]  /*8ad0*/  ISETP.LT.OR P6, PT, R0, 0x39, !P0 ;  /* 0x000000390000780c */ /* 0x000fe400047c1670 */
[----:B---3--:R-:W-:-:S05]  /*8ae0*/  @!P4 PRMT R5, R16, 0x8880, RZ ;  /* 0x000088801005c816 */ /* 0x008fca00000000ff */
[----:B------:R-:W-:-:S04]  /*8af0*/  @!P4 IMAD R4, R5, R18, RZ ;  /* 0x000000120504c224 */ /* 0x000fc800078e02ff */
[----:B------:R-:W-:-:S05]  /*8b00*/  @!P4 IMAD R203, R203, R17, R4 ;  /* 0x00000011cbcbc224 */ /* 0x000fca00078e0204 */
[----:B------:R0:W-:Y:S04]  /*8b10*/  @!P4 STG.E.U8 desc[UR36][R96.64+0x31], R203 ;  /* 0x000031cb6000c986 */ /* 0x0001e8000c101124 */
[----:B------:R-:W3:Y:S01]  /*8b20*/  @!P6 LDG.E.U8 R16, desc[UR36][R14.64+0x38] ;  /* 0x000038240e10e981 */ /* 0x000ee2000c1e1100 */
[----:B------:R-:W-:Y:S02]  /*8b30*/  LOP3.LUT R22, R22, 0xfffdffff, RZ, 0xc0, !PT ;  /* 0xfffdffff16167812 */ /* 0x000fe400078ec0ff */
[----:B------:R-:W-:Y:S01]  /*8b40*/  LOP3.LUT R232, R232, 0xffffbfff, RZ, 0xc0, !PT ;  /* 0xffffbfffe8e87812 */ /* 0x000fe200078ec0ff */
[----:B0-----:R-:W4:Y:S01]  /*8b50*/  LDL.LU.64 R96, [R1+0x260] ;  /* 0x0002600001607983 */ /* 0x001f220000300a00 */
[----:B---3--:R-:W-:-:S05]  /*8b60*/  @!P6 PRMT R5, R16, 0x8880, RZ ;  /* 0x000088801005e816 */ /* 0x008fca00000000ff */
[----:B------:R-:W-:-:S04]  /*8b70*/  @!P6 IMAD R4, R5, R18, RZ ;  /* 0x000000120504e224 */ /* 0x000fc800078e02ff */
[----:B------:R-:W-:-:S05]  /*8b80*/  @!P6 IMAD R204, R204, R17, R4 ;  /* 0x00000011cccce224 */ /* 0x000fca00078e0204 */
[----:B------:R-:W-:Y:S01]  /*8b90*/  @!P6 STG.E.U8 desc[UR36][R30.64+0x38], R204 ;  /* 0x000038cc1e00e986 */ /* 0x000fe2000c101124 */
[----:B------:R-:W-:-:S13]  /*8ba0*/  ISETP.LT.OR P6, PT, R0, 0x3a, !P0 ;  /* 0x0000003a0000780c */ /* 0x000fda00047c1670 */
[----:B------:R-:W3:Y:S01]  /*8bb0*/  @!P6 LDG.E.U8 R16, desc[UR36][R14.64+0x39] ;  /* 0x000039240e10e981 */ /* 0x000ee2000c1e1100 */
[----:B------:R-:W-:Y:S02]  /*8bc0*/  @P3 LOP3.LUT R22, R22, 0x20000, RZ, 0xfc, !PT ;  /* 0x0002000016163812 */ /* 0x000fe400078efcff */
[----:B------:R-:W-:Y:S02]  /*8bd0*/  ISETP.LT.OR P3, PT, R0, 0x39, !P1 ;  /* 0x000000390000780c */ /* 0x000fe40004f61670 */
[----:B---3--:R-:W-:-:S05]  /*8be0*/  @!P6 PRMT R5, R16, 0x8880, RZ ;  /* 0x000088801005e816 */ /* 0x008fca00000000ff */
[----:B------:R-:W-:-:S04]  /*8bf0*/  @!P6 IMAD R4, R5, R18, RZ ;  /* 0x000000120504e224 */ /* 0x000fc800078e02ff */
[----:B------:R-:W-:-:S05]  /*8c00*/  @!P6 IMAD R205, R205, R17, R4 ;  /* 0x00000011cdcde224 */ /* 0x000fca00078e0204 */
[----:B------:R-:W-:Y:S04]  /*8c10*/  @!P6 STG.E.U8 desc[UR36][R30.64+0x39], R205 ;  /* 0x000039cd1e00e986 */ /* 0x000fe8000c101124 */
[----:B------:R-:W3:Y:S01]  /*8c20*/  @!P3 LDG.E.U8 R16, desc[UR36][R12.64+0x38] ;  /* 0x000038240c10b981 */ /* 0x000ee2000c1e1100 */
[----:B------:R-:W-:Y:S02]  /*8c30*/  ISETP.LT.OR P4, PT, R0, 0x92, !P1 ;  /* 0x000000920000780c */ /* 0x000fe40004f81670 */
[----:B------:R-:W-:-:S04]  /*8c40*/  LOP3.LUT R22, R22, 0xefffffff, RZ, 0xc0, !PT ;  /* 0xefffffff16167812 */ /* 0x000fc800078ec0ff */
[----:B------:R-:W-:-:S07]  /*8c50*/  @P0 LOP3.LUT R22, R22, 0x10000000, RZ, 0xfc, !PT ;  /* 0x1000000016160812 */ /* 0x000fce00078efcff */
[----:B------:R-:W-:Y:S02]  /*8c60*/  @!P4 IADD3 R210, P0, P2, R23, R2, R236 ;  /* 0x0000000217d2c210 */ /* 0x000fe40007a1e0ec */
[----:B---3--:R-:W-:-:S05]  /*8c70*/  @!P3 PRMT R5, R16, 0x8880, RZ ;  /* 0x000088801005b816 */ /* 0x008fca00000000ff */
[----:B------:R-:W-:-:S04]  /*8c80*/  @!P3 IMAD R4, R5, R18, RZ ;  /* 0x000000120504b224 */ /* 0x000fc800078e02ff */
[----:B------:R-:W-:-:S05]  /*8c90*/  @!P3 IMAD R206, R206, R17, R4 ;  /* 0x00000011ceceb224 */ /* 0x000fca00078e0204 */
[----:B------:R0:W-:Y:S01]  /*8ca0*/  @!P3 STG.E.U8 desc[UR36][R98.64+0x38], R206 ;  /* 0x000038ce6200b986 */ /* 0x0001e2000c101124 */
[----:B------:R-:W-:Y:S02]  /*8cb0*/  ISETP.LT.OR P3, PT, R0, 0x3a, !P1 ;  /* 0x0000003a0000780c */ /* 0x000fe40004f61670 */
[----:B------:R-:W-:Y:S02]  /*8cc0*/  @!P4 IADD3.X R211, R19, R3, R237, P0, P2 ;  /* 0x0000000313d3c210 */ /* 0x000fe400007e44ed */
[----:B------:R-:W-:Y:S01]  /*8cd0*/  LOP3.LUT R22, R22, 0xffff7fff, RZ, 0xc0, !PT ;  /* 0xffff7fff16167812 */ /* 0x000fe200078ec0ff */
[----:B0-----:R-:W3:Y:S08]  /*8ce0*/  LDL.LU.64 R98, [R1+0x258] ;  /* 0x0002580001627983 */ /* 0x001ef00000300a00 */
[----:B------:R-:W2:Y:S01]  /*8cf0*/  @!P3 LDG.E.U8 R16, desc[UR36][R12.64+0x39] ;  /* 0x000039240c10b981 */ /* 0x000ea2000c1e1100 */
[----:B------:R-:W-:-:S13]  /*8d00*/  ISETP.LT.OR P2, PT, R0, 0x99, !P1 ;  /* 0x000000990000780c */ /* 0x000fda0004f41670 */
[----:B------:R-:W-:-:S04]  /*8d10*/  @!P2 IADD3 R202, P0, P6, R23, R2, R236 ;  /* 0x0000000217caa210 */ /* 0x000fc80007e1e0ec */
[----:B------:R-:W-:Y:S02]  /*8d20*/  @!P2 IADD3.X R203, R19, R3, R237, P0, P6 ;  /* 0x0000000313cba210 */ /* 0x000fe400007ec4ed */
[----:B------:R-:W-:Y:S02]  /*8d30*/  ISETP.LT.OR P0, PT, R0, 0x9a, !P1 ;  /* 0x0000009a0000780c */ /* 0x000fe40004f01670 */
[----:B------:R-:W-:Y:S02]  /*8d40*/  @P2 LOP3.LUT R232, R232, 0x4000, RZ, 0xfc, !PT ;  /* 0x00004000e8e82812 */ /* 0x000fe400078efcff */
[----:B------:R-:W-:-:S09]  /*8d50*/  @P4 LOP3.LUT R22, R22, 0x8000, RZ, 0xfc, !PT ;  /* 0x0000800016164812 */ /* 0x000fd200078efcff */
[----:B------:R-:W-:-:S04]  /*8d60*/  @!P0 IADD3 R200, P2, P6, R23, R2, R236 ;  /* 0x0000000217c88210 */ /* 0x000fc80007e5e0ec */
[----:B------:R-:W-:Y:S02]  /*8d70*/  @!P0 IADD3.X R201, R19, R3, R237, P2, P6 ;  /* 0x0000000313c98210 */ /* 0x000fe400017ec4ed */
[----:B------:R-:W-:Y:S02]  /*8d80*/  ISETP.LT.OR P2, PT, R0, 0x91, !P5 ;  /* 0x000000910000780c */ /* 0x000fe40006f41670 */
[C---:B------:R-:W-:Y:S02]  /*8d90*/  LOP3.LUT P4, RZ, R22.reuse, 0x20000000, RZ, 0xc0, !PT ;  /* 0x2000000016ff7812 */ /* 0x040fe4000788c0ff */
[----:B------:R-:W-:-:S04]  /*8da0*/  LOP3.LUT R22, R22, 0xffefffff, RZ, 0xc0, !PT ;  /* 0xffefffff16167812 */ /* 0x000fc800078ec0ff */
[----:B------:R-:W-:-:S05]  /*8db0*/  @P1 LOP3.LUT R22, R22, 0x100000, RZ, 0xfc, !PT ;  /* 0x0010000016161812 */ /* 0x000fca00078efcff */
[----:B------:R-:W-:Y:S02]  /*8dc0*/  @!P2 IADD3 R206, P1, P6, R23, R2, R89 ;  /* 0x0000000217cea210 */ /* 0x000fe40007e3e059 */
[----:B--2---:R-:W-:-:S05]  /*8dd0*/  @!P3 PRMT R5, R16, 0x8880, RZ ;  /* 0x000088801005b816 */ /* 0x004fca00000000ff */
[----:B------:R-:W-:-:S04]  /*8de0*/  @!P3 IMAD R4, R5, R18, RZ ;  /* 0x000000120504b224 */ /* 0x000fc800078e02ff */
[----:B------:R-:W-:-:S05]  /*8df0*/  @!P3 IMAD R207, R207, R17, R4 ;  /* 0x00000011cfcfb224 */ /* 0x000fca00078e0204 */
[----:B------:R0:W-:Y:S02]  /*8e00*/  @!P3 STG.E.U8 desc[UR36][R100.64+0x39], R207 ;  /* 0x000039cf6400b986 */ /* 0x0001e4000c101124 */
[----:B0-----:R-:W-:Y:S02]  /*8e10*/  @!P2 IADD3.X R207, R19, R3, R88, P1, P6 ;  /* 0x0000000313cfa210 */ /* 0x001fe40000fec458 */
[----:B------:R-:W2:Y:S01]  /*8e20*/  LDL.LU.64 R100, [R1+0x250] ;  /* 0x0002500001647983 */ /* 0x000ea20000300a00 */
[----:B------:R-:W-:-:S13]  /*8e30*/  ISETP.LT.OR P6, PT, R0, 0x31, !P4 ;  /* 0x000000310000780c */ /* 0x000fda00067c1670 */
[----:B------:R-:W4:Y:S02]  /*8e40*/  @!P6 LDG.E.U8 R16, desc[UR36][R8.64+0x30] ;  /* 0x000030240810e981 */ /* 0x000f24000c1e1100 */
[----:B----4-:R-:W-:-:S05]  /*8e50*/  @!P6 PRMT R5, R16, 0x8880, RZ ;  /* 0x000088801005e816 */ /* 0x010fca00000000ff */
[----:B------:R-:W-:-:S04]  /*8e60*/  @!P6 IMAD R4, R5, R18, RZ ;  /* 0x000000120504e224 */ /* 0x000fc800078e02ff */
[----:B------:R-:W-:-:S05]  /*8e70*/  @!P6 IMAD R192, R192, R17, R4 ;  /* 0x00000011c0c0e224 */ /* 0x000fca00078e0204 */
[----:B------:R-:W-:Y:S01]  /*8e80*/  @!P6 STG.E.U8 desc[UR36][R6.64+0x30], R192 ;  /* 0x000030c00600e986 */ /* 0x000fe2000c101124 */
[----:B------:R-:W-:-:S13]  /*8e90*/  ISETP.LT.OR P6, PT, R0, 0x32, !P4 ;  /* 0x000000320000780c */ /* 0x000fda00067c1670 */
[----:B------:R-:W4:Y:S01]  /*8ea0*/  @!P6 LDG.E.U8 R16, desc[UR36][R8.64+0x31] ;  /* 0x000031240810e981 */ /* 0x000f22000c1e1100 */
[----:B------:R-:W-:Y:S02]  /*8eb0*/  ISETP.LT.OR P1, PT, R0, 0x92, !P5 ;  /* 0x000000920000780c */ /* 0x000fe40006f21670 */
[----:B------:R-:W-:-:S04]  /*8ec0*/  LOP3.LUT R232, R232, 0xffffffbf, RZ, 0xc0, !PT ;  /* 0xffffffbfe8e87812 */ /* 0x000fc800078ec0ff */
[----:B------:R-:W-:Y:S02]  /*8ed0*/  @P0 LOP3.LUT R232, R232, 0x40, RZ, 0xfc, !PT ;  /* 0x00000040e8e80812 */ /* 0x000fe400078efcff */
[C---:B------:R-:W-:Y:S02]  /*8ee0*/  LOP3.LUT P0, RZ, R22.reuse, 0x10000000, RZ, 0xc0, !PT ;  /* 0x1000000016ff7812 */ /* 0x040fe4000780c0ff */
[----:B------:R-:W-:-:S04]  /*8ef0*/  LOP3.LUT R22, R22, 0xfffeffff, RZ, 0xc0, !PT ;  /* 0xfffeffff16167812 */ /* 0x000fc800078ec0ff */
[----:B------:R-:W-:Y:S02]  /*8f00*/  @P2 LOP3.LUT R22, R22, 0x10000, RZ, 0xfc, !PT ;  /* 0x0001000016162812 */ /* 0x000fe400078efcff */
[----:B------:R-:W-:-:S04]  /*8f10*/  @!P1 IADD3 R204, P2, P3, R23, R2, R89 ;  /* 0x0000000217cc9210 */ /* 0x000fc80007b5e059 */
[----:B------:R-:W-:Y:S02]  /*8f20*/  @!P1 IADD3.X R205, R19, R3, R88, P2, P3 ;  /* 0x0000000313cd9210 */ /* 0x000fe400017e6458 */
[----:B------:R-:W-:Y:S01]  /*8f30*/  ISETP.LT.OR P3, PT, R0, 0x31, !P5 ;  /* 0x000000310000780c */ /* 0x000fe20006f61670 */
[----:B------:R-:W2:Y:S01]  /*8f40*/  LDL.LU R88, [R1+0x248] ;  /* 0x0002480001587983 */ /* 0x000ea20000300800 */
[----:B----4-:R-:W-:-:S05]  /*8f50*/  @!P6 PRMT R5, R16, 0x8880, RZ ;  /* 0x000088801005e816 */ /* 0x010fca00000000ff */
[----:B------:R-:W-:-:S04]  /*8f60*/  @!P6 IMAD R4, R5, R18, RZ ;  /* 0x000000120504e224 */ /* 0x000fc800078e02ff */
[----:B------:R-:W-:-:S05]  /*8f70*/  @!P6 IMAD R193, R193, R17, R4 ;  /* 0x00000011c1c1e224 */ /* 0x000fca00078e0204 */
[----:B------:R-:W-:Y:S04]  /*8f80*/  @!P6 STG.E.U8 desc[UR36][R6.64+0x31], R193 ;  /* 0x000031c10600e986 */ /* 0x000fe8000c101124 */
[----:B------:R-:W4:Y:S01]  /*8f90*/  @!P3 LDG.E.U8 R16, desc[UR36][R10.64+0x30] ;  /* 0x000030240a10b981 */ /* 0x000f22000c1e1100 */
[----:B------:R-:W-:Y:S02]  /*8fa0*/  ISETP.LT.OR P2, PT, R0, 0x99, !P5 ;  /* 0x000000990000780c */ /* 0x000fe40006f41670 */
[----:B----4-:R-:W-:-:S05]  /*8fb0*/  @!P3 PRMT R5, R16, 0x8880, RZ ;  /* 0x000088801005b816 */ /* 0x010fca00000000ff */
[----:B------:R-:W-:-:S04]  /*8fc0*/  @!P3 IMAD R4, R5, R18, RZ ;  /* 0x000000120504b224 */ /* 0x000fc800078e02ff */
[----:B------:R-:W-:-:S05]  /*8fd0*/  @!P3 IMAD R194, R194, R17, R4 ;  /* 0x00000011c2c2b224 */ /* 0x000fca00078e0204 */
[----:B------:R0:W-:Y:S04]  /*8fe0*/  @!P3 STG.E.U8 desc[UR36][R102.64+0x30], R194 ;  /* 0x000030c26600b986 */ /* 0x0001e8000c101124 */
[----:B0-----:R-:W4:Y:S04]  /*8ff0*/  LDL.LU.64 R102, [R1+0x240] ;  /* 0x0002400001667983 */ /* 0x001f280000300a00 */
[----:B------:R-:W3:Y:S01]  /*9000*/  LDL R194, [R1+0xe0] ;  /* 0x0000e00001c27983 */ /* 0x000ee20000100800 */
[----:B------:R-:W-:-:S13]  /*9010*/  ISETP.LT.OR P3, PT, R0, 0x32, !P5 ;  /* 0x000000320000780c */ /* 0x000fda0006f61670 */
[----:B------:R-:W2:Y:S01]  /*9020*/  @!P3 LDG.E.U8 R16, desc[UR36][R10.64+0x31] ;  /* 0x000031240a10b981 */ /* 0x000ea2000c1e1100 */
[----:B------:R-:W-:Y:S02]  /*9030*/  LOP3.LUT R22, R22, 0xff7fffff, RZ, 0xc0, !PT ;  /* 0xff7fffff16167812 */ /* 0x000fe400078ec0ff */
[----:B------:R-:W-:Y:S02]  /*9040*/  LOP3.LUT R232, R232, 0xfffffff7, RZ, 0xc0, !PT ;  /* 0xfffffff7e8e87812 */ /* 0x000fe400078ec0ff */
[----:B------:R-:W-:Y:S02]  /*9050*/  @P1 LOP3.LUT R22, R22, 0x800000, RZ, 0xfc, !PT ;  /* 0x0080000016161812 */ /* 0x000fe400078efcff */
[----:B------:R-:W-:Y:S02]  /*9060*/  @!P2 IADD3 R192, P1, P6, R23, R2, R89 ;  /* 0x0000000217c0a210 */ /* 0x000fe40007e3e059 */
[----:B------:R-:W-:Y:S02]  /*9070*/  @P2 LOP3.LUT R232, R232, 0x8, RZ, 0xfc, !PT ;  /* 0x00000008e8e82812 */ /* 0x000fe400078efcff */
[----:B------:R-:W-:-:S04]  /*9080*/  LOP3.LUT R22, R22, 0xffdfffff, RZ, 0xc0, !PT ;  /* 0xffdfffff16167812 */ /* 0x000fc800078ec0ff */
[----:B------:R-:W-:-:S04]  /*9090*/  @P5 LOP3.LUT R22, R22, 0x200000, RZ, 0xfc, !PT ;  /* 0x0020000016165812 */ /* 0x000fc800078efcff */
[----:B------:R-:W-:Y:S02]  /*90a0*/  LOP3.LUT R22, R22, 0xfffbffff, RZ, 0xc0, !PT ;  /* 0xfffbffff16167812 */ /* 0x000fe400078ec0ff */
[----:B---3--:R-:W-:Y:S02]  /*90b0*/  @!P2 IADD3.X R193, R19, R3, R194, P1, P6 ;  /* 0x0000000313c1a210 */ /* 0x008fe40000fec4c2 */
[----:B------:R-:W-:-:S13]  /*90c0*/  ISETP.LT.OR P2, PT, R0, 0x9a, !P5 ;  /* 0x0000009a0000780c */ /* 0x000fda0006f41670 */
[----:B------:R-:W-:-:S04]  /*90d0*/  @P2 LOP3.LUT R22, R22, 0x40000, RZ, 0xfc, !PT ;  /* 0x0004000016162812 */ /* 0x000fc800078efcff */
[----:B------:R-:W-:Y:S02]  /*90e0*/  LOP3.LUT P5, RZ, R22, 0x40000, RZ, 0xc0, !PT ;  /* 0x0004000016ff7812 */ /* 0x000fe400078ac0ff */
[----:B--2---:R-:W-:-:S11]  /*90f0*/  @!P3 PRMT R5, R16, 0x8880, RZ ;  /* 0x000088801005b816 */ /* 0x004fd600000000ff */
[----:B------:R-:W-:Y:S01]  /*9100*/  @!P5 IADD3 R208, P2, P6, R23, R2, R89 ;  /* 0x0000000217d0d210 */ /* 0x000fe20007e5e059 */
[----:B------:R-:W-:Y:S01]  /*9110*/  @!P3 IMAD R4, R5, R18, RZ ;  /* 0x000000120504b224 */ /* 0x000fe200078e02ff */
[----:B------:R-:W-:Y:S01]  /*9120*/  LOP3.LUT P1, RZ, R232, 0x1, RZ, 0xc0, !PT ;  /* 0x00000001e8ff7812 */ /* 0x000fe2000782c0ff */
[----:B------:R-:W2:Y:S01]  /*9130*/  LDL.LU R89, [R1+0x238] ;  /* 0x0002380001597983 */ /* 0x000ea20000300800 */
[----:B------:R-:W-:Y:S02]  /*9140*/  @!P5 IADD3.X R209, R19, R3, R194, P2, P6 ;  /* 0x0000000313d1d210 */ /* 0x000fe400017ec4c2 */
[----:B------:R-:W-:Y:S01]  /*9150*/  ISETP.LT.OR P6, PT, R0, 0x39, !P4 ;  /* 0x000000390000780c */ /* 0x000fe200067c1670 */
[----:B------:R-:W-:-:S05]  /*9160*/  @!P3 IMAD R195, R195, R17, R4 ;  /* 0x00000011c3c3b224 */ /* 0x000fca00078e0204 */
[----:B------:R0:W-:Y:S07]  /*9170*/  @!P3 STG.E.U8 desc[UR36][R90.64+0x31], R195 ;  /* 0x000031c35a00b986 */ /* 0x0001ee000c101124 */
[----:B------:R-:W3:Y:S01]  /*9180*/  @!P6 LDG.E.U8 R16, desc[UR36][R8.64+0x38] ;  /* 0x000038240810e981 */ /* 0x000ee2000c1e1100 */
[----:B------:R-:W-:-:S03]  /*9190*/  LOP3.LUT P2, RZ, R22, 0x8000000, RZ, 0xc0, !PT ;  /* 0x0800000016ff7812 */ /* 0x000fc6000784c0ff */
[----:B0-----:R-:W2:Y:S01]  /*91a0*/  LDL.LU.64 R90, [R1+0x230] ;  /* 0x00023000015a7983 */ /* 0x001ea20000300a00 */
[----:B---3--:R-:W-:-:S05]  /*91b0*/  @!P6 PRMT R5, R16, 0x8880, RZ ;  /* 0x000088801005e816 */ /* 0x008fca00000000ff */
[----:B------:R-:W-:-:S04]  /*91c0*/  @!P6 IMAD R4, R5, R18, RZ ;  /* 0x000000120504e224 */ /* 0x000fc800078e02ff */
[----:B------:R-:W-:-:S05]  /*91d0*/  @!P6 IMAD R196, R196, R17, R4 ;  /* 0x00000011c4c4e224 */ /* 0x000fca00078e0204 */
[----:B------:R-:W-:Y:S01]  /*91e0*/  @!P6 STG.E.U8 desc[UR36][R6.64+0x38], R196 ;  /* 0x000038c40600e986 */ /* 0x000fe2000c101124 */
[----:B------:R-:W-:-:S13]  /*91f0*/  ISETP.LT.OR P6, PT, R0, 0x3a, !P4 ;  /* 0x0000003a0000780c */ /* 0x000fda00067c1670 */
[----:B------:R-:W3:Y:S01]  /*9200*/  @!P6 LDG.E.U8 R16, desc[UR36][R8.64+0x39] ;  /* 0x000039240810e981 */ /* 0x000ee2000c1e1100 */
[----:B------:R-:W-:-:S04]  /*9210*/  LOP3.LUT R22, R22, 0xffbfffff, RZ, 0xc0, !PT ;  /* 0xffbfffff16167812 */ /* 0x000fc800078ec0ff */
[----:B------:R-:W-:Y:S02]  /*9220*/  @P5 LOP3.LUT R22, R22, 0x400000, RZ, 0xfc, !PT ;  /* 0x0040000016165812 */ /* 0x000fe400078efcff */
[----:B------:R-:W-:Y:S02]  /*9230*/  LOP3.LUT P5, RZ, R232, 0x2, RZ, 0xc0, !PT ;  /* 0x00000002e8ff7812 */ /* 0x000fe400078ac0ff */
[----:B---3--:R-:W-:-:S05]  /*9240*/  @!P6 PRMT R5, R16, 0x8880, RZ ;  /* 0x000088801005e816 */ /* 0x008fca00000000ff */
[----:B------:R-:W-:-:S04]  /*9250*/  @!P6 IMAD R4, R5, R18, RZ ;  /* 0x000000120504e224 */ /* 0x000fc800078e02ff */
[----:B------:R-:W-:-:S05]  /*9260*/  @!P6 IMAD R197, R197, R17, R4 ;  /* 0x00000011c5c5e224 */ /* 0x000fca00078e0204 */
[----:B------:R-:W-:Y:S04]  /*9270*/  @!P6 STG.E.U8 desc[UR36][R6.64+0x39], R197 ;  /* 0x000039c50600e986 */ /* 0x000fe8000c101124 */
[----:B------:R-:W3:Y:S02]  /*9280*/  @!P5 LDG.E.U8 R16, desc[UR36][R10.64+0x38] ;  /* 0x000038240a10d981 */ /* 0x000ee4000c1e1100 */
[----:B---3--:R-:W-:-:S05]  /*9290*/  @!P5 PRMT R5, R16, 0x8880, RZ ;  /* 0x000088801005d816 */ /* 0x008fca00000000ff */
[----:B------:R-:W-:-:S04]  /*92a0*/  @!P5 IMAD R4, R5, R18, RZ ;  /* 0x000000120504d224 */ /* 0x000fc800078e02ff */
[----:B------:R-:W-:-:S05]  /*92b0*/  @!P5 IMAD R198, R198, R17, R4 ;  /* 0x00000011c6c6d224 */ /* 0x000fca00078e0204 */
[----:B------:R0:W-:Y:S04]  /*92c0*/  @!P5 STG.E.U8 desc[UR36][R92.64+0x38], R198 ;  /* 0x000038c65c00d986 */ /* 0x0001e8000c101124 */
[----:B------:R-:W3:Y:S01]  /*92d0*/  @!P1 LDG.E.U8 R16, desc[UR36][R10.64+0x39] ;  /* 0x000039240a109981 */ /* 0x000ee2000c1e1100 */
[----:B------:R-:W-:-:S04]  /*92e0*/  LOP3.LUT P3, RZ, R22, 0x4000000, RZ, 0xc0, !PT ;  /* 0x0400000016ff7812 */ /* 0x000fc8000786c0ff */
[----:B------:R-:W-:Y:S01]  /*92f0*/  ISETP.LT.OR P6, PT, R0, 0x41, !P3 ;  /* 0x000000410000780c */ /* 0x000fe20005fc1670 */
[----:B0-----:R-:W2:Y:S01]  /*9300*/  LDL.LU.64 R92, [R1+0x228] ;  /* 0x00022800015c7983 */ /* 0x001ea20000300a00 */
[----:B---3--:R-:W-:-:S05]  /*9310*/  @!P1 PRMT R5, R16, 0x8880, RZ ;  /* 0x0000888010059816 */ /* 0x008fca00000000ff */
[----:B------:R-:W-:-:S04]  /*9320*/  @!P1 IMAD R4, R5, R18, RZ ;  /* 0x0000001205049224 */ /* 0x000fc800078e02ff */
[----:B------:R-:W-:-:S05]  /*9330*/  @!P1 IMAD R199, R199, R17, R4 ;  /* 0x00000011c7c79224 */ /* 0x000fca00078e0204 */
[----:B------:R0:W-:Y:S04]  /*9340*/  @!P1 STG.E.U8 desc[UR36][R94.64+0x39], R199 ;  /* 0x000039c75e009986 */ /* 0x0001e8000c101124 */
[----:B------:R-:W3:Y:S01]  /*9350*/  @!P6 LDG.E.U8 R16, desc[UR36][R234.64+0x40] ;  /* 0x00004024ea10e981 */ /* 0x000ee2000c1e1100 */
[----:B------:R-:W-:Y:S02]  /*9360*/  LOP3.LUT R22, R22, 0xfdffffff, RZ, 0xc0, !PT ;  /* 0xfdffffff16167812 */ /* 0x000fe400078ec0ff */
[----:B------:R-:W-:Y:S01]  /*9370*/  LOP3.LUT P5, RZ, R232, 0x100, RZ, 0xc0, !PT ;  /* 0x00000100e8ff7812 */ /* 0x000fe200078ac0ff */
[----:B0-----:R-:W2:Y:S01]  /*9380*/  LDL.LU.64 R94, [R1+0x220] ;  /* 0x00022000015e7983 */ /* 0x001ea20000300a00 */
[----:B---3--:R-:W-:-:S05]  /*9390*/  @!P6 PRMT R5, R16, 0x8880, RZ ;  /* 0x000088801005e816 */ /* 0x008fca00000000ff */
[----:B------:R-:W-:-:S04]  /*93a0*/  @!P6 IMAD R4, R5, R18, RZ ;  /* 0x000000120504e224 */ /* 0x000fc800078e02ff */
[----:B------:R-:W-:-:S05]  /*93b0*/  @!P6 IMAD R184, R184, R17, R4 ;  /* 0x00000011b8b8e224 */ /* 0x000fca00078e0204 */
[----:B------:R0:W-:Y:S01]  /*93c0*/  @!P6 STG.E.U8 desc[UR36][R2.64+0x40], R184 ;  /* 0x000040b80200e986 */ /* 0x0001e2000c101124 */
[----:B------:R-:W-:-:S13]  /*93d0*/  ISETP.LT.OR P6, PT, R0, 0x42, !P3 ;  /* 0x000000420000780c */ /* 0x000fda0005fc1670 */
[----:B------:R-:W3:Y:S02]  /*93e0*/  @!P6 LDG.E.U8 R16, desc[UR36][R234.64+0x41] ;  /* 0x00004124ea10e981 */ /* 0x000ee4000c1e1100 */
[----:B---3--:R-:W-:-:S05]  /*93f0*/  @!P6 PRMT R5, R16, 0x8880, RZ ;  /* 0x000088801005e816 */ /* 0x008fca00000000ff */
[----:B------:R-:W-:-:S04]  /*9400*/  @!P6 IMAD R4, R5, R18, RZ ;  /* 0x000000120504e224 */ /* 0x000fc800078e02ff */
[----:B------:R-:W-:-:S05]  /*9410*/  @!P6 IMAD R185, R185, R17, R4 ;  /* 0x00000011b9b9e224 */ /* 0x000fca00078e0204 */
[----:B------:R3:W-:Y:S01]  /*9420*/  @!P6 STG.E.U8 desc[UR36][R2.64+0x41], R185 ;  /* 0x000041b90200e986 */ /* 0x0007e2000c101124 */
[----:B------:R-:W-:-:S13]  /*9430*/  ISETP.LT.OR P6, PT, R0, 0x41, !P2 ;  /* 0x000000410000780c */ /* 0x000fda00057c1670 */
[----:B------:R-:W4:Y:S01]  /*9440*/  @!P6 LDG.E.U8 R16, desc[UR36][R20.64+0x40] ;  /* 0x000040241410e981 */ /* 0x000f22000c1e1100 */
[----:B0-----:R-:W-:-:S05]  /*9450*/  @!P6 IADD3 R184, P1, R2, R23, RZ ;  /* 0x0000001702b8e210 */ /* 0x001fca0007f3e0ff */
[----:B---3--:R-:W-:Y:S01]  /*9460*/  @!P6 IMAD.X R185, R3, 0x1, R19, P1 ;  /* 0x0000000103b9e824 */ /* 0x008fe200008e0613 */
[----:B----4-:R-:W-:-:S05]  /*9470*/  @!P6 PRMT R5, R16, 0x8880, RZ ;  /* 0x000088801005e816 */ /* 0x010fca00000000ff */
[----:B------:R-:W-:-:S04]  /*9480*/  @!P6 IMAD R4, R5, R18, RZ ;  /* 0x000000120504e224 */ /* 0x000fc800078e02ff */
[----:B------:R-:W-:-:S05]  /*9490*/  @!P6 IMAD R186, R186, R17, R4 ;  /* 0x00000011babae224 */ /* 0x000fca00078e0204 */
[----:B------:R0:W-:Y:S01]  /*94a0*/  @!P6 STG.E.U8 desc[UR36][R184.64+0x40], R186 ;  /* 0x000040bab800e986 */ /* 0x0001e2000c101124 */
[----:B------:R-:W-:-:S13]  /*94b0*/  ISETP.LT.OR P6, PT, R0, 0x42, !P2 ;  /* 0x000000420000780c */ /* 0x000fda00057c1670 */
[----:B------:R-:W3:Y:S01]  /*94c0*/  @!P6 LDG.E.U8 R16, desc[UR36][R20.64+0x41] ;  /* 0x000041241410e981 */ /* 0x000ee2000c1e1100 */
[----:B0-----:R-:W-:-:S05]  /*94d0*/  @!P6 IADD3 R184, P1, R2, R23, RZ ;  /* 0x0000001702b8e210 */ /* 0x001fca0007f3e0ff */
[----:B------:R-:W-:Y:S01]  /*94e0*/  @!P6 IMAD.X R185, R3, 0x1, R19, P1 ;  /* 0x0000000103b9e824 */ /* 0x000fe200008e0613 */
        /* <DEDUP_REMOVED lines=9> */
[----:B------:R-:W-:Y:S01]  /*9580*/  @!P6 STG.E.U8 desc[UR36][R2.64+0x48], R188 ;  /* 0x000048bc0200e986 */ /* 0x000fe2000c101124 */
[----:B------:R-:W-:-:S13]  /*9590*/  ISETP.LT.OR P6, PT, R0, 0x4a, !P3 ;  /* 0x0000004a0000780c */ /* 0x000fda0005fc1670 */
[----:B------:R-:W3:Y:S02]  /*95a0*/  @!P6 LDG.E.U8 R16, desc[UR36][R234.64+0x49] ;  /* 0x00004924ea10e981 */ /* 0x000ee4000c1e1100 */
[----:B---3--:R-:W-:-:S05]  /*95b0*/  @!P6 PRMT R5, R16, 0x8880, RZ ;  /* 0x000088801005e816 */ /* 0x008fca00000000ff */
[----:B------:R-:W-:-:S04]  /*95c0*/  @!P6 IMAD R4, R5, R18, RZ ;  /* 0x000000120504e224 */ /* 0x000fc800078e02ff */
[----:B------:R-:W-:-:S05]  /*95d0*/  @!P6 IMAD R189, R189, R17, R4 ;  /* 0x00000011bdbde224 */ /* 0x000fca00078e0204 */
[----:B------:R-:W-:Y:S01]  /*95e0*/  @!P6 STG.E.U8 desc[UR36][R2.64+0x49], R189 ;  /* 0x000049bd0200e986 */ /* 0x000fe2000c101124 */
        /* <DEDUP_REMOVED lines=28> */
[----:B------:R-:W-:-:S13]  /*97b0*/  LOP3.LUT P6, RZ, R232, 0x200, RZ, 0xc0, !PT ;  /* 0x00000200e8ff7812 */ /* 0x000fda00078cc0ff */
[----:B------:R-:W3:Y:S01]  /*97c0*/  @!P6 LDG.E.U8 R16, desc[UR36][R12.64+0x40] ;  /* 0x000040240c10e981 */ /* 0x000ee2000c1e1100 */
[----:B------:R-:W-:Y:S02]  /*97d0*/  @P3 LOP3.LUT R22, R22, 0x2000000, RZ, 0xfc, !PT ;  /* 0x0200000016163812 */ /* 0x000fe400078efcff */
[----:B------:R-:W-:Y:S02]  /*97e0*/  LOP3.LUT P3, RZ, R232, 0x20, RZ, 0xc0, !PT ;  /* 0x00000020e8ff7812 */ /* 0x000fe4000786c0ff */
[----:B---3--:R-:W-:-:S05]  /*97f0*/  @!P6 PRMT R5, R16, 0x8880, RZ ;  /* 0x000088801005e816 */ /* 0x008fca00000000ff */
[----:B------:R-:W-:-:S04]  /*9800*/  @!P6 IMAD R4, R5, R18, RZ ;  /* 0x000000120504e224 */ /* 0x000fc800078e02ff */
[----:B------:R-:W-:-:S05]  /*9810*/  @!P6 IMAD R178, R178, R17, R4 ;  /* 0x00000011b2b2e224 */ /* 0x000fca00078e0204 */
[----:B------:R0:W-:Y:S04]  /*9820*/  @!P6 STG.E.U8 desc[UR36][R80.64+0x40], R178 ;  /* 0x000040b25000e986 */ /* 0x0001e8000c101124 */
[----:B------:R-:W3:Y:S01]  /*9830*/  @!P3 LDG.E.U8 R16, desc[UR36][R12.64+0x41] ;  /* 0x000041240c10b981 */ /* 0x000ee2000c1e1100 */
[----:B------:R-:W-:Y:S02]  /*9840*/  ISETP.LT.OR P6, PT, R0, 0x49, !P0 ;  /* 0x000000490000780c */ /* 0x000fe400047c1670 */
[----:B------:R-:W-:Y:S01]  /*9850*/  LOP3.LUT P1, RZ, R232, 0x80, RZ, 0xc0, !PT ;  /* 0x00000080e8ff7812 */ /* 0x000fe2000782c0ff */
[----:B0-----:R-:W4:Y:S01]  /*9860*/  LDL.LU.64 R80, [R1+0x218] ;  /* 0x0002180001507983 */ /* 0x001f220000300a00 */
[----:B---3--:R-:W-:-:S05]  /*9870*/  @!P3 PRMT R5, R16, 0x8880, RZ ;  /* 0x000088801005b816 */ /* 0x008fca00000000ff */
[----:B------:R-:W-:-:S04]  /*9880*/  @!P3 IMAD R4, R5, R18, RZ ;  /* 0x000000120504b224 */ /* 0x000fc800078e02ff */
[----:B------:R-:W-:-:S05]  /*9890*/  @!P3 IMAD R179, R179, R17, R4 ;  /* 0x00000011b3b3b224 */ /* 0x000fca00078e0204 */
[----:B------:R0:W-:Y:S04]  /*98a0*/  @!P3 STG.E.U8 desc[UR36][R82.64+0x41], R179 ;  /* 0x000041b35200b986 */ /* 0x0001e8000c101124 */
[----:B------:R-:W3:Y:S04]  /*98b0*/  @!P6 LDG.E.U8 R16, desc[UR36][R14.64+0x48] ;  /* 0x000048240e10e981 */ /* 0x000ee8000c1e1100 */
[----:B0-----:R-:W4:Y:S01]  /*98c0*/  LDL.LU.64 R82, [R1+0x210] ;  /* 0x0002100001527983 */ /* 0x001f220000300a00 */
        /* <DEDUP_REMOVED lines=23> */
[----:B------:R-:W3:Y:S01]  /*9a40*/  @!P6 LDG.E.U8 R16, desc[UR36][R8.64+0x40] ;  /* 0x000040240810e981 */ /* 0x000ee2000c1e1100 */
[----:B------:R-:W-:-:S03]  /*9a50*/  LOP3.LUT P5, RZ, R232, 0x800, RZ, 0xc0, !PT ;  /* 0x00000800e8ff7812 */ /* 0x000fc600078ac0ff */
        /* <DEDUP_REMOVED lines=11> */
[----:B------:R-:W3:Y:S01]  /*9b10*/  @!P3 LDG.E.U8 R16, desc[UR36][R10.64+0x40] ;  /* 0x000040240a10b981 */ /* 0x000ee2000c1e1100 */
[----:B------:R-:W-:Y:S02]  /*9b20*/  LOP3.LUT P6, RZ, R232, 0x1000, RZ, 0xc0, !PT ;  /* 0x00001000e8ff7812 */ /* 0x000fe400078cc0ff */
        /* <DEDUP_REMOVED lines=10> */
[----:B------:R0:W-:Y:S01]  /*9bd0*/  @!P6 STG.E.U8 desc[UR36][R74.64+0x41], R171 ;  /* 0x000041ab4a00e986 */ /* 0x0001e2000c101124 */
[----:B------:R-:W-:Y:S02]  /*9be0*/  ISETP.LT.OR P6, PT, R0, 0x49, !P4 ;  /* 0x000000490000780c */ /* 0x000fe400067c1670 */
[----:B------:R-:W-:Y:S01]  /*9bf0*/  LOP3.LUT P3, RZ, R22, 0x2000000, RZ, 0xc0, !PT ;  /* 0x0200000016ff7812 */ /* 0x000fe2000786c0ff */
[----:B0-----:R-:W3:Y:S10]  /*9c00*/  LDL.LU.64 R74, [R1+0x1f0] ;  /* 0x0001f000014a7983 */ /* 0x001ef40000300a00 */
[----:B------:R-:W2:Y:S02]  /*9c10*/  @!P6 LDG.E.U8 R16, desc[UR36][R8.64+0x48] ;  /* 0x000048240810e981 */ /* 0x000ea4000c1e1100 */
[----:B--2---:R-:W-:-:S05]  /*9c20*/  @!P6 PRMT R5, R16, 0x8880, RZ ;  /* 0x000088801005e816 */ /* 0x004fca00000000ff */
[----:B------:R-:W-:-:S04]  /*9c30*/  @!P6 IMAD R4, R5, R18, RZ ;  /* 0x000000120504e224 */ /* 0x000fc800078e02ff */
[----:B------:R-:W-:-:S05]  /*9c40*/  @!P6 IMAD R172, R172, R17, R4 ;  /* 0x00000011acace224 */ /* 0x000fca00078e0204 */
[----:B------:R-:W-:Y:S01]  /*9c50*/  @!P6 STG.E.U8 desc[UR36][R6.64+0x48], R172 ;  /* 0x000048ac0600e986 */ /* 0x000fe2000c101124 */
[----:B------:R-:W-:-:S13]  /*9c60*/  ISETP.LT.OR P6, PT, R0, 0x4a, !P4 ;  /* 0x0000004a0000780c */ /* 0x000fda00067c1670 */
[----:B------:R-:W2:Y:S02]  /*9c70*/  @!P6 LDG.E.U8 R16, desc[UR36][R8.64+0x49] ;  /* 0x000049240810e981 */ /* 0x000ea4000c1e1100 */
        /* <DEDUP_REMOVED lines=8> */
[----:B------:R0:W-:Y:S04]  /*9d00*/  @!P5 STG.E.U8 desc[UR36][R76.64+0x48], R174 ;  /* 0x000048ae4c00d986 */ /* 0x0001e8000c101124 */
[----:B------:R-:W2:Y:S01]  /*9d10*/  @!P1 LDG.E.U8 R16, desc[UR36][R10.64+0x49] ;  /* 0x000049240a109981 */ /* 0x000ea2000c1e1100 */
[----:B------:R-:W-:Y:S02]  /*9d20*/  ISETP.LT.OR P6, PT, R0, 0x51, !P3 ;  /* 0x000000510000780c */ /* 0x000fe40005fc1670 */
[----:B------:R-:W-:Y:S01]  /*9d30*/  LOP3.LUT R22, R22, 0xfeffffff, RZ, 0xc0, !PT ;  /* 0xfeffffff16167812 */ /* 0x000fe200078ec0ff */
[----:B0-----:R-:W3:Y:S01]  /*9d40*/  LDL.LU.64 R76, [R1+0x1e8] ;  /* 0x0001e800014c7983 */ /* 0x001ee20000300a00 */
[----:B--2---:R-:W-:-:S05]  /*9d50*/  @!P1 PRMT R5, R16, 0x8880, RZ ;  /* 0x0000888010059816 */ /* 0x004fca00000000ff */
[----:B------:R-:W-:-:S04]  /*9d60*/  @!P1 IMAD R4, R5, R18, RZ ;  /* 0x0000001205049224 */ /* 0x000fc800078e02ff */
[----:B------:R-:W-:-:S05]  /*9d70*/  @!P1 IMAD R175, R175, R17, R4 ;  /* 0x00000011afaf9224 */ /* 0x000fca00078e0204 */
[----:B------:R0:W-:Y:S04]  /*9d80*/  @!P1 STG.E.U8 desc[UR36][R78.64+0x49], R175 ;  /* 0x000049af4e009986 */ /* 0x0001e8000c101124 */
[----:B------:R-:W2:Y:S01]  /*9d90*/  @!P6 LDG.E.U8 R16, desc[UR36][R234.64+0x50] ;  /* 0x00005024ea10e981 */ /* 0x000ea2000c1e1100 */
[----:B------:R-:W-:Y:S02]  /*9da0*/  @P3 LOP3.LUT R22, R22, 0x1000000, RZ, 0xfc, !PT ;  /* 0x0100000016163812 */ /* 0x000fe400078efcff */
[----:B------:R-:W-:Y:S01]  /*9db0*/  LOP3.LUT P5, RZ, R232, 0x1000000, RZ, 0xc0, !PT ;  /* 0x01000000e8ff7812 */ /* 0x000fe200078ac0ff */
[----:B0-----:R-:W3:Y:S01]  /*9dc0*/  LDL.LU.64 R78, [R1+0x1e0] ;  /* 0x0001e000014e7983 */ /* 0x001ee20000300a00 */
[----:B--2---:R-:W-:-:S05]  /*9dd0*/  @!P6 PRMT R5, R16, 0x8880, RZ ;  /* 0x000088801005e816 */ /* 0x004fca00000000ff */
[----:B------:R-:W-:-:S04]  /*9de0*/  @!P6 IMAD R4, R5, R18, RZ ;  /* 0x000000120504e224 */ /* 0x000fc800078e02ff */
[----:B------:R-:W-:-:S05]  /*9df0*/  @!P6 IMAD R160, R160, R17, R4 ;  /* 0x00000011a0a0e224 */ /* 0x000fca00078e0204 */
[----:B------:R0:W-:Y:S01]  /*9e00*/  @!P6 STG.E.U8 desc[UR36][R2.64+0x50], R160 ;  /* 0x000050a00200e986 */ /* 0x0001e2000c101124 */
[----:B------:R-:W-:-:S13]  /*9e10*/  ISETP.LT.OR P6, PT, R0, 0x52, !P3 ;  /* 0x000000520000780c */ /* 0x000fda0005fc1670 */
[----:B------:R-:W2:Y:S02]  /*9e20*/  @!P6 LDG.E.U8 R16, desc[UR36][R234.64+0x51] ;  /* 0x00005124ea10e981 */ /* 0x000ea4000c1e1100 */
[----:B--2---:R-:W-:-:S05]  /*9e30*/  @!P6 PRMT R5, R16, 0x8880, RZ ;  /* 0x000088801005e816 */ /* 0x004fca00000000ff */
[----:B------:R-:W-:-:S04]  /*9e40*/  @!P6 IMAD R4, R5, R18, RZ ;  /* 0x000000120504e224 */ /* 0x000fc800078e02ff */
[----:B------:R-:W-:-:S05]  /*9e50*/  @!P6 IMAD R161, R161, R17, R4 ;  /* 0x00000011a1a1e224 */ /* 0x000fca00078e0204 */
[----:B------:R2:W-:Y:S01]  /*9e60*/  @!P6 STG.E.U8 desc[UR36][R2.64+0x51], R161 ;  /* 0x000051a10200e986 */ /* 0x0005e2000c101124 */
[----:B------:R-:W-:-:S13]  /*9e70*/  ISETP.LT.OR P6, PT, R0, 0x51, !P2 ;  /* 0x000000510000780c */ /* 0x000fda00057c1670 */
[----:B------:R-:W4:Y:S01]  /*9e80*/  @!P6 LDG.E.U8 R16, desc[UR36][R20.64+0x50] ;  /* 0x000050241410e981 */ /* 0x000f22000c1e1100 */
[----:B0-----:R-:W-:-:S05]  /*9e90*/  @!P6 IADD3 R160, P1, R2, R23, RZ ;  /* 0x0000001702a0e210 */ /* 0x001fca0007f3e0ff */
[----:B--2---:R-:W-:Y:S01]  /*9ea0*/  @!P6 IMAD.X R161, R3, 0x1, R19, P1 ;  /* 0x0000000103a1e824 */ /* 0x004fe200008e0613 */
[----:B----4-:R-:W-:-:S05]  /*9eb0*/  @!P6 PRMT R5, R16, 0x8880, RZ ;  /* 0x000088801005e816 */ /* 0x010fca00000000ff */
[----:B------:R-:W-:-:S04]  /*9ec0*/  @!P6 IMAD R4, R5, R18, RZ ;  /* 0x000000120504e224 */ /* 0x000fc800078e02ff */
[----:B------:R-:W-:-:S05]  /*9ed0*/  @!P6 IMAD R162, R162, R17, R4 ;  /* 0x00000011a2a2e224 */ /* 0x000fca00078e0204 */
[----:B------:R0:W-:Y:S01]  /*9ee0*/  @!P6 STG.E.U8 desc[UR36][R160.64+0x50], R162 ;  /* 0x000050a2a000e986 */ /* 0x0001e2000c101124 */
        /* <DEDUP_REMOVED lines=48> */
[----:B------:R-:W-:-:S13]  /*a1f0*/  LOP3.LUT P6, RZ, R232, 0x2000000, RZ, 0xc0, !PT ;  /* 0x02000000e8ff7812 */ /* 0x000fda00078cc0ff */
[----:B------:R-:W2:Y:S01]  /*a200*/  @!P6 LDG.E.U8 R16, desc[UR36][R12.64+0x50] ;  /* 0x000050240c10e981 */ /* 0x000ea2000c1e1100 */
[----:B------:R-:W-:Y:S02]  /*a210*/  LOP3.LUT P3, RZ, R232, 0x400000, RZ, 0xc0, !PT ;  /* 0x00400000e8ff7812 */ /* 0x000fe4000786c0ff */
[----:B--2---:R-:W-:-:S05]  /*a220*/  @!P6 PRMT R5, R16, 0x8880, RZ ;  /* 0x000088801005e816 */ /* 0x004fca00000000ff */
[----:B------:R-:W-:-:S04]  /*a230*/  @!P6 IMAD R4, R5, R18, RZ ;  /* 0x000000120504e224 */ /* 0x000fc800078e02ff */
[----:B------:R-:W-:-:S05]  /*a240*/  @!P6 IMAD R154, R154, R17, R4 ;  /* 0x000000119a9ae224 */ /* 0x000fca00078e0204 */
[----:B------:R0:W-:Y:S04]  /*a250*/  @!P6 STG.E.U8 desc[UR36][R64.64+0x50], R154 ;  /* 0x0000509a4000e986 */ /* 0x0001e8000c101124 */
[----:B------:R-:W2:Y:S01]  /*a260*/  @!P3 LDG.E.U8 R16, desc[UR36][R12.64+0x51] ;  /* 0x000051240c10b981 */ /* 0x000ea2000c1e1100 */
[----:B------:R-:W-:Y:S02]  /*a270*/  ISETP.LT.OR P6, PT, R0, 0x59, !P0 ;  /* 0x000000590000780c */ /* 0x000fe400047c1670 */
[----:B------:R-:W-:Y:S01]  /*a280*/  LOP3.LUT P1, RZ, R232, 0x800000, RZ, 0xc0, !PT ;  /* 0x00800000e8ff7812 */ /* 0x000fe2000782c0ff */
[----:B0-----:R-:W4:Y:S01]  /*a290*/  LDL.LU.64 R64, [R1+0x1d8] ;  /* 0x0001d80001407983 */ /* 0x001f220000300a00 */
[----:B--2---:R-:W-:-:S05]  /*a2a0*/  @!P3 PRMT R5, R16, 0x8880, RZ ;  /* 0x000088801005b816 */ /* 0x004fca00000000ff */
[----:B------:R-:W-:-:S04]  /*a2b0*/  @!P3 IMAD R4, R5, R18, RZ ;  /* 0x000000120504b224 */ /* 0x000fc800078e02ff */
[----:B------:R-:W-:-:S05]  /*a2c0*/  @!P3 IMAD R155, R155, R17, R4 ;  /* 0x000000119b9bb224 */ /* 0x000fca00078e0204 */
[----:B------:R0:W-:Y:S04]  /*a2d0*/  @!P3 STG.E.U8 desc[UR36][R66.64+0x51], R155 ;  /* 0x0000519b4200b986 */ /* 0x0001e8000c101124 */
[----:B------:R-:W2:Y:S04]  /*a2e0*/  @!P6 LDG.E.U8 R16, desc[UR36][R14.64+0x58] ;  /* 0x000058240e10e981 */ /* 0x000ea8000c1e1100 */
[----:B0-----:R-:W4:Y:S01]  /*a2f0*/  LDL.LU.64 R66, [R1+0x1d0] ;  /* 0x0001d00001427983 */ /* 0x001f220000300a00 */
        /* <DEDUP_REMOVED lines=23> */
[----:B------:R-:W2:Y:S01]  /*a470*/  @!P6 LDG.E.U8 R16, desc[UR36][R8.64+0x50] ;  /* 0x000050240810e981 */ /* 0x000ea2000c1e1100 */
[----:B------:R-:W-:-:S03]  /*a480*/  LOP3.LUT P5, RZ, R232, 0x100000, RZ, 0xc0, !PT ;  /* 0x00100000e8ff7812 */ /* 0x000fc600078ac0ff */
        /* <DEDUP_REMOVED lines=11> */
[----:B------:R-:W2:Y:S01]  /*a540*/  @!P3 LDG.E.U8 R16, desc[UR36][R10.64+0x50] ;  /* 0x000050240a10b981 */ /* 0x000ea2000c1e1100 */
[----:B------:R-:W-:Y:S02]  /*a550*/  LOP3.LUT P6, RZ, R232, 0x200000, RZ, 0xc0, !PT ;  /* 0x00200000e8ff7812 */ /* 0x000fe400078cc0ff */
        /* <DEDUP_REMOVED lines=10> */
[----:B------:R0:W-:Y:S01]  /*a600*/  @!P6 STG.E.U8 desc[UR36][R58.64+0x51], R147 ;  /* 0x000051933a00e986 */ /* 0x0001e2000c101124 */
[----:B------:R-:W-:Y:S02]  /*a610*/  ISETP.LT.OR P6, PT, R0, 0x59, !P4 ;  /* 0x000000590000780c */ /* 0x000fe400067c1670 */
[----:B------:R-:W-:Y:S01]  /*a620*/  LOP3.LUT P3, RZ, R22, 0x1000000, RZ, 0xc0, !PT ;  /* 0x0100000016ff7812 */ /* 0x000fe2000786c0ff */
[----:B0-----:R-:W2:Y:S10]  /*a630*/  LDL.LU.64 R58, [R1+0x1b0] ;  /* 0x0001b000013a7983 */ /* 0x001eb40000300a00 */
        /* <DEDUP_REMOVED lines=17> */
[----:B------:R-:W-:-:S03]  /*a750*/  ISETP.LT.OR P6, PT, R0, 0x61, !P3 ;  /* 0x000000610000780c */ /* 0x000fc60005fc1670 */
[----:B0-----:R-:W2:Y:S01]  /*a760*/  LDL.LU.64 R60, [R1+0x1a8] ;  /* 0x0001a800013c7983 */ /* 0x001ea20000300a00 */
[----:B---3--:R-:W-:-:S05]  /*a770*/  @!P1 PRMT R5, R16, 0x8880, RZ ;  /* 0x0000888010059816 */ /* 0x008fca00000000ff */
[----:B------:R-:W-:-:S04]  /*a780*/  @!P1 IMAD R4, R5, R18, RZ ;  /* 0x0000001205049224 */ /* 0x000fc800078e02ff */
[----:B------:R-:W-:-:S05]  /*a790*/  @!P1 IMAD R151, R151, R17, R4 ;  /* 0x0000001197979224 */ /* 0x000fca00078e0204 */
[----:B------:R0:W-:Y:S04]  /*a7a0*/  @!P1 STG.E.U8 desc[UR36][R62.64+0x59], R151 ;  /* 0x000059973e009986 */ /* 0x0001e8000c101124 */
[----:B------:R-:W3:Y:S01]  /*a7b0*/  @!P6 LDG.E.U8 R16, desc[UR36][R234.64+0x60] ;  /* 0x00006024ea10e981 */ /* 0x000ee2000c1e1100 */
[----:B------:R-:W-:-:S03]  /*a7c0*/  LOP3.LUT P5, RZ, R232, 0x40000000, RZ, 0xc0, !PT ;  /* 0x40000000e8ff7812 */ /* 0x000fc600078ac0ff */
        /* <DEDUP_REMOVED lines=12> */
[----:B------:R-:W0:Y:S01]  /*a890*/  @!P6 LDG.E.U8 R16, desc[UR36][R20.64+0x60] ;  /* 0x000060241410e981 */ /* 0x000e22000c1e1100 */
[----:B------:R-:W-:-:S05]  /*a8a0*/  @!P6 IADD3 R136, P1, R2, R23, RZ ;  /* 0x000000170288e210 */ /* 0x000fca0007f3e0ff */
[----:B------:R-:W-:Y:S01]  /*a8b0*/  @!P6 IMAD.X R137, R3, 0x1, R19, P1 ;  /* 0x000000010389e824 */ /* 0x000fe200008e0613 */
[----:B0-----:R-:W-:-:S05]  /*a8c0*/  @!P6 PRMT R5, R16, 0x8880, RZ ;  /* 0x000088801005e816 */ /* 0x001fca00000000ff */
        /* <DEDUP_REMOVED lines=24> */
[----:B------:R-:W3:Y:S01]  /*aa50*/  @!P6 LDG.E.U8 R16, desc[UR36][R20.64+0x68] ;  /* 0x000068241410e981 */ /* 0x000ee2000c1e1100 */
[----:B------:R-:W-:-:S05]  /*aa60*/  @!P6 IADD3 R136, P1, R2, R23, RZ ;  /* 0x000000170288e210 */ /* 0x000fca0007f3e0ff */
[----:B------:R-:W-:Y:S01]  /*aa70*/  @!P6 IMAD.X R137, R3, 0x1, R19, P1 ;  /* 0x000000010389e824 */ /* 0x000fe200008e0613 */
[----:B---3--:R-:W-:-:S05]  /*aa80*/  @!P6 PRMT R5, R16, 0x8880, RZ ;  /* 0x000088801005e816 */ /* 0x008fca00000000ff */
[----:B------:R-:W-:-:S04]  /*aa90*/  @!P6 IMAD R4, R5, R18, RZ ;  /* 0x000000120504e224 */ /* 0x000fc800078e02ff */
[----:B------:R-:W-:-:S05]  /*aaa0*/  @!P6 IMAD R5, R142, R17, R4 ;  /* 0x000000118e05e224 */ /* 0x000fca00078e0204 */
[----:B------:R3:W-:Y:S01]  /*aab0*/  @!P6 STG.E.U8 desc[UR36][R136.64+0x68], R5 ;  /* 0x000068058800e986 */ /* 0x0007e2000c101124 */
[----:B------:R-:W-:-:S13]  /*aac0*/  ISETP.LT.OR P6, PT, R0, 0x6a, !P2 ;  /* 0x0000006a0000780c */ /* 0x000fda00057c1670 */
[----:B------:R-:W0:Y:S01]  /*aad0*/  @!P6 LDG.E.U8 R16, desc[UR36][R20.64+0x69] ;  /* 0x000069241410e981 */ /* 0x000e22000c1e1100 */
[----:B------:R-:W-:-:S05]  /*aae0*/  @!P6 IADD3 R138, P1, R2, R23, RZ ;  /* 0x00000017028ae210 */ /* 0x000fca0007f3e0ff */
[----:B------:R-:W-:Y:S01]  /*aaf0*/  @!P6 IMAD.X R139, R3, 0x1, R19, P1 ;  /* 0x00000001038be824 */ /* 0x000fe200008e0613 */
[----:B0-----:R-:W-:-:S05]  /*ab00*/  @!P6 PRMT R141, R16, 0x8880, RZ ;  /* 0x00008880108de816 */ /* 0x001fca00000000ff */
        /* <DEDUP_REMOVED lines=17> */
[----:B------:R-:W-:Y:S02]  /*ac20*/  P2R R140, PR, RZ, 0x8 ;  /* 0x00000008ff8c7803 */ /* 0x000fe40000000000 */
        /* <DEDUP_REMOVED lines=8> */
[----:B0-----:R-:W2:Y:S01]  /*acb0*/  LDL.LU.64 R48, [R1+0x198] ;  /* 0x0001980001307983 */ /* 0x001ea20000300a00 */
[----:B---3--:R-:W-:-:S05]  /*acc0*/  @!P3 PRMT R5, R16, 0x8880, RZ ;  /* 0x000088801005b816 */ /* 0x008fca00000000ff */
[----:B------:R-:W-:-:S04]  /*acd0*/  @!P3 IMAD R4, R5, R18, RZ ;  /* 0x000000120504b224 */ /* 0x000fc800078e02ff */
[----:B------:R-:W-:-:S05]  /*ace0*/  @!P3 IMAD R131, R131, R17, R4 ;  /* 0x000000118383b224 */ /* 0x000fca00078e0204 */
[----:B------:R0:W-:Y:S04]  /*acf0*/  @!P3 STG.E.U8 desc[UR36][R50.64+0x61], R131 ;  /* 0x000061833200b986 */ /* 0x0001e8000c101124 */
[----:B------:R-:W3:Y:S04]  /*ad00*/  @!P6 LDG.E.U8 R16, desc[UR36][R14.64+0x68] ;  /* 0x000068240e10e981 */ /* 0x000ee8000c1e1100 */
[----:B0-----:R-:W2:Y:S01]  /*ad10*/  LDL.LU.64 R50, [R1+0x190] ;  /* 0x0001900001327983 */ /* 0x001ea20000300a00 */
        /* <DEDUP_REMOVED lines=49> */
[----:B------:R-:W-:Y:S02]  /*b030*/  ISETP.LT.OR P6, PT, R0, 0x69, !P4 ;  /* 0x000000690000780c */ /* 0x000fe400067c1670 */
[----:B------:R-:W-:Y:S01]  /*b040*/  ISETP.NE.AND P3, PT, R140, RZ, PT ;  /* 0x000000ff8c00720c */ /* 0x000fe20003f65270 */
[----:B0-----:R-:W3:Y:S10]  /*b050*/  LDL.LU.64 R42, [R1+0x170] ;  /* 0x00017000012a7983 */ /* 0x001ef40000300a00 */
[----:B------:R-:W4:Y:S02]  /*b060*/  @!P6 LDG.E.U8 R16, desc[UR36][R8.64+0x68] ;  /* 0x000068240810e981 */ /* 0x000f24000c1e1100 */
[----:B----4-:R-:W-:-:S05]  /*b070*/  @!P6 PRMT R5, R16, 0x8880, RZ ;  /* 0x000088801005e816 */ /* 0x010fca00000000ff */
[----:B------:R-:W-:-:S04]  /*b080*/  @!P6 IMAD R4, R5, R18, RZ ;  /* 0x000000120504e224 */ /* 0x000fc800078e02ff */
[----:B------:R-:W-:-:S05]  /*b090*/  @!P6 IMAD R5, R124, R17, R4 ;  /* 0x000000117c05e224 */ /* 0x000fca00078e0204 */
[----:B------:R-:W-:Y:S01]  /*b0a0*/  @!P6 STG.E.U8 desc[UR36][R6.64+0x68], R5 ;  /* 0x000068050600e986 */ /* 0x000fe2000c101124 */
[----:B------:R-:W-:-:S13]  /*b0b0*/  ISETP.LT.OR P6, PT, R0, 0x6a, !P4 ;  /* 0x0000006a0000780c */ /* 0x000fda00067c1670 */
[----:B------:R-:W4:Y:S02]  /*b0c0*/  @!P6 LDG.E.U8 R16, desc[UR36][R8.64+0x69] ;  /* 0x000069240810e981 */ /* 0x000f24000c1e1100 */
[----:B----4-:R-:W-:-:S05]  /*b0d0*/  @!P6 PRMT R121, R16, 0x8880, RZ ;  /* 0x000088801079e816 */ /* 0x010fca00000000ff */
[----:B------:R-:W-:-:S04]  /*b0e0*/  @!P6 IMAD R4, R121, R18, RZ ;  /* 0x000000127904e224 */ /* 0x000fc800078e02ff */
[----:B------:R-:W-:-:S05]  /*b0f0*/  @!P6 IMAD R125, R125, R17, R4 ;  /* 0x000000117d7de224 */ /* 0x000fca00078e0204 */
[----:B------:R-:W-:Y:S04]  /*b100*/  @!P6 STG.E.U8 desc[UR36][R6.64+0x69], R125 ;  /* 0x0000697d0600e986 */ /* 0x000fe8000c101124 */
[----:B------:R-:W4:Y:S02]  /*b110*/  @!P5 LDG.E.U8 R16, desc[UR36][R10.64+0x68] ;  /* 0x000068240a10d981 */ /* 0x000f24000c1e1100 */
[----:B----4-:R-:W-:-:S05]  /*b120*/  @!P5 PRMT R121, R16, 0x8880, RZ ;  /* 0x000088801079d816 */ /* 0x010fca00000000ff */
[----:B------:R-:W-:-:S04]  /*b130*/  @!P5 IMAD R4, R121, R18, RZ ;  /* 0x000000127904d224 */ /* 0x000fc800078e02ff */
[----:B------:R-:W-:-:S05]  /*b140*/  @!P5 IMAD R126, R126, R17, R4 ;  /* 0x000000117e7ed224 */ /* 0x000fca00078e0204 */
[----:B------:R0:W-:Y:S04]  /*b150*/  @!P5 STG.E.U8 desc[UR36][R44.64+0x68], R126 ;  /* 0x0000687e2c00d986 */ /* 0x0001e8000c101124 */
[----:B------:R-:W4:Y:S01]  /*b160*/  @!P1 LDG.E.U8 R16, desc[UR36][R10.64+0x69] ;  /* 0x000069240a109981 */ /* 0x000f22000c1e1100 */
[----:B------:R-:W-:-:S03]  /*b170*/  ISETP.LT.OR P6, PT, R0, 0x71, !P3 ;  /* 0x000000710000780c */ /* 0x000fc60005fc1670 */
[----:B0-----:R-:W3:Y:S01]  /*b180*/  LDL.LU.64 R44, [R1+0x168] ;  /* 0x00016800012c7983 */ /* 0x001ee20000300a00 */
[----:B----4-:R-:W-:-:S05]  /*b190*/  @!P1 PRMT R5, R16, 0x8880, RZ ;  /* 0x0000888010059816 */ /* 0x010fca00000000ff */
[----:B------:R-:W-:-:S04]  /*b1a0*/  @!P1 IMAD R4, R5, R18, RZ ;  /* 0x0000001205049224 */ /* 0x000fc800078e02ff */
[----:B------:R-:W-:-:S05]  /*b1b0*/  @!P1 IMAD R127, R127, R17, R4 ;  /* 0x000000117f7f9224 */ /* 0x000fca00078e0204 */
[----:B------:R0:W-:Y:S04]  /*b1c0*/  @!P1 STG.E.U8 desc[UR36][R46.64+0x69], R127 ;  /* 0x0000697f2e009986 */ /* 0x0001e8000c101124 */
[----:B------:R-:W4:Y:S01]  /*b1d0*/  @!P6 LDG.E.U8 R16, desc[UR36][R234.64+0x70] ;  /* 0x00007024ea10e981 */ /* 0x000f22000c1e1100 */
[----:B------:R-:W-:-:S03]  /*b1e0*/  LOP3.LUT P5, RZ, R22, 0x20, RZ, 0xc0, !PT ;  /* 0x0000002016ff7812 */ /* 0x000fc600078ac0ff */
[----:B0-----:R-:W3:Y:S01]  /*b1f0*/  LDL.LU.64 R46, [R1+0x160] ;  /* 0x00016000012e7983 */ /* 0x001ee20000300a00 */
[----:B----4-:R-:W-:-:S05]  /*b200*/  @!P6 PRMT R5, R16, 0x8880, RZ ;  /* 0x000088801005e816 */ /* 0x010fca00000000ff */
[----:B------:R-:W-:-:S04]  /*b210*/  @!P6 IMAD R4, R5, R18, RZ ;  /* 0x000000120504e224 */ /* 0x000fc800078e02ff */
[----:B------:R-:W-:-:S05]  /*b220*/  @!P6 IMAD R5, R112, R17, R4 ;  /* 0x000000117005e224 */ /* 0x000fca00078e0204 */
[----:B------:R0:W-:Y:S01]  /*b230*/  @!P6 STG.E.U8 desc[UR36][R2.64+0x70], R5 ;  /* 0x000070050200e986 */ /* 0x0001e2000c101124 */
[----:B------:R-:W-:-:S13]  /*b240*/  ISETP.LT.OR P6, PT, R0, 0x72, !P3 ;  /* 0x000000720000780c */ /* 0x000fda0005fc1670 */
[----:B------:R-:W4:Y:S02]  /*b250*/  @!P6 LDG.E.U8 R16, desc[UR36][R234.64+0x71] ;  /* 0x00007124ea10e981 */ /* 0x000f24000c1e1100 */
[----:B----4-:R-:W-:-:S05]  /*b260*/  @!P6 PRMT R121, R16, 0x8880, RZ ;  /* 0x000088801079e816 */ /* 0x010fca00000000ff */
        /* <DEDUP_REMOVED lines=12> */
[----:B------:R-:W2:Y:S01]  /*b330*/  @!P6 LDG.E.U8 R16, desc[UR36][R20.64+0x71] ;  /* 0x000071241410e981 */ /* 0x000ea2000c1e1100 */
[----:B------:R-:W-:-:S05]  /*b340*/  @!P6 IADD3 R120, P1, R2, R23, RZ ;  /* 0x000000170278e210 */ /* 0x000fca0007f3e0ff */
[----:B----4-:R-:W-:Y:S01]  /*b350*/  @!P6 IMAD.X R121, R3, 0x1, R19, P1 ;  /* 0x000000010379e824 */ /* 0x010fe200008e0613 */
[----:B--2---:R-:W-:-:S05]  /*b360*/  @!P6 PRMT R123, R16, 0x8880, RZ ;  /* 0x00008880107be816 */ /* 0x004fca00000000ff */
[----:B------:R-:W-:-:S04]  /*b370*/  @!P6 IMAD R4, R123, R18, RZ ;  /* 0x000000127b04e224 */ /* 0x000fc800078e02ff */
[----:B------:R-:W-:-:S05]  /*b380*/  @!P6 IMAD R115, R115, R17, R4 ;  /* 0x000000117373e224 */ /* 0x000fca00078e0204 */
[----:B------:R-:W-:Y:S01]  /*b390*/  @!P6 STG.E.U8 desc[UR36][R120.64+0x71], R115 ;  /* 0x000071737800e986 */ /* 0x000fe2000c101124 */
[----:B------:R-:W-:-:S13]  /*b3a0*/  ISETP.LT.OR P6, PT, R0, 0x79, !P3 ;  /* 0x000000790000780c */ /* 0x000fda0005fc1670 */
[----:B------:R-:W0:Y:S02]  /*b3b0*/  @!P6 LDG.E.U8 R16, desc[UR36][R234.64+0x78] ;  /* 0x00007824ea10e981 */ /* 0x000e24000c1e1100 */
[----:B0-----:R-:W-:-:S05]  /*b3c0*/  @!P6 PRMT R5, R16, 0x8880, RZ ;  /* 0x000088801005e816 */ /* 0x001fca00000000ff */
        /* <DEDUP_REMOVED lines=20> */
[----:B------:R-:W-:Y:S01]  /*b510*/  @!P6 IMAD.X R115, R3, 0x1, R19, P1 ;  /* 0x000000010373e824 */ /* 0x000fe200008e0613 */
        /* <DEDUP_REMOVED lines=18> */
[----:B------:R-:W-:Y:S02]  /*b640*/  P2R R116, PR, RZ, 0x8 ;  /* 0x00000008ff747803 */ /* 0x000fe40000000000 */
        /* <DEDUP_REMOVED lines=65> */
[----:B------:R-:W-:Y:S01]  /*ba60*/  ISETP.NE.AND P3, PT, R116, RZ, PT ;  /* 0x000000ff7400720c */ /* 0x000fe20003f65270 */
        /* <DEDUP_REMOVED lines=44> */
[----:B------:R-:W4:Y:S01]  /*bd30*/  @!P6 LDG.E.U8 R16, desc[UR36][R20.64+0x81] ;  /* 0x000081241410e981 */ /* 0x000f22000c1e1100 */
[----:B------:R-:W-:-:S05]  /*bd40*/  @!P6 IADD3 R96, P1, R2, R23, RZ ;  /* 0x000000170260e210 */ /* 0x000fca0007f3e0ff */
[----:B---3--:R-:W-:Y:S01]  /*bd50*/  @!P6 IMAD.X R97, R3, 0x1, R19, P1 ;  /* 0x000000010361e824 */ /* 0x008fe200008e0613 */
[----:B----4-:R-:W-:-:S05]  /*bd60*/  @!P6 PRMT R99, R16, 0x8880, RZ ;  /* 0x000088801063e816 */ /* 0x010fca00000000ff */
        /* <DEDUP_REMOVED lines=42> */
[----:B------:R0:W-:Y:S01]  /*c010*/  @!P6 STG.E.U8 desc[UR36][R30.64+0x81], R81 ;  /* 0x000081511e00e986 */ /* 0x0001e2000c101124 */
        /* <DEDUP_REMOVED lines=8> */
[----:B------:R-:W4:Y:S01]  /*c0a0*/  @!P3 LDG.E.U8 R16, desc[UR36][R12.64+0x81] ;  /* 0x000081240c10b981 */ /* 0x000f22000c1e1100 */
[----:B------:R-:W-:Y:S02]  /*c0b0*/  ISETP.LT.OR P6, PT, R0, 0x89, !P0 ;  /* 0x000000890000780c */ /* 0x000fe400047c1670 */
[----:B----4-:R-:W-:-:S05]  /*c0c0*/  @!P3 PRMT R89, R16, 0x8880, RZ ;  /* 0x000088801059b816 */ /* 0x010fca00000000ff */
[----:B------:R-:W-:-:S04]  /*c0d0*/  @!P3 IMAD R4, R89, R18, RZ ;  /* 0x000000125904b224 */ /* 0x000fc800078e02ff */
[----:B------:R-:W-:-:S05]  /*c0e0*/  @!P3 IMAD R83, R83, R17, R4 ;  /* 0x000000115353b224 */ /* 0x000fca00078e0204 */
[----:B------:R-:W-:Y:S04]  /*c0f0*/  @!P3 STG.E.U8 desc[UR36][R226.64+0x81], R83 ;  /* 0x00008153e200b986 */ /* 0x000fe8000c101124 */
[----:B------:R-:W0:Y:S02]  /*c100*/  @!P6 LDG.E.U8 R16, desc[UR36][R14.64+0x88] ;  /* 0x000088240e10e981 */ /* 0x000e24000c1e1100 */
[----:B0-----:R-:W-:-:S05]  /*c110*/  @!P6 PRMT R81, R16, 0x8880, RZ ;  /* 0x000088801051e816 */ /* 0x001fca00000000ff */
[----:B------:R-:W-:-:S04]  /*c120*/  @!P6 IMAD R4, R81, R18, RZ ;  /* 0x000000125104e224 */ /* 0x000fc800078e02ff */
[----:B------:R-:W-:-:S05]  /*c130*/  @!P6 IMAD R84, R84, R17, R4 ;  /* 0x000000115454e224 */ /* 0x000fca00078e0204 */
[----:B------:R-:W-:Y:S01]  /*c140*/  @!P6 STG.E.U8 desc[UR36][R30.64+0x88], R84 ;  /* 0x000088541e00e986 */ /* 0x000fe2000c101124 */
[----:B------:R-:W-:-:S13]  /*c150*/  ISETP.LT.OR P6, PT, R0, 0x8a, !P0 ;  /* 0x0000008a0000780c */ /* 0x000fda00047c1670 */
[----:B------:R-:W3:Y:S01]  /*c160*/  @!P6 LDG.E.U8 R16, desc[UR36][R14.64+0x89] ;  /* 0x000089240e10e981 */ /* 0x000ee2000c1e1100 */
[----:B------:R-:W-:Y:S02]  /*c170*/  LOP3.LUT P5, RZ, R22, 0x1000, RZ, 0xc0, !PT ;  /* 0x0000100016ff7812 */ /* 0x000fe400078ac0ff */
        /* <DEDUP_REMOVED lines=11> */
[----:B------:R-:W-:Y:S02]  /*c230*/  ISETP.LT.OR P6, PT, R0, 0x81, !P4 ;  /* 0x000000810000780c */ /* 0x000fe400067c1670 */
[----:B---3--:R-:W-:-:S05]  /*c240*/  @!P1 PRMT R81, R16, 0x8880, RZ ;  /* 0x0000888010519816 */ /* 0x008fca00000000ff */
[----:B------:R-:W-:-:S04]  /*c250*/  @!P1 IMAD R4, R81, R18, RZ ;  /* 0x0000001251049224 */ /* 0x000fc800078e02ff */
[----:B------:R-:W-:-:S05]  /*c260*/  @!P1 IMAD R87, R87, R17, R4 ;  /* 0x0000001157579224 */ /* 0x000fca00078e0204 */
[----:B------:R-:W-:Y:S04]  /*c270*/  @!P1 STG.E.U8 desc[UR36][R222.64+0x89], R87 ;  /* 0x00008957de009986 */ /* 0x000fe8000c101124 */
[----:B------:R-:W3:Y:S02]  /*c280*/  @!P6 LDG.E.U8 R16, desc[UR36][R8.64+0x80] ;  /* 0x000080240810e981 */ /* 0x000ee4000c1e1100 */
[----:B---3--:R-:W-:-:S05]  /*c290*/  @!P6 PRMT R81, R16, 0x8880, RZ ;  /* 0x000088801051e816 */ /* 0x008fca00000000ff */
[----:B------:R-:W-:-:S04]  /*c2a0*/  @!P6 IMAD R4, R81, R18, RZ ;  /* 0x000000125104e224 */ /* 0x000fc800078e02ff */
[----:B0-----:R-:W-:-:S05]  /*c2b0*/  @!P6 IMAD R5, R72, R17, R4 ;  /* 0x000000114805e224 */ /* 0x001fca00078e0204 */
[----:B------:R0:W-:Y:S01]  /*c2c0*/  @!P6 STG.E.U8 desc[UR36][R6.64+0x80], R5 ;  /* 0x000080050600e986 */ /* 0x0001e2000c101124 */
[----:B------:R-:W-:-:S13]  /*c2d0*/  ISETP.LT.OR P6, PT, R0, 0x82, !P4 ;  /* 0x000000820000780c */ /* 0x000fda00067c1670 */
[----:B------:R-:W3:Y:S01]  /*c2e0*/  @!P6 LDG.E.U8 R16, desc[UR36][R8.64+0x81] ;  /* 0x000081240810e981 */ /* 0x000ee2000c1e1100 */
[----:B------:R-:W-:Y:S02]  /*c2f0*/  LOP3.LUT P3, RZ, R22, 0x800, RZ, 0xc0, !PT ;  /* 0x0000080016ff7812 */ /* 0x000fe4000786c0ff */
[----:B---3--:R-:W-:-:S05]  /*c300*/  @!P6 PRMT R81, R16, 0x8880, RZ ;  /* 0x000088801051e816 */ /* 0x008fca00000000ff */
[----:B------:R-:W-:-:S04]  /*c310*/  @!P6 IMAD R4, R81, R18, RZ ;  /* 0x000000125104e224 */ /* 0x000fc800078e02ff */
[----:B------:R-:W-:-:S05]  /*c320*/  @!P6 IMAD R73, R73, R17, R4 ;  /* 0x000000114949e224 */ /* 0x000fca00078e0204 */
[----:B------:R3:W-:Y:S04]  /*c330*/  @!P6 STG.E.U8 desc[UR36][R6.64+0x81], R73 ;  /* 0x000081490600e986 */ /* 0x0007e8000c101124 */
[----:B------:R-:W4:Y:S01]  /*c340*/  @!P3 LDG.E.U8 R16, desc[UR36][R10.64+0x80] ;  /* 0x000080240a10b981 */ /* 0x000f22000c1e1100 */
[----:B------:R-:W-:Y:S02]  /*c350*/  LOP3.LUT P6, RZ, R22, 0x200, RZ, 0xc0, !PT ;  /* 0x0000020016ff7812 */ /* 0x000fe400078cc0ff */
[----:B----4-:R-:W-:-:S05]  /*c360*/  @!P3 PRMT R81, R16, 0x8880, RZ ;  /* 0x000088801051b816 */ /* 0x010fca00000000ff */
[----:B------:R-:W-:-:S04]  /*c370*/  @!P3 IMAD R4, R81, R18, RZ ;  /* 0x000000125104b224 */ /* 0x000fc800078e02ff */
[----:B0-----:R-:W-:-:S05]  /*c380*/  @!P3 IMAD R5, R74, R17, R4 ;  /* 0x000000114a05b224 */ /* 0x001fca00078e0204 */
[----:B------:R0:W-:Y:S04]  /*c390*/  @!P3 STG.E.U8 desc[UR36][R220.64+0x80], R5 ;  /* 0x00008005dc00b986 */ /* 0x0001e8000c101124 */
[----:B------:R-:W4:Y:S02]  /*c3a0*/  @!P6 LDG.E.U8 R16, desc[UR36][R10.64+0x81] ;  /* 0x000081240a10e981 */ /* 0x000f24000c1e1100 */
[----:B----4-:R-:W-:-:S05]  /*c3b0*/  @!P6 PRMT R81, R16, 0x8880, RZ ;  /* 0x000088801051e816 */ /* 0x010fca00000000ff */
[----:B------:R-:W-:-:S04]  /*c3c0*/  @!P6 IMAD R4, R81, R18, RZ ;  /* 0x000000125104e224 */ /* 0x000fc800078e02ff */
[----:B------:R-:W-:-:S05]  /*c3d0*/  @!P6 IMAD R75, R75, R17, R4 ;  /* 0x000000114b4be224 */ /* 0x000fca00078e0204 */
[----:B------:R-:W-:Y:S01]  /*c3e0*/  @!P6 STG.E.U8 desc[UR36][R218.64+0x81], R75 ;  /* 0x0000814bda00e986 */ /* 0x000fe2000c101124 */
[----:B------:R-:W-:-:S13]  /*c3f0*/  ISETP.LT.OR P6, PT, R0, 0x89, !P4 ;  /* 0x000000890000780c */ /* 0x000fda00067c1670 */
        /* <DEDUP_REMOVED lines=16> */
[----:B0-----:R-:W-:-:S05]  /*c500*/  @!P5 IMAD R5, R78, R17, R4 ;  /* 0x000000114e05d224 */ /* 0x001fca00078e0204 */
[----:B------:R0:W-:Y:S04]  /*c510*/  @!P5 STG.E.U8 desc[UR36][R216.64+0x88], R5 ;  /* 0x00008805d800d986 */ /* 0x0001e8000c101124 */
[----:B------:R-:W3:Y:S01]  /*c520*/  @!P1 LDG.E.U8 R16, desc[UR36][R10.64+0x89] ;  /* 0x000089240a109981 */ /* 0x000ee2000c1e1100 */
[----:B------:R-:W-:-:S04]  /*c530*/  ISETP.NE.AND P3, PT, R92, RZ, PT ;  /* 0x000000ff5c00720c */ /* 0x000fc80003f65270 */
        /* <DEDUP_REMOVED lines=72> */
[----:B------:R0:W-:Y:S04]  /*c9c0*/  @!P6 STG.E.U8 desc[UR36][R30.64+0x91], R57 ;  /* 0x000091391e00e986 */ /* 0x0001e8000c101124 */
[----:B------:R-:W3:Y:S01]  /*c9d0*/  @!P1 LDG.E.U8 R16, desc[UR36][R12.64+0x90] ;  /* 0x000090240c109981 */ /* 0x000ee2000c1e1100 */
[----:B------:R-:W-:Y:S02]  /*c9e0*/  LOP3.LUT P6, RZ, R22, 0x8000, RZ, 0xc0, !PT ;  /* 0x0000800016ff7812 */ /* 0x000fe400078cc0ff */
[----:B---3--:R-:W-:-:S05]  /*c9f0*/  @!P1 PRMT R5, R16, 0x8880, RZ ;  /* 0x0000888010059816 */ /* 0x008fca00000000ff */
[----:B------:R-:W-:-:S04]  /*ca00*/  @!P1 IMAD R4, R5, R18, RZ ;  /* 0x0000001205049224 */ /* 0x000fc800078e02ff */
[----:B------:R-:W-:-:S05]  /*ca10*/  @!P1 IMAD R5, R58, R17, R4 ;  /* 0x000000113a059224 */ /* 0x000fca00078e0204 */
[----:B------:R3:W-:Y:S04]  /*ca20*/  @!P1 STG.E.U8 desc[UR36][R212.64+0x90], R5 ;  /* 0x00009005d4009986 */ /* 0x0007e8000c101124 */
[----:B------:R-:W4:Y:S02]  /*ca30*/  @!P6 LDG.E.U8 R16, desc[UR36][R12.64+0x91] ;  /* 0x000091240c10e981 */ /* 0x000f24000c1e1100 */
        /* <DEDUP_REMOVED lines=40> */
[----:B------:R-:W-:-:S13]  /*ccc0*/  LOP3.LUT P6, RZ, R22, 0x10000, RZ, 0xc0, !PT ;  /* 0x0001000016ff7812 */ /* 0x000fda00078cc0ff */
[----:B------:R-:W4:Y:S01]  /*ccd0*/  @!P6 LDG.E.U8 R16, desc[UR36][R10.64+0x90] ;  /* 0x000090240a10e981 */ /* 0x000f22000c1e1100 */
[----:B------:R-:W-:Y:S02]  /*cce0*/  LOP3.LUT P1, RZ, R22, 0x800000, RZ, 0xc0, !PT ;  /* 0x0080000016ff7812 */ /* 0x000fe4000782c0ff */
[----:B----4-:R-:W-:-:S05]  /*ccf0*/  @!P6 PRMT R57, R16, 0x8880, RZ ;  /* 0x000088801039e816 */ /* 0x010fca00000000ff */
[----:B------:R-:W-:-:S04]  /*cd00*/  @!P6 IMAD R4, R57, R18, RZ ;  /* 0x000000123904e224 */ /* 0x000fc800078e02ff */
[----:B0-----:R-:W-:-:S05]  /*cd10*/  @!P6 IMAD R5, R50, R17, R4 ;  /* 0x000000113205e224 */ /* 0x001fca00078e0204 */
[----:B------:R0:W-:Y:S04]  /*cd20*/  @!P6 STG.E.U8 desc[UR36][R206.64+0x90], R5 ;  /* 0x00009005ce00e986 */ /* 0x0001e8000c101124 */
[----:B------:R-:W4:Y:S01]  /*cd30*/  @!P1 LDG.E.U8 R16, desc[UR36][R10.64+0x91] ;  /* 0x000091240a109981 */ /* 0x000f22000c1e1100 */
[----:B------:R-:W-:Y:S02]  /*cd40*/  ISETP.LT.OR P6, PT, R0, 0x99, !P4 ;  /* 0x000000990000780c */ /* 0x000fe400067c1670 */
[----:B----4-:R-:W-:-:S05]  /*cd50*/  @!P1 PRMT R57, R16, 0x8880, RZ ;  /* 0x0000888010399816 */ /* 0x010fca00000000ff */
        /* <DEDUP_REMOVED lines=15> */
[----:B------:R-:W0:Y:S01]  /*ce50*/  @!P5 LDG.E.U8 R16, desc[UR36][R10.64+0x98] ;  /* 0x000098240a10d981 */ /* 0x000e22000c1e1100 */
[----:B------:R-:W-:-:S13]  /*ce60*/  ISETP.LT.OR P1, PT, R0, 0xa1, !P2 ;  /* 0x000000a10000780c */ /* 0x000fda0005721670 */
[----:B------:R-:W-:-:S05]  /*ce70*/  @!P1 IADD3 R48, P6, R2, R23, RZ ;  /* 0x0000001702309210 */ /* 0x000fca0007fde0ff */
[----:B------:R-:W-:Y:S01]  /*ce80*/  @!P1 IMAD.X R49, R3, 0x1, R19, P6 ;  /* 0x0000000103319824 */ /* 0x000fe200030e0613 */
[----:B------:R-:W-:Y:S02]  /*ce90*/  ISETP.LT.OR P6, PT, R0, 0xa2, !P2 ;  /* 0x000000a20000780c */ /* 0x000fe400057c1670 */
[----:B0-----:R-:W-:-:S05]  /*cea0*/  @!P5 PRMT R5, R16, 0x8880, RZ ;  /* 0x000088801005d816 */ /* 0x001fca00000000ff */
[----:B------:R-:W-:-:S04]  /*ceb0*/  @!P5 IMAD R4, R5, R18, RZ ;  /* 0x000000120504d224 */ /* 0x000fc800078e02ff */
[----:B------:R-:W-:-:S05]  /*cec0*/  @!P5 IMAD R5, R54, R17, R4 ;  /* 0x000000113605d224 */ /* 0x000fca00078e0204 */
[----:B------:R0:W-:Y:S01]  /*ced0*/  @!P5 STG.E.U8 desc[UR36][R192.64+0x98], R5 ;  /* 0x00009805c000d986 */ /* 0x0001e2000c101124 */
[----:B------:R-:W-:-:S05]  /*cee0*/  @!P6 IADD3 R50, P5, R2, R23, RZ ;  /* 0x000000170232e210 */ /* 0x000fca0007fbe0ff */
[----:B------:R-:W-:Y:S01]  /*cef0*/  @!P6 IMAD.X R51, R3, 0x1, R19, P5 ;  /* 0x000000010333e824 */ /* 0x000fe200028e0613 */
[----:B------:R-:W-:-:S13]  /*cf00*/  LOP3.LUT P5, RZ, R22, 0x400000, RZ, 0xc0, !PT ;  /* 0x0040000016ff7812 */ /* 0x000fda00078ac0ff */
[----:B------:R-:W3:Y:S02]  /*cf10*/  @!P5 LDG.E.U8 R16, desc[UR36][R10.64+0x99] ;  /* 0x000099240a10d981 */ /* 0x000ee4000c1e1100 */
        /* <DEDUP_REMOVED lines=15> */
[----:B------:R3:W-:Y:S04]  /*d010*/  @!P5 STG.E.U8 desc[UR36][R2.64+0xa1], R41 ;  /* 0x0000a1290200d986 */ /* 0x0007e8000c101124 */
[----:B------:R-:W4:Y:S02]  /*d020*/  @!P1 LDG.E.U8 R16, desc[UR36][R20.64+0xa0] ;  /* 0x0000a02414109981 */ /* 0x000f24000c1e1100 */
[----:B----4-:R-:W-:-:S05]  /*d030*/  @!P1 PRMT R40, R16, 0x8880, RZ ;  /* 0x0000888010289816 */ /* 0x010fca00000000ff */
[----:B0-----:R-:W-:-:S04]  /*d040*/  @!P1 IMAD.MOV.U32 R5, RZ, RZ, R40 ;  /* 0x000000ffff059224 */ /* 0x001fc800078e0028 */
        /* <DEDUP_REMOVED lines=9> */
[----:B------:R-:W3:Y:S01]  /*d0e0*/  @!P6 LDG.E.U8 R16, desc[UR36][R234.64+0xa8] ;  /* 0x0000a824ea10e981 */ /* 0x000ee2000c1e1100 */
[----:B------:R-:W-:Y:S02]  /*d0f0*/  ISETP.LT.OR P3, PT, R0, 0xaa, !P3 ;  /* 0x000000aa0000780c */ /* 0x000fe40005f61670 */
[----:B---3--:R-:W-:-:S05]  /*d100*/  @!P6 PRMT R41, R16, 0x8880, RZ ;  /* 0x000088801029e816 */ /* 0x008fca00000000ff */
[----:B------:R-:W-:-:S04]  /*d110*/  @!P6 IMAD R4, R41, R18, RZ ;  /* 0x000000122904e224 */ /* 0x000fc800078e02ff */
[----:B0-----:R-:W-:-:S05]  /*d120*/  @!P6 IMAD R5, R44, R17, R4 ;  /* 0x000000112c05e224 */ /* 0x001fca00078e0204 */
[----:B------:R0:W-:Y:S04]  /*d130*/  @!P6 STG.E.U8 desc[UR36][R2.64+0xa8], R5 ;  /* 0x0000a8050200e986 */ /* 0x0001e8000c101124 */
[----:B------:R-:W3:Y:S01]  /*d140*/  @!P3 LDG.E.U8 R16, desc[UR36][R234.64+0xa9] ;  /* 0x0000a924ea10b981 */ /* 0x000ee2000c1e1100 */
[----:B------:R-:W-:Y:S02]  /*d150*/  ISETP.LT.OR P6, PT, R0, 0xa9, !P2 ;  /* 0x000000a90000780c */ /* 0x000fe400057c1670 */
[----:B---3--:R-:W-:-:S05]  /*d160*/  @!P3 PRMT R41, R16, 0x8880, RZ ;  /* 0x000088801029b816 */ /* 0x008fca00000000ff */
[----:B------:R-:W-:-:S04]  /*d170*/  @!P3 IMAD R4, R41, R18, RZ ;  /* 0x000000122904b224 */ /* 0x000fc800078e02ff */
[----:B------:R-:W-:-:S05]  /*d180*/  @!P3 IMAD R45, R45, R17, R4 ;  /* 0x000000112d2db224 */ /* 0x000fca00078e0204 */
[----:B------:R-:W-:Y:S04]  /*d190*/  @!P3 STG.E.U8 desc[UR36][R2.64+0xa9], R45 ;  /* 0x0000a92d0200b986 */ /* 0x000fe8000c101124 */
[----:B------:R-:W3:Y:S01]  /*d1a0*/  @!P6 LDG.E.U8 R16, desc[UR36][R20.64+0xa8] ;  /* 0x0000a8241410e981 */ /* 0x000ee2000c1e1100 */
[----:B------:R-:W-:Y:S02]  /*d1b0*/  ISETP.LT.OR P2, PT, R0, 0xaa, !P2 ;  /* 0x000000aa0000780c */ /* 0x000fe40005741670 */
[----:B---3--:R-:W-:-:S05]  /*d1c0*/  @!P6 PRMT R40, R16, 0x8880, RZ ;  /* 0x000088801028e816 */ /* 0x008fca00000000ff */
[----:B0-----:R-:W-:Y:S01]  /*d1d0*/  @!P6 IMAD.MOV.U32 R5, RZ, RZ, R40 ;  /* 0x000000ffff05e224 */ /* 0x001fe200078e0028 */
[----:B------:R-:W-:-:S03]  /*d1e0*/  @!P6 IADD3 R40, P3, R2, R23, RZ ;  /* 0x000000170228e210 */ /* 0x000fc60007f7e0ff */
[----:B------:R-:W-:Y:S02]  /*d1f0*/  @!P6 IMAD R4, R5, R18, RZ ;  /* 0x000000120504e224 */ /* 0x000fe400078e02ff */
[----:B------:R-:W-:Y:S02]  /*d200*/  @!P6 IMAD.X R41, R3, 0x1, R19, P3 ;  /* 0x000000010329e824 */ /* 0x000fe400018e0613 */
[----:B------:R-:W-:-:S05]  /*d210*/  @!P6 IMAD R5, R46, R17, R4 ;  /* 0x000000112e05e224 */ /* 0x000fca00078e0204 */
[----:B------:R0:W-:Y:S04]  /*d220*/  @!P6 STG.E.U8 desc[UR36][R40.64+0xa8], R5 ;  /* 0x0000a8052800e986 */ /* 0x0001e8000c101124 */
[----:B------:R-:W3:Y:S01]  /*d230*/  @!P2 LDG.E.U8 R16, desc[UR36][R20.64+0xa9] ;  /* 0x0000a9241410a981 */ /* 0x000ee2000c1e1100 */
[----:B------:R-:W-:Y:S02]  /*d240*/  ISETP.LT.OR P3, PT, R0, 0xa1, !P0 ;  /* 0x000000a10000780c */ /* 0x000fe40004761670 */
[----:B------:R-:W-:Y:S02]  /*d250*/  @!P2 IADD3 R42, P6, R2, R23, RZ ;  /* 0x00000017022aa210 */ /* 0x000fe40007fde0ff */
[----:B---3--:R-:W-:-:S05]  /*d260*/  @!P2 PRMT R43, R16, 0x8880, RZ ;  /* 0x00008880102ba816 */ /* 0x008fca00000000ff */
[----:B------:R-:W-:Y:S02]  /*d270*/  @!P2 IMAD R4, R43, R18, RZ ;  /* 0x000000122b04a224 */ /* 0x000fe400078e02ff */
[----:B------:R-:W-:Y:S02]  /*d280*/  @!P2 IMAD.X R43, R3, 0x1, R19, P6 ;  /* 0x00000001032ba824 */ /* 0x000fe400030e0613 */
[----:B------:R-:W-:-:S05]  /*d290*/  @!P2 IMAD R47, R47, R17, R4 ;  /* 0x000000112f2fa224 */ /* 0x000fca00078e0204 */
[----:B------:R-:W-:Y:S04]  /*d2a0*/  @!P2 STG.E.U8 desc[UR36][R42.64+0xa9], R47 ;  /* 0x0000a92f2a00a986 */ /* 0x000fe8000c101124 */
[----:B------:R-:W0:Y:S01]  /*d2b0*/  @!P3 LDG.E.U8 R16, desc[UR36][R14.64+0xa0] ;  /* 0x0000a0240e10b981 */ /* 0x000e22000c1e1100 */
[----:B------:R-:W-:Y:S02]  /*d2c0*/  ISETP.LT.OR P6, PT, R0, 0xa2, !P0 ;  /* 0x000000a20000780c */ /* 0x000fe400047c1670 */
[----:B0-----:R-:W-:-:S05]  /*d2d0*/  @!P3 PRMT R5, R16, 0x8880, RZ ;  /* 0x000088801005b816 */ /* 0x001fca00000000ff */
[----:B------:R-:W-:-:S04]  /*d2e0*/  @!P3 IMAD R4, R5, R18, RZ ;  /* 0x000000120504b224 */ /* 0x000fc800078e02ff */
[----:B------:R-:W-:-:S05]  /*d2f0*/  @!P3 IMAD R32, R32, R17, R4 ;  /* 0x000000112020b224 */ /* 0x000fca00078e0204 */
[----:B------:R0:W-:Y:S04]  /*d300*/  @!P3 STG.E.U8 desc[UR36][R30.64+0xa0], R32 ;  /* 0x0000a0201e00b986 */ /* 0x0001e8000c101124 */
[----:B------:R-:W3:Y:S01]  /*d310*/  @!P6 LDG.E.U8 R16, desc[UR36][R14.64+0xa1] ;  /* 0x0000a1240e10e981 */ /* 0x000ee2000c1e1100 */
[----:B------:R-:W-:-:S04]  /*d320*/  LOP3.LUT P1, RZ, R22, 0x100000, RZ, 0xc0, !PT ;  /* 0x0010000016ff7812 */ /* 0x000fc8000782c0ff */
[----:B------:R-:W-:Y:S02]  /*d330*/  ISETP.LT.OR P2, PT, R0, 0xa1, !P1 ;  /* 0x000000a10000780c */ /* 0x000fe40004f41670 */
[----:B---3--:R-:W-:-:S05]  /*d340*/  @!P6 PRMT R5, R16, 0x8880, RZ ;  /* 0x000088801005e816 */ /* 0x008fca00000000ff */
[----:B------:R-:W-:-:S04]  /*d350*/  @!P6 IMAD R4, R5, R18, RZ ;  /* 0x000000120504e224 */ /* 0x000fc800078e02ff */
[----:B------:R-:W-:-:S05]  /*d360*/  @!P6 IMAD R33, R33, R17, R4 ;  /* 0x000000112121e224 */ /* 0x000fca00078e0204 */
[----:B------:R3:W-:Y:S04]  /*d370*/  @!P6 STG.E.U8 desc[UR36][R30.64+0xa1], R33 ;  /* 0x0000a1211e00e986 */ /* 0x0007e8000c101124 */
[----:B------:R-:W4:Y:S01]  /*d380*/  @!P2 LDG.E.U8 R16, desc[UR36][R12.64+0xa0] ;  /* 0x0000a0240c10a981 */ /* 0x000f22000c1e1100 */
[----:B------:R-:W-:-:S04]  /*d390*/  @!P2 IADD3 R20, P3, P6, R23, R2, R236 ;  /* 0x000000021714a210 */ /* 0x000fc80007e7e0ec */
[----:B------:R-:W-:Y:S02]  /*d3a0*/  @!P2 IADD3.X R21, R19, R3, R237, P3, P6 ;  /* 0x000000031315a210 */ /* 0x000fe40001fec4ed */
[----:B------:R-:W-:Y:S02]  /*d3b0*/  ISETP.LT.OR P3, PT, R0, 0xa2, !P1 ;  /* 0x000000a20000780c */ /* 0x000fe40004f61670 */
[----:B----4-:R-:W-:-:S05]  /*d3c0*/  @!P2 PRMT R5, R16, 0x8880, RZ ;  /* 0x000088801005a816 */ /* 0x010fca00000000ff */
[----:B------:R-:W-:-:S04]  /*d3d0*/  @!P2 IMAD R4, R5, R18, RZ ;  /* 0x000000120504a224 */ /* 0x000fc800078e02ff */
[----:B------:R-:W-:-:S05]  /*d3e0*/  @!P2 IMAD R5, R34, R17, R4 ;  /* 0x000000112205a224 */ /* 0x000fca00078e0204 */
[----:B------:R4:W-:Y:S04]  /*d3f0*/  @!P2 STG.E.U8 desc[UR36][R20.64+0xa0], R5 ;  /* 0x0000a0051400a986 */ /* 0x0009e8000c101124 */
[----:B------:R-:W2:Y:S01]  /*d400*/  @!P3 LDG.E.U8 R16, desc[UR36][R12.64+0xa1] ;  /* 0x0000a1240c10b981 */ /* 0x000ea2000c1e1100 */
[----:B0-----:R-:W-:-:S04]  /*d410*/  @!P3 IADD3 R32, P2, P6, R23, R2, R236 ;  /* 0x000000021720b210 */ /* 0x001fc80007e5e0ec */
[----:B---3--:R-:W-:Y:S02]  /*d420*/  @!P3 IADD3.X R33, R19, R3, R237, P2, P6 ;  /* 0x000000031321b210 */ /* 0x008fe400017ec4ed */
[----:B------:R-:W-:Y:S02]  /*d430*/  ISETP.LT.OR P2, PT, R0, 0xa9, !P0 ;  /* 0x000000a90000780c */ /* 0x000fe40004741670 */
[----:B--2---:R-:W-:-:S05]  /*d440*/  @!P3 PRMT R41, R16, 0x8880, RZ ;  /* 0x000088801029b816 */ /* 0x004fca00000000ff */
        /* <DEDUP_REMOVED lines=14> */
[----:B------:R0:W-:Y:S04]  /*d530*/  @!P0 STG.E.U8 desc[UR36][R30.64+0xa9], R37 ;  /* 0x0000a9251e008986 */ /* 0x0001e8000c101124 */
[----:B------:R-:W2:Y:S01]  /*d540*/  @!P2 LDG.E.U8 R16, desc[UR36][R12.64+0xa8] ;  /* 0x0000a8240c10a981 */ /* 0x000ea2000c1e1100 */
[----:B------:R-:W-:Y:S02]  /*d550*/  ISETP.LT.OR P1, PT, R0, 0xaa, !P1 ;  /* 0x000000aa0000780c */ /* 0x000fe40004f21670 */
[----:B------:R-:W-:-:S04]  /*d560*/  @!P2 IADD3 R14, P0, P3, R23, R2, R236 ;  /* 0x00000002170ea210 */ /* 0x000fc80007b1e0ec */
[----:B------:R-:W-:Y:S01]  /*d570*/  @!P2 IADD3.X R15, R19, R3, R237, P0, P3 ;  /* 0x00000003130fa210 */ /* 0x000fe200007e64ed */
[----:B0-----:R-:W3:Y:S01]  /*d580*/  LDL.LU.64 R30, [R1+0x120] ;  /* 0x00012000011e7983 */ /* 0x001ee20000300a00 */
[----:B--2---:R-:W-:-:S03]  /*d590*/  @!P2 PRMT R5, R16, 0x8880, RZ ;  /* 0x000088801005a816 */ /* 0x004fc600000000ff */
[----:B------:R-:W2:Y:S02]  /*d5a0*/  LDL R195, [R1+0xe4] ;  /* 0x0000e40001c37983 */ /* 0x000ea40000100800 */
[----:B------:R-:W-:-:S04]  /*d5b0*/  @!P2 IMAD R4, R5, R18, RZ ;  /* 0x000000120504a224 */ /* 0x000fc800078e02ff */
[----:B------:R-:W-:-:S05]  /*d5c0*/  @!P2 IMAD R5, R38, R17, R4 ;  /* 0x000000112605a224 */ /* 0x000fca00078e0204 */
[----:B------:R0:W-:Y:S04]  /*d5d0*/  @!P2 STG.E.U8 desc[UR36][R14.64+0xa8], R5 ;  /* 0x0000a8050e00a986 */ /* 0x0001e8000c101124 */
[----:B------:R-:W4:Y:S01]  /*d5e0*/  @!P1 LDG.E.U8 R16, desc[UR36][R12.64+0xa9] ;  /* 0x0000a9240c109981 */ /* 0x000f22000c1e1100 */
[----:B------:R-:W-:Y:S02]  /*d5f0*/  ISETP.LT.OR P0, PT, R0, 0xa1, !P4 ;  /* 0x000000a10000780c */ /* 0x000fe40006701670 */
[----:B------:R-:W-:Y:S02]  /*d600*/  @!P1 IADD3 R20, P2, P3, R23, R2, R236 ;  /* 0x0000000217149210 */ /* 0x000fe40007b5e0ec */
[----:B----4-:R-:W-:-:S05]  /*d610*/  @!P1 PRMT R21, R16, 0x8880, RZ ;  /* 0x0000888010159816 */ /* 0x010fca00000000ff */
[----:B------:R-:W-:Y:S01]  /*d620*/  @!P1 IMAD R4, R21, R18, RZ ;  /* 0x0000001215049224 */ /* 0x000fe200078e02ff */
[----:B------:R-:W-:-:S03]  /*d630*/  @!P1 IADD3.X R21, R19, R3, R237, P2, P3 ;  /* 0x0000000313159210 */ /* 0x000fc600017e64ed */
        /* <DEDUP_REMOVED lines=8> */
[----:B------:R-:W4:Y:S01]  /*d6c0*/  @!P1 LDG.E.U8 R16, desc[UR36][R8.64+0xa1] ;  /* 0x0000a12408109981 */ /* 0x000f22000c1e1100 */
[----:B------:R-:W-:-:S04]  /*d6d0*/  LOP3.LUT P5, RZ, R22, 0x200000, RZ, 0xc0, !PT ;  /* 0x0020000016ff7812 */ /* 0x000fc800078ac0ff */
[----:B------:R-:W-:Y:S02]  /*d6e0*/  ISETP.LT.OR P2, PT, R0, 0xa1, !P5 ;  /* 0x000000a10000780c */ /* 0x000fe40006f41670 */
[----:B----4-:R-:W-:-:S05]  /*d6f0*/  @!P1 PRMT R13, R16, 0x8880, RZ ;  /* 0x00008880100d9816 */ /* 0x010fca00000000ff */
[----:B------:R-:W-:-:S04]  /*d700*/  @!P1 IMAD R4, R13, R18, RZ ;  /* 0x000000120d049224 */ /* 0x000fc800078e02ff */
[----:B------:R-:W-:-:S05]  /*d710*/  @!P1 IMAD R25, R25, R17, R4 ;  /* 0x0000001119199224 */ /* 0x000fca00078e0204 */
[----:B------:R-:W-:Y:S04]  /*d720*/  @!P1 STG.E.U8 desc[UR36][R6.64+0xa1], R25 ;  /* 0x0000a11906009986 */ /* 0x000fe8000c101124 */
[----:B------:R-:W4:Y:S01]  /*d730*/  @!P2 LDG.E.U8 R16, desc[UR36][R10.64+0xa0] ;  /* 0x0000a0240a10a981 */ /* 0x000f22000c1e1100 */
[----:B------:R-:W-:Y:S02]  /*d740*/  ISETP.LT.OR P0, PT, R0, 0xa2, !P5 ;  /* 0x000000a20000780c */ /* 0x000fe40006f01670 */
[----:B--2---:R-:W-:Y:S02]  /*d750*/  @!P2 IADD3 R12, P1, P3, R23, R2, R195 ;  /* 0x00000002170ca210 */ /* 0x004fe40007b3e0c3 */
[----:B----4-:R-:W-:-:S05]  /*d760*/  @!P2 PRMT R13, R16, 0x8880, RZ ;  /* 0x00008880100da816 */ /* 0x010fca00000000ff */
[----:B------:R-:W-:Y:S01]  /*d770*/  @!P2 IMAD R4, R13, R18, RZ ;  /* 0x000000120d04a224 */ /* 0x000fe200078e02ff */
[----:B------:R-:W-:-:S03]  /*d780*/  @!P2 IADD3.X R13, R19, R3, R194, P1, P3 ;  /* 0x00000003130da210 */ /* 0x000fc60000fe64c2 */
[----:B0-----:R-:W-:-:S05]  /*d790*/  @!P2 IMAD R5, R26, R17, R4 ;  /* 0x000000111a05a224 */ /* 0x001fca00078e0204 */
[----:B------:R0:W-:Y:S04]  /*d7a0*/  @!P2 STG.E.U8 desc[UR36][R12.64+0xa0], R5 ;  /* 0x0000a0050c00a986 */ /* 0x0001e8000c101124 */
[----:B------:R-:W2:Y:S01]  /*d7b0*/  @!P0 LDG.E.U8 R16, desc[UR36][R10.64+0xa1] ;  /* 0x0000a1240a108981 */ /* 0x000ea2000c1e1100 */
[----:B------:R-:W-:Y:S02]  /*d7c0*/  ISETP.LT.OR P1, PT, R0, 0xa9, !P4 ;  /* 0x000000a90000780c */ /* 0x000fe40006721670 */
[----:B------:R-:W-:Y:S02]  /*d7d0*/  @!P0 IADD3 R14, P2, P3, R23, R2, R195 ;  /* 0x00000002170e8210 */ /* 0x000fe40007b5e0c3 */
[----:B--2---:R-:W-:-:S05]  /*d7e0*/  @!P0 PRMT R15, R16, 0x8880, RZ ;  /* 0x00008880100f8816 */ /* 0x004fca00000000ff */
        /* <DEDUP_REMOVED lines=19> */
[----:B------:R-:W-:Y:S02]  /*d920*/  @!P0 IADD3.X R9, R19, R3, R194, P1, P2 ;  /* 0x0000000313098210 */ /* 0x000fe40000fe44c2 */
[----:B--2---:R-:W-:-:S05]  /*d930*/  @!P0 PRMT R13, R16, 0x8880, RZ ;  /* 0x00008880100d8816 */ /* 0x004fca00000000ff */
[----:B------:R-:W-:-:S04]  /*d940*/  @!P0 IMAD R4, R13, R18, RZ ;  /* 0x000000120d048224 */ /* 0x000fc800078e02ff */
[----:B---3--:R-:W-:-:S05]  /*d950*/  @!P0 IMAD R5, R30, R17, R4 ;  /* 0x000000111e058224 */ /* 0x008fca00078e0204 */
[----:B------:R2:W-:Y:S04]  /*d960*/  @!P0 STG.E.U8 desc[UR36][R8.64+0xa8], R5 ;  /* 0x0000a80508008986 */ /* 0x0005e8000c101124 */
[----:B------:R-:W0:Y:S02]  /*d970*/  @!P5 LDG.E.U8 R16, desc[UR36][R10.64+0xa9] ;  /* 0x0000a9240a10d981 */ /* 0x000e24000c1e1100 */
[----:B0-----:R-:W-:-:S05]  /*d980*/  @!P5 PRMT R7, R16, 0x8880, RZ ;  /* 0x000088801007d816 */ /* 0x001fca00000000ff */
[----:B------:R-:W-:-:S04]  /*d990*/  @!P5 IMAD R4, R7, R18, RZ ;  /* 0x000000120704d224 */ /* 0x000fc800078e02ff */
[----:B------:R-:W-:Y:S01]  /*d9a0*/  IMAD R31, R31, R17, R4 ;  /* 0x000000111f1f7224 */ /* 0x000fe200078e0204 */
[----:B--2---:R-:W-:Y:S06]  /*d9b0*/  @P5 BRA `(.L_x_65) ;  /* 0x0000004800885947 */ /* 0x004fec0003800000 */
[----:B------:R-:W-:-:S04]  /*d9c0*/  IADD3 R2, P0, P1, R23, R2, R195 ;  /* 0x0000000217027210 */ /* 0x000fc8000791e0c3 */
[----:B------:R-:W-:-:S05]  /*d9d0*/  IADD3.X R3, R19, R3, R194, P0, P1 ;  /* 0x0000000313037210 */ /* 0x000fca00007e24c2 */
[----:B------:R0:W-:Y:S01]  /*d9e0*/  STG.E.U8 desc[UR36][R2.64+0xa9], R31 ;  /* 0x0000a91f02007986 */ /* 0x0001e2000c101124 */
[----:B------:R-:W-:Y:S05]  /*d9f0*/  BRA `(.L_x_65) ;  /* 0x0000004800787947 */ /* 0x000fea0003800000 */
.L_x_36:
[----:B------:R-:W2:Y:S01]  /*da00*/  LDL.LU R4, [R1+0xc0] ;  /* 0x0000c00001047983 */ /* 0x000ea20000300800 */
[----:B------:R-:W-:-:S03]  /*da10*/  ULDC.64 UR4, c[0x0][0x5c0] ;  /* 0x0001700000047ab9 */ /* 0x000fc60000000a00 */
[----:B------:R-:W3:Y:S04]  /*da20*/  LDL.LU R8, [R1+0xc4] ;  /* 0x0000c40001087983 */ /* 0x000ee80000300800 */
[----:B------:R-:W4:Y:S04]  /*da30*/  LDL.LU R234, [R1+0xc8] ;  /* 0x0000c80001ea7983 */ /* 0x000f280000300800 */
[----:B------:R-:W4:Y:S04]  /*da40*/  LDL.LU R21, [R1+0xcc] ;  /* 0x0000cc0001157983 */ /* 0x000f280000300800 */
[----:B------:R-:W4:Y:S04]  /*da50*/  LDL.LU R20, [R1+0xd0] ;  /* 0x0000d00001147983 */ /* 0x000f280000300800 */
[----:B------:R-:W4:Y:S04]  /*da60*/  LDL.LU R10, [R1+0xd4] ;  /* 0x0000d400010a7983 */ /* 0x000f280000300800 */
[----:B------:R-:W4:Y:S04]  /*da70*/  LDL.LU R5, [R1+0xd8] ;  /* 0x0000d80001057983 */ /* 0x000f280000300800 */
[----:B------:R-:W4:Y:S04]  /*da80*/  LDL.LU R11, [R1+0xdc] ;  /* 0x0000dc00010b7983 */ /* 0x000f280000300800 */
[----:B------:R-:W4:Y:S04]  /*da90*/  LDL.LU R15, [R1+0xa4] ;  /* 0x0000a400010f7983 */ /* 0x000f280000300800 */
[----:B------:R-:W-:Y:S04]  /*daa0*/  STL.64 [R1+0x1e0], R64 ;  /* 0x0001e04001007387 */ /* 0x000fe80000100a00 */
[----:B------:R-:W-:Y:S04]  /*dab0*/  STL.64 [R1+0x1d8], R66 ;  /* 0x0001d84201007387 */ /* 0x000fe80000100a00 */
[----:B------:R0:W-:Y:S04]  /*dac0*/  STL.64 [R1+0x1d0], R68 ;  /* 0x0001d04401007387 */ /* 0x0001e80000100a00 */
[----:B0-----:R-:W4:Y:S04]  /*dad0*/  LDL.LU R68, [R1+0xa8] ;  /* 0x0000a80001447983 */ /* 0x001f280000300800 */
[----:B------:R0:W-:Y:S04]  /*dae0*/  STL.64 [R1+0x1c8], R70 ;  /* 0x0001c84601007387 */ /* 0x0001e80000100a00 */
[----:B0-----:R-:W4:Y:S04]  /*daf0*/  LDL.LU R71, [R1+0xa0] ;  /* 0x0000a00001477983 */ /* 0x001f280000300800 */
        /* <DEDUP_REMOVED lines=21> */
[----:B------:R0:W-:Y:S04]  /*dc50*/  STL [R1+0x118], R16 ;  /* 0x0001181001007387 */ /* 0x0001e80000100800 */
[----:B0-----:R-:W2:Y:S01]  /*dc60*/  LDL.LU R16, [R1+0xe8] ;  /* 0x0000e80001107983 */ /* 0x001ea20000300800 */
[----:B------:R-:W-:-:S03]  /*dc70*/  IADD3 R6, P1, R12, UR4, RZ ;  /* 0x000000040c067c10 */ /* 0x000fc6000ff3e0ff */
[----:B------:R-:W4:Y:S01]  /*dc80*/  LDL.LU R235, [R1+0xac] ;  /* 0x0000ac0001eb7983 */ /* 0x000f220000300800 */
[----:B------:R-:W-:Y:S02]  /*dc90*/  IADD3.X R7, R14, UR5, RZ, P1, !PT ;  /* 0x000000050e077c10 */ /* 0x000fe40008ffe4ff */
[C---:B--2---:R-:W-:Y:S02]  /*dca0*/  ISETP.GE.AND P2, PT, R16.reuse, 0x1, PT ;  /* 0x000000011000780c */ /* 0x044fe40003f46270 */
[----:B------:R-:W-:Y:S02]  /*dcb0*/  ISETP.GE.AND P3, PT, R16, 0x9, PT ;  /* 0x000000091000780c */ /* 0x000fe40003f66270 */
[----:B------:R-:W-:Y:S02]  /*dcc0*/  ISETP.LT.OR P0, PT, R0, 0x1, !P2 ;  /* 0x000000010000780c */ /* 0x000fe40005701670 */
[----:B------:R-:W-:-:S04]  /*dcd0*/  ISETP.GE.AND P4, PT, R16, 0x81, PT ;  /* 0x000000811000780c */ /* 0x000fc80003f86270 */
[----:B------:R-:W-:-:S07]  /*dce0*/  ISETP.LT.OR P5, PT, R0, 0x1, !P4 ;  /* 0x000000010000780c */ /* 0x000fce00067a1670 */
[----:B------:R-:W-:-:S05]  /*dcf0*/  @!P0 IMAD R4, R4, R17, RZ ;  /* 0x0000001104048224 */ /* 0x000fca00078e02ff */
[----:B------:R3:W-:Y:S01]  /*dd00*/  @!P0 STG.E.U8 desc[UR36][R6.64], R4 ;  /* 0x0000000406008986 */ /* 0x0007e2000c101124 */
[----:B------:R-:W-:-:S13]  /*dd10*/  ISETP.LT.OR P0, PT, R0, 0x2, !P2 ;  /* 0x000000020000780c */ /* 0x000fda0005701670 */
[----:B---3--:R-:W-:Y:S01]  /*dd20*/  @!P0 IMAD R4, R8, R17, RZ ;  /* 0x0000001108048224 */ /* 0x008fe200078e02ff */
[----:B------:R-:W-:-:S04]  /*dd30*/  IADD3 R8, P1, R23, R6, RZ ;  /* 0x0000000617087210 */ /* 0x000fc80007f3e0ff */
[----:B------:R4:W-:Y:S01]  /*dd40*/  @!P0 STG.E.U8 desc[UR36][R6.64+0x1], R4 ;  /* 0x0000010406008986 */ /* 0x0009e2000c101124 */
[C---:B------:R-:W-:Y:S01]  /*dd50*/  ISETP.LT.OR P0, PT, R0.reuse, 0x1, !P3 ;  /* 0x000000010000780c */ /* 0x040fe20005f01670 */
[----:B------:R-:W-:Y:S01]  /*dd60*/  IMAD.X R9, R19, 0x1, R7, P1 ;  /* 0x0000000113097824 */ /* 0x000fe200008e0607 */
[----:B------:R-:W-:-:S11]  /*dd70*/  ISETP.LT.OR P1, PT, R0, 0x9, !P3 ;  /* 0x000000090000780c */ /* 0x000fd60005f21670 */
[-C--:B----4-:R-:W-:Y:S02]  /*dd80*/  @!P0 IMAD R4, R234, R17.reuse, RZ ;  /* 0x00000011ea048224 */ /* 0x090fe400078e02ff */
[----:B------:R-:W2:Y:S01]  /*dd90*/  LDL.LU R234, [R1+0xb0] ;  /* 0x0000b00001ea7983 */ /* 0x000ea20000300800 */
[----:B------:R-:W-:-:S03]  /*dda0*/  @!P1 IMAD R5, R5, R17, RZ ;  /* 0x0000001105059224 */ /* 0x000fc600078e02ff */
[----:B------:R-:W3:Y:S04]  /*ddb0*/  LDL.LU R69, [R1+0xb4] ;  /* 0x0000b40001457983 */ /* 0x000ee80000300800 */
[----:B------:R0:W-:Y:S01]  /*ddc0*/  @!P0 STG.E.U8 desc[UR36][R8.64], R4 ;  /* 0x0000000408008986 */ /* 0x0001e2000c101124 */
[----:B------:R-:W-:-:S13]  /*ddd0*/  ISETP.LT.OR P0, PT, R0, 0x2, !P3 ;  /* 0x000000020000780c */ /* 0x000fda0005f01670 */
[----:B0-----:R-:W-:Y:S02]  /*dde0*/  @!P0 IMAD R4, R21, R17, RZ ;  /* 0x0000001115048224 */ /* 0x001fe400078e02ff */
[----:B------:R-:W4:Y:S04]  /*ddf0*/  LDL.LU R21, [R1+0xb8] ;  /* 0x0000b80001157983 */ /* 0x000f280000300800 */
[----:B------:R0:W-:Y:S01]  /*de00*/  @!P0 STG.E.U8 desc[UR36][R8.64+0x1], R4 ;  /* 0x0000010408008986 */ /* 0x0001e2000c101124 */
[----:B------:R-:W-:-:S03]  /*de10*/  ISETP.LT.OR P0, PT, R0, 0x9, !P2 ;  /* 0x000000090000780c */ /* 0x000fc60005701670 */
[----:B------:R-:W4:Y:S04]  /*de20*/  LDL.LU R64, [R1+0xbc] ;  /* 0x0000bc0001407983 */ /* 0x000f280000300800 */
[----:B------:R-:W4:Y:S04]  /*de30*/  LDL.LU R65, [R1+0x80] ;  /* 0x0000800001417983 */ /* 0x000f280000300800 */
[----:B------:R-:W4:Y:S02]  /*de40*/  LDL.LU R66, [R1+0x84] ;  /* 0x0000840001427983 */ /* 0x000f240000300800 */
[----:B0-----:R-:W-:-:S02]  /*de50*/  @!P0 IMAD R4, R20, R17, RZ ;  /* 0x0000001114048224 */ /* 0x001fc400078e02ff */
[----:B------:R-:W4:Y:S04]  /*de60*/  LDL.LU R67, [R1+0x88] ;  /* 0x0000880001437983 */ /* 0x000f280000300800 */
[----:B------:R0:W-:Y:S01]  /*de70*/  @!P0 STG.E.U8 desc[UR36][R6.64+0x8], R4 ;  /* 0x0000080406008986 */ /* 0x0001e2000c101124 */
[C---:B------:R-:W-:Y:S02]  /*de80*/  ISETP.LT.OR P0, PT, R0.reuse, 0xa, !P2 ;  /* 0x0000000a0000780c */ /* 0x040fe40005701670 */
[----:B------:R-:W-:Y:S01]  /*de90*/  ISETP.LT.OR P2, PT, R0, 0xa, !P3 ;  /* 0x0000000a0000780c */ /* 0x000fe20005f41670 */
[----:B------:R-:W-:-:S10]  /*dea0*/  IMAD R20, R3, 0x78, RZ ;  /* 0x0000007803147824 */ /* 0x000fd400078e02ff */
[-C--:B------:R-:W-:Y:S02]  /*deb0*/  @!P0 IMAD R10, R10, R17.reuse, RZ ;  /* 0x000000110a0a8224 */ /* 0x080fe400078e02ff */
[----:B0-----:R-:W-:-:S03]  /*dec0*/  @!P2 IMAD R4, R11, R17, RZ ;  /* 0x000000110b04a224 */ /* 0x001fc600078e02ff */
[----:B------:R0:W-:Y:S01]  /*ded0*/  @!P0 STG.E.U8 desc[UR36][R6.64+0x9], R10 ;  /* 0x0000090a06008986 */ /* 0x0001e2000c101124 */
[----:B------:R-:W-:-:S03]  /*dee0*/  ISETP.LT.OR P0, PT, R0, 0x2, !P4 ;  /* 0x000000020000780c */ /* 0x000fc60006701670 */
[----:B------:R1:W-:Y:S01]  /*def0*/  @!P1 STG.E.U8 desc[UR36][R8.64+0x8], R5 ;  /* 0x0000080508009986 */ /* 0x0003e2000c101124 */
[----:B------:R-:W-:Y:S01]  /*df00*/  ISETP.GE.AND P1, PT, R16, 0x109, PT ;  /* 0x000001091000780c */ /* 0x000fe20003f26270 */
[----:B------:R-:W-:Y:S02]  /*df10*/  @!P5 IMAD R3, R71, R17, RZ ;  /* 0x000000114703d224 */ /* 0x000fe400078e02ff */
[----:B------:R1:W-:Y:S01]  /*df20*/  @!P2 STG.E.U8 desc[UR36][R8.64+0x9], R4 ;  /* 0x000009040800a986 */ /* 0x0003e2000c101124 */
[----:B------:R-:W-:Y:S01]  /*df30*/  ISETP.LT.OR P6, PT, R0, 0xa, !P1 ;  /* 0x0000000a0000780c */ /* 0x000fe20004fc1670 */
[----:B0-----:R-:W-:-:S04]  /*df40*/  IMAD.WIDE.U32 R10, R2, 0x78, R8 ;  /* 0x00000078020a7825 */ /* 0x001fc800078e0008 */
[----:B-1----:R-:W-:Y:S02]  /*df50*/  IMAD.IADD R5, R11, 0x1, R20 ;  /* 0x000000010b057824 */ /* 0x002fe400078e0214 */
[----:B------:R-:W-:-:S05]  /*df60*/  @!P5 IMAD.MOV.U32 R4, RZ, RZ, R10 ;  /* 0x000000ffff04d224 */ /* 0x000fca00078e000a */
[----:B------:R0:W-:Y:S02]  /*df70*/  @!P5 STG.E.U8 desc[UR36][R4.64], R3 ;  /* 0x000000030400d986 */ /* 0x0001e4000c101124 */
[----:B0-----:R-:W-:Y:S02]  /*df80*/  @!P0 IMAD R3, R15, R17, RZ ;  /* 0x000000110f038224 */ /* 0x001fe400078e02ff */
[----:B------:R-:W-:-:S05]  /*df90*/  @!P0 IMAD.MOV.U32 R4, RZ, RZ, R10 ;  /* 0x000000ffff048224 */ /* 0x000fca00078e000a */
[----:B------:R0:W-:Y:S01]  /*dfa0*/  @!P0 STG.E.U8 desc[UR36][R4.64+0x1], R3 ;  /* 0x0000010304008986 */ /* 0x0001e2000c101124 */
[----:B------:R-:W-:-:S04]  /*dfb0*/  @!P6 IADD3 R14, P0, P2, R23, R10, R236 ;  /* 0x0000000a170ee210 */ /* 0x000fc80007a1e0ec */
[----:B------:R-:W-:Y:S02]  /*dfc0*/  @!P6 IADD3.X R15, R19, R5, R237, P0, P2 ;  /* 0x00000005130fe210 */ /* 0x000fe400007e44ed */
[----:B------:R-:W-:-:S04]  /*dfd0*/  ISETP.GE.AND P0, PT, R16, 0x89, PT ;  /* 0x000000891000780c */ /* 0x000fc80003f06270 */
[----:B------:R-:W-:-:S13]  /*dfe0*/  ISETP.LT.OR P2, PT, R0, 0x1, !P0 ;  /* 0x000000010000780c */ /* 0x000fda0004741670 */
[----:B------:R-:W-:Y:S01]  /*dff0*/  @!P2 IADD3 R12, P5, R23, R10, RZ ;  /* 0x0000000a170ca210 */ /* 0x000fe20007fbe0ff */
[----:B0-----:R-:W-:Y:S01]  /*e000*/  @!P2 IMAD R3, R68, R17, RZ ;  /* 0x000000114403a224 */ /* 0x001fe200078e02ff */
[----:B------:R-:W-:Y:S01]  /*e010*/  ISETP.LT.OR P6, PT, R0, 0x12, !P1 ;  /* 0x000000120000780c */ /* 0x000fe20004fc1670 */
[----:B------:R-:W4:Y:S02]  /*e020*/  LDL.LU R68, [R1+0x8c] ;  /* 0x00008c0001447983 */ /* 0x000f240000300800 */
[----:B------:R-:W-:-:S05]  /*e030*/  @!P2 IMAD.X R13, R5, 0x1, R19, P5 ;  /* 0x00000001050da824 */ /* 0x000fca00028e0613 */
[----:B------:R0:W-:Y:S01]  /*e040*/  @!P2 STG.E.U8 desc[UR36][R12.64], R3 ;  /* 0x000000030c00a986 */ /* 0x0001e2000c101124 */
[----:B------:R-:W-:-:S13]  /*e050*/  ISETP.LT.OR P2, PT, R0, 0x2, !P0 ;  /* 0x000000020000780c */ /* 0x000fda0004741670 */
[----:B0-----:R-:W-:Y:S01]  /*e060*/  @!P2 IADD3 R12, P5, R23, R10, RZ ;  /* 0x0000000a170ca210 */ /* 0x001fe20007fbe0ff */
[----:B------:R-:W-:-:S03]  /*e070*/  @!P2 IMAD R3, R235, R17, RZ ;  /* 0x00000011eb03a224 */ /* 0x000fc600078e02ff */
[----:B------:R-:W-:-:S05]  /*e080*/  @!P2 IADD3.X R13, R19, R20, R11, P5, !PT ;  /* 0x00000014130da210 */ /* 0x000fca0002ffe40b */
[----:B------:R2:W-:Y:S01]  /*e090*/  @!P2 STG.E.U8 desc[UR36][R12.64+0x1], R3 ;  /* 0x000001030c00a986 */ /* 0x0005e2000c101124 */
[----:B------:R-:W-:-:S13]  /*e0a0*/  ISETP.LT.OR P2, PT, R0, 0x9, !P4 ;  /* 0x000000090000780c */ /* 0x000fda0006741670 */
[----:B------:R-:W-:Y:S02]  /*e0b0*/  @!P2 IMAD.MOV.U32 R4, RZ, RZ, R10 ;  /* 0x000000ffff04a224 */ /* 0x000fe400078e000a */
[----:B--2---:R-:W-:-:S05]  /*e0c0*/  @!P2 IMAD R3, R234, R17, RZ ;  /* 0x00000011ea03a224 */ /* 0x004fca00078e02ff */
[----:B------:R0:W-:Y:S02]  /*e0d0*/  @!P2 STG.E.U8 desc[UR36][R4.64+0x8], R3 ;  /* 0x000008030400a986 */ /* 0x0001e4000c101124 */
[----:B0-----:R-:W-:-:S04]  /*e0e0*/  IMAD.WIDE.U32 R2, R2, 0x78, R8 ;  /* 0x0000007802027825 */ /* 0x001fc800078e0008 */
[----:B------:R-:W-:Y:S01]  /*e0f0*/  IMAD.IADD R3, R20, 0x1, R3 ;  /* 0x0000000114037824 */ /* 0x000fe200078e0203 */
[----:B------:R-:W-:-:S04]  /*e100*/  @!P6 IADD3 R234, P2, P5, R23, R2, R236 ;  /* 0x0000000217eae210 */ /* 0x000fc80007d5e0ec */
[----:B------:R-:W-:Y:S02]  /*e110*/  @!P6 IADD3.X R235, R19, R3, R237, P2, P5 ;  /* 0x0000000313ebe210 */ /* 0x000fe400017ea4ed */
[----:B------:R-:W-:-:S13]  /*e120*/  ISETP.LT.OR P2, PT, R0, 0xa, !P4 ;  /* 0x0000000a0000780c */ /* 0x000fda0006741670 */
[----:B---3--:R-:W-:Y:S02]  /*e130*/  @!P2 IMAD R11, R69, R17, RZ ;  /* 0x00000011450ba224 */ /* 0x008fe400078e02ff */
[----:B------:R-:W2:Y:S04]  /*e140*/  LDL.LU R69, [R1+0x90] ;  /* 0x0000900001457983 */ /* 0x000ea80000300800 */
[----:B------:R-:W3:Y:S04]  /*e150*/  LDL.LU R71, [R1+0x94] ;  /* 0x0000940001477983 */ /* 0x000ee80000300800 */
[----:B------:R-:W3:Y:S04]  /*e160*/  LDL.LU R57, [R1+0x98] ;  /* 0x0000980001397983 */ /* 0x000ee80000300800 */
[----:B------:R-:W3:Y:S04]  /*e170*/  LDL.LU R61, [R1+0x9c] ;  /* 0x00009c00013d7983 */ /* 0x000ee80000300800 */
[----:B------:R-:W3:Y:S01]  /*e180*/  LDL.LU R63, [R1+0x60] ;  /* 0x00006000013f7983 */ /* 0x000ee20000300800 */
[----:B------:R-:W-:-:S03]  /*e190*/  @!P2 IMAD.MOV.U32 R4, RZ, RZ, R10 ;  /* 0x000000ffff04a224 */ /* 0x000fc600078e000a */
[----:B------:R-:W3:Y:S04]  /*e1a0*/  LDL.LU R48, [R1+0x64] ;  /* 0x0000640001307983 */ /* 0x000ee80000300800 */
[----:B------:R4:W-:Y:S01]  /*e1b0*/  @!P2 STG.E.U8 desc[UR36][R4.64+0x9], R11 ;  /* 0x0000090b0400a986 */ /* 0x0009e2000c101124 */
[C---:B------:R-:W-:Y:S02]  /*e1c0*/  ISETP.LT.OR P2, PT, R0.reuse, 0x9, !P0 ;  /* 0x000000090000780c */ /* 0x040fe40004741670 */
[----:B------:R-:W-:Y:S01]  /*e1d0*/  ISETP.LT.OR P6, PT, R0, 0x19, !P1 ;  /* 0x000000190000780c */ /* 0x000fe20004fc1670 */
[----:B------:R-:W3:Y:S01]  /*e1e0*/  LDL.LU R49, [R1+0x68] ;  /* 0x0000680001317983 */ /* 0x000ee20000300800 */
[----:B------:R-:W-:-:S03]  /*e1f0*/  LOP3.LUT R22, R22, 0xf7ffffff, RZ, 0xc0, !PT ;  /* 0xf7ffffff16167812 */ /* 0x000fc600078ec0ff */
[----:B------:R-:W3:Y:S06]  /*e200*/  LDL.LU R50, [R1+0x6c] ;  /* 0x00006c0001327983 */ /* 0x000eec0000300800 */
[----:B------:R-:W-:Y:S01]  /*e210*/  @!P2 IADD3 R12, P5, R23, R10, RZ ;  /* 0x0000000a170ca210 */ /* 0x000fe20007fbe0ff */
[----:B----4-:R-:W-:Y:S01]  /*e220*/  @!P2 IMAD R4, R21, R17, RZ ;  /* 0x000000111504a224 */ /* 0x010fe200078e02ff */
[----:B------:R-:W-:Y:S01]  /*e230*/  @P4 LOP3.LUT R22, R22, 0x8000000, RZ, 0xfc, !PT ;  /* 0x0800000016164812 */ /* 0x000fe200078efcff */
[----:B------:R-:W4:Y:S02]  /*e240*/  LDL.LU R51, [R1+0x70] ;  /* 0x0000700001337983 */ /* 0x000f240000300800 */
[----:B------:R-:W-:Y:S01]  /*e250*/  @!P2 IMAD.X R13, R5, 0x1, R19, P5 ;  /* 0x00000001050da824 */ /* 0x000fe200028e0613 */
[----:B------:R-:W-:Y:S01]  /*e260*/  ISETP.LT.OR P4, PT, R0, 0x1a, !P1 ;  /* 0x0000001a0000780c */ /* 0x000fe20004f81670 */
[----:B------:R-:W4:Y:S04]  /*e270*/  LDL.LU R40, [R1+0x74] ;  /* 0x0000740001287983 */ /* 0x000f280000300800 */
[----:B------:R0:W-:Y:S01]  /*e280*/  @!P2 STG.E.U8 desc[UR36][R12.64+0x8], R4 ;  /* 0x000008040c00a986 */ /* 0x0001e2000c101124 */
[----:B------:R-:W-:-:S03]  /*e290*/  @!P6 IADD3 R20, P2, P5, R23, R2, R236 ;  /* 0x000000021714e210 */ /* 0x000fc60007d5e0ec */
[----:B------:R-:W4:Y:S01]  /*e2a0*/  LDL.LU R41, [R1+0x78] ;  /* 0x0000780001297983 */ /* 0x000f220000300800 */
[----:B------:R-:W-:Y:S02]  /*e2b0*/  @!P6 IADD3.X R21, R19, R3, R237, P2, P5 ;  /* 0x000000031315e210 */ /* 0x000fe400017ea4ed */
[----:B------:R-:W-:Y:S01]  /*e2c0*/  ISETP.LT.OR P2, PT, R0, 0xa, !P0 ;  /* 0x0000000a0000780c */ /* 0x000fe20004741670 */
[----:B------:R-:W4:Y:S01]  /*e2d0*/  LDL.LU R52, [R1+0x7c] ;  /* 0x00007c0001347983 */ /* 0x000f220000300800 */
[----:B------:R-:W-:-:S03]  /*e2e0*/  LOP3.LUT R22, R22, 0xfbffffff, RZ, 0xc0, !PT ;  /* 0xfbffffff16167812 */ /* 0x000fc600078ec0ff */
[----:B------:R-:W4:Y:S04]  /*e2f0*/  LDL.LU R53, [R1+0x40] ;  /* 0x0000400001357983 */ /* 0x000f280000300800 */
[----:B------:R-:W4:Y:S04]  /*e300*/  LDL.LU R54, [R1+0x44] ;  /* 0x0000440001367983 */ /* 0x000f280000300800 */
[----:B0-----:R-:W-:Y:S01]  /*e310*/  @!P2 IADD3 R12, P5, R23, R10, RZ ;  /* 0x0000000a170ca210 */ /* 0x001fe20007fbe0ff */
[----:B------:R-:W-:Y:S01]  /*e320*/  @!P2 IMAD R4, R64, R17, RZ ;  /* 0x000000114004a224 */ /* 0x000fe200078e02ff */
[----:B------:R-:W4:Y:S03]  /*e330*/  LDL.LU R55, [R1+0x48] ;  /* 0x0000480001377983 */ /* 0x000f260000300800 */
[----:B------:R-:W-:-:S05]  /*e340*/  @!P2 IMAD.X R13, R5, 0x1, R19, P5 ;  /* 0x00000001050da824 */ /* 0x000fca00028e0613 */
[----:B------:R0:W-:Y:S02]  /*e350*/  @!P2 STG.E.U8 desc[UR36][R12.64+0x9], R4 ;  /* 0x000009040c00a986 */ /* 0x0001e4000c101124 */
[----:B0-----:R-:W-:-:S04]  /*e360*/  @!P4 IADD3 R12, P2, P5, R23, R2, R236 ;  /* 0x00000002170cc210 */ /* 0x001fc80007d5e0ec */
[----:B------:R-:W-:Y:S02]  /*e370*/  @!P4 IADD3.X R13, R19, R3, R237, P2, P5 ;  /* 0x00000003130dc210 */ /* 0x000fe400017ea4ed */
[----:B------:R-:W-:-:S05]  /*e380*/  IADD3 R4, P2, R236, R10, RZ ;  /* 0x0000000aec047210 */ /* 0x000fca0007f5e0ff */
[----:B------:R-:W-:Y:S01]  /*e390*/  IMAD.X R5, R5, 0x1, R237, P2 ;  /* 0x0000000105057824 */ /* 0x000fe200010e06ed */
[----:B------:R-:W-:-:S04]  /*e3a0*/  ISETP.GE.AND P2, PT, R16, 0x101, PT ;  /* 0x000001011000780c */ /* 0x000fc80003f46270 */
[C---:B------:R-:W-:Y:S02]  /*e3b0*/  ISETP.LT.OR P5, PT, R0.reuse, 0x1, !P2 ;  /* 0x000000010000780c */ /* 0x040fe400057a1670 */
[----:B------:R-:W-:-:S11]  /*e3c0*/  ISETP.LT.OR P4, PT, R0, 0x21, !P1 ;  /* 0x000000210000780c */ /* 0x000fd60004f81670 */
[----:B------:R-:W-:-:S05]  /*e3d0*/  @!P5 IMAD R10, R65, R17, RZ ;  /* 0x00000011410ad224 */ /* 0x000fca00078e02ff */
[----:B------:R0:W-:Y:S01]  /*e3e0*/  @!P5 STG.E.U8 desc[UR36][R4.64], R10 ;  /* 0x0000000a0400d986 */ /* 0x0001e2000c101124 */
[----:B------:R-:W-:-:S04]  /*e3f0*/  @!P4 IADD3 R64, P5, P6, R23, R2, R236 ;  /* 0x000000021740c210 */ /* 0x000fc80007ebe0ec */
[----:B------:R-:W-:Y:S02]  /*e400*/  @!P4 IADD3.X R65, R19, R3, R237, P5, P6 ;  /* 0x000000031341c210 */ /* 0x000fe40002fec4ed */
[----:B------:R-:W-:-:S13]  /*e410*/  ISETP.LT.OR P5, PT, R0, 0x2, !P2 ;  /* 0x000000020000780c */ /* 0x000fda00057a1670 */
[----:B0-----:R-:W-:-:S05]  /*e420*/  @!P5 IMAD R10, R66, R17, RZ ;  /* 0x00000011420ad224 */ /* 0x001fca00078e02ff */
[----:B------:R0:W-:Y:S01]  /*e430*/  @!P5 STG.E.U8 desc[UR36][R4.64+0x1], R10 ;  /* 0x0000010a0400d986 */ /* 0x0001e2000c101124 */
[C---:B------:R-:W-:Y:S02]  /*e440*/  ISETP.LT.OR P5, PT, R0.reuse, 0x1, !P1 ;  /* 0x000000010000780c */ /* 0x040fe40004fa1670 */
[----:B------:R-:W-:-:S11]  /*e450*/  ISETP.LT.OR P4, PT, R0, 0x22, !P1 ;  /* 0x000000220000780c */ /* 0x000fd60004f81670 */
[----:B0-----:R-:W-:Y:S01]  /*e460*/  @!P5 IADD3 R10, P6, R4, R23, RZ ;  /* 0x00000017040ad210 */ /* 0x001fe20007fde0ff */
[----:B------:R-:W-:-:S04]  /*e470*/  @!P5 IMAD R24, R67, R17, RZ ;  /* 0x000000114318d224 */ /* 0x000fc800078e02ff */
[----:B------:R-:W-:-:S05]  /*e480*/  @!P5 IMAD.X R11, R5, 0x1, R19, P6 ;  /* 0x00000001050bd824 */ /* 0x000fca00030e0613 */
[----:B------:R0:W-:Y:S01]  /*e490*/  @!P5 STG.E.U8 desc[UR36][R10.64], R24 ;  /* 0x000000180a00d986 */ /* 0x0001e2000c101124 */
[----:B------:R-:W-:-:S04]  /*e4a0*/  @!P4 IADD3 R66, P5, P6, R23, R2, R236 ;  /* 0x000000021742c210 */ /* 0x000fc80007ebe0ec */
[----:B------:R-:W-:Y:S02]  /*e4b0*/  @!P4 IADD3.X R67, R19, R3, R237, P5, P6 ;  /* 0x000000031343c210 */ /* 0x000fe40002fec4ed */
[----:B------:R-:W-:-:S13]  /*e4c0*/  ISETP.LT.OR P5, PT, R0, 0x2, !P1 ;  /* 0x000000020000780c */ /* 0x000fda0004fa1670 */
[----:B0-----:R-:W-:Y:S01]  /*e4d0*/  @!P5 IADD3 R10, P6, R4, R23, RZ ;  /* 0x00000017040ad210 */ /* 0x001fe20007fde0ff */
[----:B------:R-:W-:-:S04]  /*e4e0*/  @!P5 IMAD R24, R68, R17, RZ ;  /* 0x000000114418d224 */ /* 0x000fc800078e02ff */
[----:B------:R-:W-:-:S05]  /*e4f0*/  @!P5 IMAD.X R11, R5, 0x1, R19, P6 ;  /* 0x00000001050bd824 */ /* 0x000fca00030e0613 */
[----:B------:R2:W-:Y:S01]  /*e500*/  @!P5 STG.E.U8 desc[UR36][R10.64+0x1], R24 ;  /* 0x000001180a00d986 */ /* 0x0005e2000c101124 */
[C---:B------:R-:W-:Y:S02]  /*e510*/  ISETP.LT.OR P5, PT, R0.reuse, 0x9, !P2 ;  /* 0x000000090000780c */ /* 0x040fe400057a1670 */
[----:B------:R-:W-:Y:S02]  /*e520*/  ISETP.LT.OR P4, PT, R0, 0x29, !P1 ;  /* 0x000000290000780c */ /* 0x000fe40004f81670 */
[----:B------:R-:W-:-:S09]  /*e530*/  @P2 LOP3.LUT R22, R22, 0x4000000, RZ, 0xfc, !PT ;  /* 0x0400000016162812 */ /* 0x000fd200078efcff */
[----:B--2---:R-:W-:-:S05]  /*e540*/  @!P5 IMAD R10, R69, R17, RZ ;  /* 0x00000011450ad224 */ /* 0x004fca00078e02ff */
[----:B------:R3:W-:Y:S01]  /*e550*/  @!P5 STG.E.U8 desc[UR36][R4.64+0x8], R10 ;  /* 0x0000080a0400d986 */ /* 0x0007e2000c101124 */
[----:B------:R-:W-:-:S04]  /*e560*/  @!P4 IADD3 R68, P5, P6, R23, R2, R236 ;  /* 0x000000021744c210 */ /* 0x000fc80007ebe0ec */
[----:B------:R-:W-:Y:S02]  /*e570*/  @!P4 IADD3.X R69, R19, R3, R237, P5, P6 ;  /* 0x000000031345c210 */ /* 0x000fe40002fec4ed */
[C---:B------:R-:W-:Y:S02]  /*e580*/  ISETP.LT.OR P5, PT, R0.reuse, 0xa, !P2 ;  /* 0x0000000a0000780c */ /* 0x040fe400057a1670 */
[----:B------:R-:W-:-:S11]  /*e590*/  ISETP.LT.OR P4, PT, R0, 0x2a, !P1 ;  /* 0x0000002a0000780c */ /* 0x000fd60004f81670 */
[----:B---3--:R-:W-:-:S05]  /*e5a0*/  @!P5 IMAD R10, R71, R17, RZ ;  /* 0x00000011470ad224 */ /* 0x008fca00078e02ff */
[----:B------:R0:W-:Y:S01]  /*e5b0*/  @!P5 STG.E.U8 desc[UR36][R4.64+0x9], R10 ;  /* 0x0000090a0400d986 */ /* 0x0001e2000c101124 */
[----:B------:R-:W-:-:S04]  /*e5c0*/  @!P4 IADD3 R70, P5, P6, R23, R2, R236 ;  /* 0x000000021746c210 */ /* 0x000fc80007ebe0ec */
[----:B------:R-:W-:Y:S02]  /*e5d0*/  @!P4 IADD3.X R71, R19, R3, R237, P5, P6 ;  /* 0x000000031347c210 */ /* 0x000fe40002fec4ed */
[C---:B------:R-:W-:Y:S02]  /*e5e0*/  ISETP.LT.OR P5, PT, R0.reuse, 0x9, !P1 ;  /* 0x000000090000780c */ /* 0x040fe40004fa1670 */
[C---:B------:R-:W-:Y:S02]  /*e5f0*/  ISETP.LT.OR P2, PT, R0.reuse, 0x31, !P1 ;  /* 0x000000310000780c */ /* 0x040fe40004f41670 */
[----:B------:R-:W-:-:S09]  /*e600*/  ISETP.LT.OR P4, PT, R0, 0xa, !P1 ;  /* 0x0000000a0000780c */ /* 0x000fd20004f81670 */
[----:B0-----:R-:W-:Y:S01]  /*e610*/  @!P5 IADD3 R4, P6, R4, R23, RZ ;  /* 0x000000170404d210 */ /* 0x001fe20007fde0ff */
[----:B------:R-:W-:-:S04]  /*e620*/  @!P5 IMAD R10, R57, R17, RZ ;  /* 0x00000011390ad224 */ /* 0x000fc800078e02ff */
[----:B------:R-:W-:-:S05]  /*e630*/  @!P5 IMAD.X R5, R5, 0x1, R19, P6 ;  /* 0x000000010505d824 */ /* 0x000fca00030e0613 */
[----:B------:R0:W-:Y:S01]  /*e640*/  @!P5 STG.E.U8 desc[UR36][R4.64+0x8], R10 ;  /* 0x0000080a0400d986 */ /* 0x0001e2000c101124 */
[----:B------:R-:W-:-:S04]  /*e650*/  @!P2 IADD3 R56, P5, P6, R23, R2, R236 ;  /* 0x000000021738a210 */ /* 0x000fc80007ebe0ec */
[----:B------:R-:W-:Y:S02]  /*e660*/  @!P2 IADD3.X R57, R19, R3, R237, P5, P6 ;  /* 0x000000031339a210 */ /* 0x000fe40002fec4ed */
[----:B------:R-:W-:Y:S01]  /*e670*/  ISETP.LT.OR P2, PT, R0, 0x32, !P1 ;  /* 0x000000320000780c */ /* 0x000fe20004f41670 */
[----:B0-----:R-:W-:-:S05]  /*e680*/  @!P4 IMAD R4, R61, R17, RZ ;  /* 0x000000113d04c224 */ /* 0x001fca00078e02ff */
[----:B------:R0:W-:Y:S01]  /*e690*/  @!P4 STG.E.U8 desc[UR36][R14.64+0x9], R4 ;  /* 0x000009040e00c986 */ /* 0x0001e2000c101124 */
[----:B------:R-:W-:-:S06]  /*e6a0*/  ISETP.LT.OR P4, PT, R0, 0x39, !P1 ;  /* 0x000000390000780c */ /* 0x000fcc0004f81670 */
[----:B------:R-:W-:-:S04]  /*e6b0*/  @!P2 IADD3 R58, P5, P6, R23, R2, R236 ;  /* 0x00000002173aa210 */ /* 0x000fc80007ebe0ec */
[----:B------:R-:W-:Y:S02]  /*e6c0*/  @!P2 IADD3.X R59, R19, R3, R237, P5, P6 ;  /* 0x00000003133ba210 */ /* 0x000fe40002fec4ed */
[----:B------:R-:W-:Y:S02]  /*e6d0*/  ISETP.GE.AND P2, PT, R16, 0x1, PT ;  /* 0x000000011000780c */ /* 0x000fe40003f46270 */
[----:B------:R-:W-:-:S04]  /*e6e0*/  @!P4 IADD3 R60, P5, P6, R23, R2, R236 ;  /* 0x00000002173cc210 */ /* 0x000fc80007ebe0ec */
[----:B------:R-:W-:Y:S02]  /*e6f0*/  @!P4 IADD3.X R61, R19, R3, R237, P5, P6 ;  /* 0x00000003133dc210 */ /* 0x000fe40002fec4ed */
[C---:B------:R-:W-:Y:S02]  /*e700*/  ISETP.LT.OR P5, PT, R0.reuse, 0x11, !P2 ;  /* 0x000000110000780c */ /* 0x040fe400057a1670 */
[----:B------:R-:W-:-:S11]  /*e710*/  ISETP.LT.OR P4, PT, R0, 0x3a, !P1 ;  /* 0x0000003a0000780c */ /* 0x000fd60004f81670 */
[----:B0-----:R-:W-:-:S05]  /*e720*/  @!P5 IMAD R4, R63, R17, RZ ;  /* 0x000000113f04d224 */ /* 0x001fca00078e02ff */
        /* <DEDUP_REMOVED lines=17> */
[----:B----4-:R-:W-:-:S05]  /*e840*/  @!P5 IMAD R4, R51, R17, RZ ;  /* 0x000000113304d224 */ /* 0x010fca00078e02ff */
[----:B------:R0:W-:Y:S01]  /*e850*/  @!P5 STG.E.U8 desc[UR36][R6.64+0x18], R4 ;  /* 0x000018040600d986 */ /* 0x0001e2000c101124 */
[----:B------:R-:W-:-:S04]  /*e860*/  @!P4 IADD3 R50, P5, P6, R23, R2, R236 ;  /* 0x000000021732c210 */ /* 0x000fc80007ebe0ec */
[----:B------:R-:W-:Y:S02]  /*e870*/  @!P4 IADD3.X R51, R19, R3, R237, P5, P6 ;  /* 0x000000031333c210 */ /* 0x000fe40002fec4ed */
[----:B------:R-:W-:-:S13]  /*e880*/  ISETP.LT.OR P5, PT, R0, 0x1a, !P2 ;  /* 0x0000001a0000780c */ /* 0x000fda00057a1670 */
[----:B0-----:R-:W-:Y:S02]  /*e890*/  @!P5 IMAD R4, R40, R17, RZ ;  /* 0x000000112804d224 */ /* 0x001fe400078e02ff */
[----:B------:R-:W2:Y:S04]  /*e8a0*/  LDL.LU R40, [R1+0x4c] ;  /* 0x00004c0001287983 */ /* 0x000ea80000300800 */
[----:B------:R0:W-:Y:S01]  /*e8b0*/  @!P5 STG.E.U8 desc[UR36][R6.64+0x19], R4 ;  /* 0x000019040600d986 */ /* 0x0001e2000c101124 */
[----:B------:R-:W-:-:S13]  /*e8c0*/  ISETP.LT.OR P5, PT, R0, 0x19, !P3 ;  /* 0x000000190000780c */ /* 0x000fda0005fa1670 */
[----:B0-----:R-:W-:Y:S02]  /*e8d0*/  @!P5 IMAD R4, R41, R17, RZ ;  /* 0x000000112904d224 */ /* 0x001fe400078e02ff */
[----:B------:R-:W3:Y:S04]  /*e8e0*/  LDL.LU R41, [R1+0x50] ;  /* 0x0000500001297983 */ /* 0x000ee80000300800 */
[----:B------:R-:W4:Y:S04]  /*e8f0*/  LDL.LU R46, [R1+0x54] ;  /* 0x00005400012e7983 */ /* 0x000f280000300800 */
[----:B------:R-:W4:Y:S04]  /*e900*/  LDL.LU R47, [R1+0x58] ;  /* 0x00005800012f7983 */ /* 0x000f280000300800 */
[----:B------:R-:W4:Y:S04]  /*e910*/  LDL.LU R42, [R1+0x5c] ;  /* 0x00005c00012a7983 */ /* 0x000f280000300800 */
[----:B------:R-:W4:Y:S04]  /*e920*/  LDL.LU R43, [R1+0x20] ;  /* 0x00002000012b7983 */ /* 0x000f280000300800 */
[----:B------:R-:W4:Y:S04]  /*e930*/  LDL.LU R44, [R1+0x24] ;  /* 0x00002400012c7983 */ /* 0x000f280000300800 */
[----:B------:R-:W4:Y:S04]  /*e940*/  LDL.LU R45, [R1+0x28] ;  /* 0x00002800012d7983 */ /* 0x000f280000300800 */
[----:B------:R0:W-:Y:S01]  /*e950*/  @!P5 STG.E.U8 desc[UR36][R8.64+0x18], R4 ;  /* 0x000018040800d986 */ /* 0x0001e2000c101124 */
[----:B------:R-:W-:-:S02]  /*e960*/  ISETP.LT.OR P5, PT, R0, 0x1a, !P3 ;  /* 0x0000001a0000780c */ /* 0x000fc40005fa1670 */
[----:B------:R-:W-:Y:S01]  /*e970*/  LOP3.LUT P4, RZ, R22, 0x8000000, RZ, 0xc0, !PT ;  /* 0x0800000016ff7812 */ /* 0x000fe2000788c0ff */
[----:B------:R-:W4:Y:S01]  /*e980*/  LDL.LU R33, [R1+0x2c] ;  /* 0x00002c0001217983 */ /* 0x000f220000300800 */
[----:B------:R-:W-:-:S03]  /*e990*/  ISETP.LT.OR P2, PT, R0, 0x49, !P1 ;  /* 0x000000490000780c */ /* 0x000fc60004f41670 */
[----:B------:R-:W4:Y:S04]  /*e9a0*/  LDL.LU R35, [R1+0x30] ;  /* 0x0000300001237983 */ /* 0x000f280000300800 */
[----:B------:R-:W4:Y:S02]  /*e9b0*/  LDL.LU R36, [R1+0x34] ;  /* 0x0000340001247983 */ /* 0x000f240000300800 */
[----:B0-----:R-:W-:Y:S02]  /*e9c0*/  @!P5 IMAD R4, R52, R17, RZ ;  /* 0x000000113404d224 */ /* 0x001fe400078e02ff */
[----:B------:R-:W4:Y:S04]  /*e9d0*/  LDL.LU R37, [R1+0x38] ;  /* 0x0000380001257983 */ /* 0x000f280000300800 */
[----:B------:R0:W-:Y:S01]  /*e9e0*/  @!P5 STG.E.U8 desc[UR36][R8.64+0x19], R4 ;  /* 0x000019040800d986 */ /* 0x0001e2000c101124 */
[----:B------:R-:W-:-:S03]  /*e9f0*/  ISETP.LT.OR P5, PT, R0, 0x11, !P4 ;  /* 0x000000110000780c */ /* 0x000fc600067a1670 */
[----:B------:R-:W4:Y:S04]  /*ea00*/  LDL.LU R25, [R1+0x3c] ;  /* 0x00003c0001197983 */ /* 0x000f280000300800 */
[----:B------:R-:W4:Y:S04]  /*ea10*/  LDL.LU R27, [R1] ;  /* 0x00000000011b7983 */ /* 0x000f280000300800 */
[----:B------:R-:W4:Y:S02]  /*ea20*/  LDL.LU R28, [R1+0x4] ;  /* 0x00000400011c7983 */ /* 0x000f240000300800 */
[----:B0-----:R-:W-:-:S02]  /*ea30*/  @!P5 IMAD R4, R53, R17, RZ ;  /* 0x000000113504d224 */ /* 0x001fc400078e02ff */
[----:B------:R-:W4:Y:S04]  /*ea40*/  LDL.LU R29, [R1+0x8] ;  /* 0x00000800011d7983 */ /* 0x000f280000300800 */
[----:B------:R0:W-:Y:S01]  /*ea50*/  @!P5 STG.E.U8 desc[UR36][R2.64+0x10], R4 ;  /* 0x000010040200d986 */ /* 0x0001e2000c101124 */
[----:B------:R-:W-:-:S03]  /*ea60*/  @!P2 IADD3 R52, P5, P6, R23, R2, R236 ;  /* 0x000000021734a210 */ /* 0x000fc60007ebe0ec */
[----:B------:R-:W4:Y:S01]  /*ea70*/  LDL.LU R30, [R1+0xc] ;  /* 0x00000c00011e7983 */ /* 0x000f220000300800 */
[----:B------:R-:W-:Y:S02]  /*ea80*/  @!P2 IADD3.X R53, R19, R3, R237, P5, P6 ;  /* 0x000000031335a210 */ /* 0x000fe40002fec4ed */
[C---:B------:R-:W-:Y:S01]  /*ea90*/  ISETP.LT.OR P5, PT, R0.reuse, 0x12, !P4 ;  /* 0x000000120000780c */ /* 0x040fe200067a1670 */
[----:B------:R-:W4:Y:S01]  /*eaa0*/  LDL.LU R31, [R1+0x10] ;  /* 0x00001000011f7983 */ /* 0x000f220000300800 */
[----:B------:R-:W-:-:S03]  /*eab0*/  ISETP.LT.OR P2, PT, R0, 0x4a, !P1 ;  /* 0x0000004a0000780c */ /* 0x000fc60004f41670 */
[----:B------:R-:W4:Y:S04]  /*eac0*/  LDL.LU R15, [R1+0x14] ;  /* 0x00001400010f7983 */ /* 0x000f280000300800 */
[----:B------:R-:W4:Y:S04]  /*ead0*/  LDL.LU R232, [R1+0x18] ;  /* 0x0000180001e87983 */ /* 0x000f280000300800 */
[----:B0-----:R-:W-:Y:S01]  /*eae0*/  @!P5 IMAD R4, R54, R17, RZ ;  /* 0x000000113604d224 */ /* 0x001fe200078e02ff */
[----:B------:R-:W4:Y:S04]  /*eaf0*/  LDL.LU R233, [R1+0x1c] ;  /* 0x00001c0001e97983 */ /* 0x000f280000300800 */
[----:B------:R0:W-:Y:S01]  /*eb00*/  @!P5 STG.E.U8 desc[UR36][R2.64+0x11], R4 ;  /* 0x000011040200d986 */ /* 0x0001e2000c101124 */
[----:B------:R-:W-:-:S13]  /*eb10*/  ISETP.LT.OR P5, PT, R0, 0x11, !P0 ;  /* 0x000000110000780c */ /* 0x000fda00047a1670 */
[----:B0-----:R-:W-:Y:S01]  /*eb20*/  @!P5 IADD3 R4, P6, R23, R2, RZ ;  /* 0x000000021704d210 */ /* 0x001fe20007fde0ff */
[----:B------:R-:W-:-:S04]  /*eb30*/  @!P5 IMAD R10, R55, R17, RZ ;  /* 0x00000011370ad224 */ /* 0x000fc800078e02ff */
[----:B------:R-:W-:-:S05]  /*eb40*/  @!P5 IMAD.X R5, R3, 0x1, R19, P6 ;  /* 0x000000010305d824 */ /* 0x000fca00030e0613 */
[----:B------:R0:W-:Y:S01]  /*eb50*/  @!P5 STG.E.U8 desc[UR36][R4.64+0x10], R10 ;  /* 0x0000100a0400d986 */ /* 0x0001e2000c101124 */
[----:B------:R-:W-:-:S04]  /*eb60*/  @!P2 IADD3 R54, P5, P6, R23, R2, R236 ;  /* 0x000000021736a210 */ /* 0x000fc80007ebe0ec */
[----:B------:R-:W-:Y:S02]  /*eb70*/  @!P2 IADD3.X R55, R19, R3, R237, P5, P6 ;  /* 0x000000031337a210 */ /* 0x000fe40002fec4ed */
[----:B------:R-:W-:-:S13]  /*eb80*/  ISETP.LT.OR P5, PT, R0, 0x12, !P0 ;  /* 0x000000120000780c */ /* 0x000fda00047a1670 */
[----:B0-----:R-:W-:-:S05]  /*eb90*/  @!P5 IADD3 R4, P6, R23, R2, RZ ;  /* 0x000000021704d210 */ /* 0x001fca0007fde0ff */
[----:B------:R-:W-:Y:S01]  /*eba0*/  @!P5 IMAD.X R5, R3, 0x1, R19, P6 ;  /* 0x000000010305d824 */ /* 0x000fe200030e0613 */
[----:B------:R-:W-:Y:S01]  /*ebb0*/  ISETP.LT.OR P2, PT, R0, 0x51, !P1 ;  /* 0x000000510000780c */ /* 0x000fe20004f41670 */
[----:B--2---:R-:W-:-:S05]  /*ebc0*/  @!P5 IMAD R10, R40, R17, RZ ;  /* 0x00000011280ad224 */ /* 0x004fca00078e02ff */
[----:B------:R3:W-:Y:S01]  /*ebd0*/  @!P5 STG.E.U8 desc[UR36][R4.64+0x11], R10 ;  /* 0x0000110a0400d986 */ /* 0x0007e2000c101124 */
[----:B------:R-:W-:-:S13]  /*ebe0*/  ISETP.LT.OR P5, PT, R0, 0x19, !P4 ;  /* 0x000000190000780c */ /* 0x000fda00067a1670 */
[----:B---3--:R-:W-:-:S05]  /*ebf0*/  @!P5 IMAD R4, R41, R17, RZ ;  /* 0x000000112904d224 */ /* 0x008fca00078e02ff */
[----:B------:R4:W-:Y:S01]  /*ec00*/  @!P5 STG.E.U8 desc[UR36][R2.64+0x18], R4 ;  /* 0x000018040200d986 */ /* 0x0009e2000c101124 */
[----:B------:R-:W-:-:S04]  /*ec10*/  @!P2 IADD3 R40, P5, P6, R23, R2, R236 ;  /* 0x000000021728a210 */ /* 0x000fc80007ebe0ec */
[----:B------:R-:W-:Y:S02]  /*ec20*/  @!P2 IADD3.X R41, R19, R3, R237, P5, P6 ;  /* 0x000000031329a210 */ /* 0x000fe40002fec4ed */
[----:B------:R-:W-:-:S13]  /*ec30*/  ISETP.LT.OR P5, PT, R0, 0x1a, !P4 ;  /* 0x0000001a0000780c */ /* 0x000fda00067a1670 */
[----:B----4-:R-:W-:-:S05]  /*ec40*/  @!P5 IMAD R4, R46, R17, RZ ;  /* 0x000000112e04d224 */ /* 0x010fca00078e02ff */
[----:B------:R0:W-:Y:S01]  /*ec50*/  @!P5 STG.E.U8 desc[UR36][R2.64+0x19], R4 ;  /* 0x000019040200d986 */ /* 0x0001e2000c101124 */
[----:B------:R-:W-:-:S13]  /*ec60*/  ISETP.LT.OR P5, PT, R0, 0x19, !P0 ;  /* 0x000000190000780c */ /* 0x000fda00047a1670 */
[----:B0-----:R-:W-:Y:S01]  /*ec70*/  @!P5 IADD3 R4, P6, R23, R2, RZ ;  /* 0x000000021704d210 */ /* 0x001fe20007fde0ff */
[----:B------:R-:W-:-:S04]  /*ec80*/  @!P5 IMAD R10, R47, R17, RZ ;  /* 0x000000112f0ad224 */ /* 0x000fc800078e02ff */
[----:B------:R-:W-:-:S05]  /*ec90*/  @!P5 IMAD.X R5, R3, 0x1, R19, P6 ;  /* 0x000000010305d824 */ /* 0x000fca00030e0613 */
[----:B------:R0:W-:Y:S01]  /*eca0*/  @!P5 STG.E.U8 desc[UR36][R4.64+0x18], R10 ;  /* 0x0000180a0400d986 */ /* 0x0001e2000c101124 */
[----:B------:R-:W-:-:S13]  /*ecb0*/  ISETP.LT.OR P5, PT, R0, 0x1a, !P0 ;  /* 0x0000001a0000780c */ /* 0x000fda00047a1670 */
[----:B0-----:R-:W-:Y:S01]  /*ecc0*/  @!P5 IADD3 R4, P6, R23, R2, RZ ;  /* 0x000000021704d210 */ /* 0x001fe20007fde0ff */
[----:B------:R-:W-:-:S04]  /*ecd0*/  @!P5 IMAD R10, R42, R17, RZ ;  /* 0x000000112a0ad224 */ /* 0x000fc800078e02ff */
[----:B------:R-:W-:Y:S01]  /*ece0*/  @!P5 IMAD.X R5, R3, 0x1, R19, P6 ;  /* 0x000000010305d824 */ /* 0x000fe200030e0613 */
[----:B------:R-:W-:-:S04]  /*ecf0*/  LOP3.LUT P2, RZ, R22, 0x4000000, RZ, 0xc0, !PT ;  /* 0x0400000016ff7812 */ /* 0x000fc8000784c0ff */
[----:B------:R0:W-:Y:S01]  /*ed00*/  @!P5 STG.E.U8 desc[UR36][R4.64+0x19], R10 ;  /* 0x0000190a0400d986 */ /* 0x0001e2000c101124 */
[----:B------:R-:W-:Y:S02]  /*ed10*/  LOP3.LUT R22, R22, 0xfeffffff, RZ, 0xc0, !PT ;  /* 0xfeffffff16167812 */ /* 0x000fe400078ec0ff */
[----:B0-----:R-:W-:-:S05]  /*ed20*/  IADD3 R4, P5, R236, R2, RZ ;  /* 0x00000002ec047210 */ /* 0x001fca0007fbe0ff */
[----:B------:R-:W-:Y:S01]  /*ed30*/  IMAD.X R5, R3, 0x1, R237, P5 ;  /* 0x0000000103057824 */ /* 0x000fe200028e06ed */
[----:B------:R-:W-:Y:S02]  /*ed40*/  ISETP.LT.OR P5, PT, R0, 0x11, !P2 ;  /* 0x000000110000780c */ /* 0x000fe400057a1670 */
[----:B------:R-:W-:Y:S02]  /*ed50*/  @P4 LOP3.LUT R22, R22, 0x1000000, RZ, 0xfc, !PT ;  /* 0x0100000016164812 */ /* 0x000fe400078efcff */
[----:B------:R-:W-:-:S09]  /*ed60*/  ISETP.LT.OR P4, PT, R0, 0x52, !P1 ;  /* 0x000000520000780c */ /* 0x000fd20004f81670 */
[----:B------:R-:W-:-:S05]  /*ed70*/  @!P5 IMAD R10, R43, R17, RZ ;  /* 0x000000112b0ad224 */ /* 0x000fca00078e02ff */
[----:B------:R0:W-:Y:S01]  /*ed80*/  @!P5 STG.E.U8 desc[UR36][R4.64+0x10], R10 ;  /* 0x0000100a0400d986 */ /* 0x0001e2000c101124 */
[----:B------:R-:W-:-:S04]  /*ed90*/  @!P4 IADD3 R42, P5, P6, R23, R2, R236 ;  /* 0x00000002172ac210 */ /* 0x000fc80007ebe0ec */
[----:B------:R-:W-:Y:S02]  /*eda0*/  @!P4 IADD3.X R43, R19, R3, R237, P5, P6 ;  /* 0x00000003132bc210 */ /* 0x000fe40002fec4ed */
[----:B------:R-:W-:-:S13]  /*edb0*/  ISETP.LT.OR P5, PT, R0, 0x12, !P2 ;  /* 0x000000120000780c */ /* 0x000fda00057a1670 */
[----:B0-----:R-:W-:-:S05]  /*edc0*/  @!P5 IMAD R10, R44, R17, RZ ;  /* 0x000000112c0ad224 */ /* 0x001fca00078e02ff */
[----:B------:R0:W-:Y:S01]  /*edd0*/  @!P5 STG.E.U8 desc[UR36][R4.64+0x11], R10 ;  /* 0x0000110a0400d986 */ /* 0x0001e2000c101124 */
[----:B------:R-:W-:Y:S02]  /*ede0*/  ISETP.LT.OR P5, PT, R0, 0x11, !P1 ;  /* 0x000000110000780c */ /* 0x000fe40004fa1670 */
[----:B------:R-:W-:-:S04]  /*edf0*/  LOP3.LUT R22, R22, 0xfdffffff, RZ, 0xc0, !PT ;  /* 0xfdffffff16167812 */ /* 0x000fc800078ec0ff */
[----:B------:R-:W-:Y:S02]  /*ee00*/  @P0 LOP3.LUT R22, R22, 0x2000000, RZ, 0xfc, !PT ;  /* 0x0200000016160812 */ /* 0x000fe400078efcff */
[----:B------:R-:W-:-:S05]  /*ee10*/  ISETP.LT.OR P0, PT, R0, 0x59, !P1 ;  /* 0x000000590000780c */ /* 0x000fca0004f01670 */
[----:B0-----:R-:W-:Y:S01]  /*ee20*/  @!P5 IADD3 R10, P6, R23, R4, RZ ;  /* 0x00000004170ad210 */ /* 0x001fe20007fde0ff */
[----:B------:R-:W-:-:S04]  /*ee30*/  @!P5 IMAD R14, R45, R17, RZ ;  /* 0x000000112d0ed224 */ /* 0x000fc800078e02ff */
[----:B------:R-:W-:-:S05]  /*ee40*/  @!P5 IMAD.X R11, R19, 0x1, R5, P6 ;  /* 0x00000001130bd824 */ /* 0x000fca00030e0605 */
[----:B------:R0:W-:Y:S01]  /*ee50*/  @!P5 STG.E.U8 desc[UR36][R10.64+0x10], R14 ;  /* 0x0000100e0a00d986 */ /* 0x0001e2000c101124 */
[----:B------:R-:W-:-:S04]  /*ee60*/  @!P0 IADD3 R44, P5, P6, R23, R2, R236 ;  /* 0x00000002172c8210 */ /* 0x000fc80007ebe0ec */
[----:B------:R-:W-:Y:S02]  /*ee70*/  @!P0 IADD3.X R45, R19, R3, R237, P5, P6 ;  /* 0x00000003132d8210 */ /* 0x000fe40002fec4ed */
[C---:B------:R-:W-:Y:S02]  /*ee80*/  ISETP.LT.OR P0, PT, R0.reuse, 0x5a, !P1 ;  /* 0x0000005a0000780c */ /* 0x040fe40004f01670 */
[----:B------:R-:W-:-:S11]  /*ee90*/  ISETP.LT.OR P4, PT, R0, 0x12, !P1 ;  /* 0x000000120000780c */ /* 0x000fd60004f81670 */
[----:B------:R-:W-:-:S04]  /*eea0*/  @!P0 IADD3 R46, P5, P6, R23, R2, R236 ;  /* 0x00000002172e8210 */ /* 0x000fc80007ebe0ec */
[----:B------:R-:W-:Y:S02]  /*eeb0*/  @!P0 IADD3.X R47, R19, R3, R237, P5, P6 ;  /* 0x00000003132f8210 */ /* 0x000fe40002fec4ed */
[----:B------:R-:W-:Y:S01]  /*eec0*/  ISETP.LT.OR P0, PT, R0, 0x61, !P1 ;  /* 0x000000610000780c */ /* 0x000fe20004f01670 */
[----:B0-----:R-:W-:-:S12]  /*eed0*/  @!P4 IMAD R10, R33, R17, RZ ;  /* 0x00000011210ac224 */ /* 0x001fd800078e02ff */
[----:B------:R-:W-:-:S04]  /*eee0*/  @!P0 IADD3 R32, P5, P6, R23, R2, R236 ;  /* 0x0000000217208210 */ /* 0x000fc80007ebe0ec */
[----:B------:R-:W-:Y:S02]  /*eef0*/  @!P0 IADD3.X R33, R19, R3, R237, P5, P6 ;  /* 0x0000000313218210 */ /* 0x000fe40002fec4ed */
[C---:B------:R-:W-:Y:S02]  /*ef00*/  ISETP.LT.OR P5, PT, R0.reuse, 0x19, !P2 ;  /* 0x000000190000780c */ /* 0x040fe400057a1670 */
[----:B------:R-:W-:Y:S01]  /*ef10*/  ISETP.LT.OR P0, PT, R0, 0x62, !P1 ;  /* 0x000000620000780c */ /* 0x000fe20004f01670 */
[----:B------:R0:W-:Y:S10]  /*ef20*/  @!P4 STG.E.U8 desc[UR36][R234.64+0x11], R10 ;  /* 0x0000110aea00c986 */ /* 0x0001f4000c101124 */
[----:B0-----:R-:W-:-:S05]  /*ef30*/  @!P5 IMAD R10, R35, R17, RZ ;  /* 0x00000011230ad224 */ /* 0x001fca00078e02ff */
[----:B------:R0:W-:Y:S01]  /*ef40*/  @!P5 STG.E.U8 desc[UR36][R4.64+0x18], R10 ;  /* 0x0000180a0400d986 */ /* 0x0001e2000c101124 */
[----:B------:R-:W-:-:S04]  /*ef50*/  @!P0 IADD3 R34, P5, P6, R23, R2, R236 ;  /* 0x0000000217228210 */ /* 0x000fc80007ebe0ec */
[----:B------:R-:W-:Y:S02]  /*ef60*/  @!P0 IADD3.X R35, R19, R3, R237, P5, P6 ;  /* 0x0000000313238210 */ /* 0x000fe40002fec4ed */
[C---:B------:R-:W-:Y:S02]  /*ef70*/  ISETP.LT.OR P5, PT, R0.reuse, 0x1a, !P2 ;  /* 0x0000001a0000780c */ /* 0x040fe400057a1670 */
[C---:B------:R-:W-:Y:S02]  /*ef80*/  ISETP.LT.OR P0, PT, R0.reuse, 0x69, !P1 ;  /* 0x000000690000780c */ /* 0x040fe40004f01670 */
[----:B------:R-:W-:-:S09]  /*ef90*/  ISETP.LT.OR P4, PT, R0, 0x19, !P1 ;  /* 0x000000190000780c */ /* 0x000fd20004f81670 */
[----:B0-----:R-:W-:-:S05]  /*efa0*/  @!P5 IMAD R10, R36, R17, RZ ;  /* 0x00000011240ad224 */ /* 0x001fca00078e02ff */
[----:B------:R0:W-:Y:S01]  /*efb0*/  @!P5 STG.E.U8 desc[UR36][R4.64+0x19], R10 ;  /* 0x0000190a0400d986 */ /* 0x0001e2000c101124 */
[----:B------:R-:W-:Y:S01]  /*efc0*/  @!P0 IADD3 R36, P5, P6, R23, R2, R236 ;  /* 0x0000000217248210 */ /* 0x000fe20007ebe0ec */
[----:B0-----:R-:W-:-:S03]  /*efd0*/  @!P4 IMAD R10, R37, R17, RZ ;  /* 0x00000011250ac224 */ /* 0x001fc600078e02ff */
[----:B------:R-:W-:Y:S02]  /*efe0*/  @!P0 IADD3.X R37, R19, R3, R237, P5, P6 ;  /* 0x0000000313258210 */ /* 0x000fe40002fec4ed */
[C---:B------:R-:W-:Y:S01]  /*eff0*/  ISETP.LT.OR P0, PT, R0.reuse, 0x6a, !P1 ;  /* 0x0000006a0000780c */ /* 0x040fe20004f01670 */
[----:B------:R0:W-:Y:S01]  /*f000*/  @!P4 STG.E.U8 desc[UR36][R20.64+0x18], R10 ;  /* 0x0000180a1400c986 */ /* 0x0001e2000c101124 */
[----:B------:R-:W-:-:S11]  /*f010*/  ISETP.LT.OR P4, PT, R0, 0x1a, !P1 ;  /* 0x0000001a0000780c */ /* 0x000fd60004f81670 */
[----:B------:R-:W-:-:S04]  /*f020*/  @!P0 IADD3 R38, P5, P6, R23, R2, R236 ;  /* 0x0000000217268210 */ /* 0x000fc80007ebe0ec */
[----:B------:R-:W-:Y:S02]  /*f030*/  @!P0 IADD3.X R39, R19, R3, R237, P5, P6 ;  /* 0x0000000313278210 */ /* 0x000fe40002fec4ed */
[----:B------:R-:W-:Y:S01]  /*f040*/  ISETP.LT.OR P0, PT, R0, 0x71, !P1 ;  /* 0x000000710000780c */ /* 0x000fe20004f01670 */
[----:B0-----:R-:W-:-:S05]  /*f050*/  @!P4 IMAD R10, R25, R17, RZ ;  /* 0x00000011190ac224 */ /* 0x001fca00078e02ff */
[----:B------:R0:W-:Y:S01]  /*f060*/  @!P4 STG.E.U8 desc[UR36][R12.64+0x19], R10 ;  /* 0x0000190a0c00c986 */ /* 0x0001e2000c101124 */
[----:B------:R-:W-:-:S06]  /*f070*/  ISETP.GE.AND P4, PT, R16, 0x1, PT ;  /* 0x000000011000780c */ /* 0x000fcc0003f86270 */
        /* <DEDUP_REMOVED lines=26> */
[----:B------:R-:W-:-:S04]  /*f220*/  ISETP.GE.AND P6, PT, R16, 0x1, PT ;  /* 0x000000011000780c */ /* 0x000fc80003fc6270 */
[----:B------:R-:W-:-:S13]  /*f230*/  ISETP.LT.OR P5, PT, R0, 0x2a, !P6 ;  /* 0x0000002a0000780c */ /* 0x000fda00077a1670 */
[----:B0-----:R-:W-:-:S05]  /*f240*/  @!P5 IMAD R10, R15, R17, RZ ;  /* 0x000000110f0ad224 */ /* 0x001fca00078e02ff */
[----:B------:R0:W-:Y:S01]  /*f250*/  @!P5 STG.E.U8 desc[UR36][R6.64+0x29], R10 ;  /* 0x0000290a0600d986 */ /* 0x0001e2000c101124 */
[----:B------:R-:W-:-:S13]  /*f260*/  ISETP.LT.OR P5, PT, R0, 0x29, !P3 ;  /* 0x000000290000780c */ /* 0x000fda0005fa1670 */
[----:B0-----:R-:W-:-:S05]  /*f270*/  @!P5 IMAD R10, R232, R17, RZ ;  /* 0x00000011e80ad224 */ /* 0x001fca00078e02ff */
[----:B------:R0:W-:Y:S01]  /*f280*/  @!P5 STG.E.U8 desc[UR36][R8.64+0x28], R10 ;  /* 0x0000280a0800d986 */ /* 0x0001e2000c101124 */
[----:B------:R-:W-:Y:S02]  /*f290*/  ISETP.LT.OR P5, PT, R0, 0x2a, !P3 ;  /* 0x0000002a0000780c */ /* 0x000fe40005fa1670 */
[C---:B------:R-:W-:Y:S02]  /*f2a0*/  LOP3.LUT P4, RZ, R22.reuse, 0x1000000, RZ, 0xc0, !PT ;  /* 0x0100000016ff7812 */ /* 0x040fe4000788c0ff */
[C---:B------:R-:W-:Y:S02]  /*f2b0*/  LOP3.LUT P0, RZ, R22.reuse, 0x2000000, RZ, 0xc0, !PT ;  /* 0x0200000016ff7812 */ /* 0x040fe4000780c0ff */
[----:B------:R-:W-:-:S07]  /*f2c0*/  LOP3.LUT R22, R22, 0xffbfffff, RZ, 0xc0, !PT ;  /* 0xffbfffff16167812 */ /* 0x000fce00078ec0ff */
[----:B0-----:R-:W-:-:S05]  /*f2d0*/  @!P5 IMAD R10, R233, R17, RZ ;  /* 0x00000011e90ad224 */ /* 0x001fca00078e02ff */
[----:B------:R0:W-:Y:S01]  /*f2e0*/  @!P5 STG.E.U8 desc[UR36][R8.64+0x29], R10 ;  /* 0x0000290a0800d986 */ /* 0x0001e2000c101124 */
[----:B------:R-:W-:Y:S02]  /*f2f0*/  ISETP.LT.OR P5, PT, R0, 0x21, !P4 ;  /* 0x000000210000780c */ /* 0x000fe400067a1670 */
[----:B------:R-:W-:Y:S02]  /*f300*/  @P3 LOP3.LUT R22, R22, 0x400000, RZ, 0xfc, !PT ;  /* 0x0040000016163812 */ /* 0x000fe400078efcff */
[----:B------:R-:W-:-:S09]  /*f310*/  ISETP.LT.OR P3, PT, R0, 0x81, !P1 ;  /* 0x000000810000780c */ /* 0x000fd20004f61670 */
[----:B------:R-:W-:-:S05]  /*f320*/  @!P5 IMAD R224, R224, R17, RZ ;  /* 0x00000011e0e0d224 */ /* 0x000fca00078e02ff */
[----:B------:R-:W-:Y:S01]  /*f330*/  @!P5 STG.E.U8 desc[UR36][R2.64+0x20], R224 ;  /* 0x000020e00200d986 */ /* 0x000fe2000c101124 */
[----:B------:R-:W-:-:S04]  /*f340*/  @!P3 IADD3 R232, P5, P6, R23, R2, R236 ;  /* 0x0000000217e8b210 */ /* 0x000fc80007ebe0ec */
[----:B------:R-:W-:Y:S02]  /*f350*/  @!P3 IADD3.X R233, R19, R3, R237, P5, P6 ;  /* 0x0000000313e9b210 */ /* 0x000fe40002fec4ed */
[----:B------:R-:W-:-:S13]  /*f360*/  ISETP.LT.OR P5, PT, R0, 0x22, !P4 ;  /* 0x000000220000780c */ /* 0x000fda00067a1670 */
[----:B------:R-:W-:-:S05]  /*f370*/  @!P5 IMAD R225, R225, R17, RZ ;  /* 0x00000011e1e1d224 */ /* 0x000fca00078e02ff */
[----:B------:R-:W-:Y:S01]  /*f380*/  @!P5 STG.E.U8 desc[UR36][R2.64+0x21], R225 ;  /* 0x000021e10200d986 */ /* 0x000fe2000c101124 */
        /* <DEDUP_REMOVED lines=14> */
[----:B------:R-:W-:-:S11]  /*f470*/  ISETP.LT.OR P3, PT, R0, 0x89, !P1 ;  /* 0x000000890000780c */ /* 0x000fd60004f61670 */
[----:B------:R-:W-:-:S05]  /*f480*/  @!P5 IMAD R228, R228, R17, RZ ;  /* 0x00000011e4e4d224 */ /* 0x000fca00078e02ff */
[----:B------:R-:W-:Y:S01]  /*f490*/  @!P5 STG.E.U8 desc[UR36][R2.64+0x28], R228 ;  /* 0x000028e40200d986 */ /* 0x000fe2000c101124 */
[----:B------:R-:W-:-:S04]  /*f4a0*/  @!P3 IADD3 R226, P5, P6, R23, R2, R236 ;  /* 0x0000000217e2b210 */ /* 0x000fc80007ebe0ec */
[----:B0-----:R-:W-:Y:S02]  /*f4b0*/  @!P3 IADD3.X R227, R19, R3, R237, P5, P6 ;  /* 0x0000000313e3b210 */ /* 0x001fe40002fec4ed */
[----:B------:R-:W-:-:S13]  /*f4c0*/  ISETP.LT.OR P5, PT, R0, 0x2a, !P4 ;  /* 0x0000002a0000780c */ /* 0x000fda00067a1670 */
[----:B------:R-:W-:-:S05]  /*f4d0*/  @!P5 IMAD R229, R229, R17, RZ ;  /* 0x00000011e5e5d224 */ /* 0x000fca00078e02ff */
[----:B------:R-:W-:Y:S01]  /*f4e0*/  @!P5 STG.E.U8 desc[UR36][R2.64+0x29], R229 ;  /* 0x000029e50200d986 */ /* 0x000fe2000c101124 */
[C---:B------:R-:W-:Y:S02]  /*f4f0*/  ISETP.LT.OR P5, PT, R0.reuse, 0x29, !P0 ;  /* 0x000000290000780c */ /* 0x040fe400047a1670 */
[----:B------:R-:W-:-:S11]  /*f500*/  ISETP.LT.OR P3, PT, R0, 0x8a, !P1 ;  /* 0x0000008a0000780c */ /* 0x000fd60004f61670 */
[----:B------:R-:W-:Y:S01]  /*f510*/  @!P5 IADD3 R10, P6, R23, R2, RZ ;  /* 0x00000002170ad210 */ /* 0x000fe20007fde0ff */
[----:B------:R-:W-:-:S04]  /*f520*/  @!P5 IMAD R230, R230, R17, RZ ;  /* 0x00000011e6e6d224 */ /* 0x000fc800078e02ff */
[----:B------:R-:W-:-:S05]  /*f530*/  @!P5 IMAD.X R11, R3, 0x1, R19, P6 ;  /* 0x00000001030bd824 */ /* 0x000fca00030e0613 */
[----:B------:R0:W-:Y:S01]  /*f540*/  @!P5 STG.E.U8 desc[UR36][R10.64+0x28], R230 ;  /* 0x000028e60a00d986 */ /* 0x0001e2000c101124 */
[----:B------:R-:W-:-:S04]  /*f550*/  @!P3 IADD3 R224, P5, P6, R23, R2, R236 ;  /* 0x0000000217e0b210 */ /* 0x000fc80007ebe0ec */
[----:B------:R-:W-:Y:S02]  /*f560*/  @!P3 IADD3.X R225, R19, R3, R237, P5, P6 ;  /* 0x0000000313e1b210 */ /* 0x000fe40002fec4ed */
[C---:B------:R-:W-:Y:S02]  /*f570*/  ISETP.LT.OR P5, PT, R0.reuse, 0x2a, !P0 ;  /* 0x0000002a0000780c */ /* 0x040fe400047a1670 */
[----:B------:R-:W-:-:S11]  /*f580*/  ISETP.LT.OR P3, PT, R0, 0x91, !P1 ;  /* 0x000000910000780c */ /* 0x000fd60004f61670 */
[----:B0-----:R-:W-:Y:S01]  /*f590*/  @!P5 IADD3 R10, P6, R23, R2, RZ ;  /* 0x00000002170ad210 */ /* 0x001fe20007fde0ff */
[----:B------:R-:W-:-:S04]  /*f5a0*/  @!P5 IMAD R231, R231, R17, RZ ;  /* 0x00000011e7e7d224 */ /* 0x000fc800078e02ff */
[----:B------:R-:W-:-:S05]  /*f5b0*/  @!P5 IMAD.X R11, R3, 0x1, R19, P6 ;  /* 0x00000001030bd824 */ /* 0x000fca00030e0613 */
[----:B------:R-:W-:Y:S01]  /*f5c0*/  @!P5 STG.E.U8 desc[UR36][R10.64+0x29], R231 ;  /* 0x000029e70a00d986 */ /* 0x000fe2000c101124 */
[----:B------:R-:W-:-:S04]  /*f5d0*/  @!P3 IADD3 R20, P5, P6, R23, R2, R236 ;  /* 0x000000021714b210 */ /* 0x000fc80007ebe0ec */
[----:B------:R-:W-:Y:S02]  /*f5e0*/  @!P3 IADD3.X R21, R19, R3, R237, P5, P6 ;  /* 0x000000031315b210 */ /* 0x000fe40002fec4ed */
[C---:B------:R-:W-:Y:S02]  /*f5f0*/  ISETP.LT.OR P5, PT, R0.reuse, 0x21, !P2 ;  /* 0x000000210000780c */ /* 0x040fe400057a1670 */
[----:B------:R-:W-:-:S11]  /*f600*/  ISETP.LT.OR P3, PT, R0, 0x92, !P1 ;  /* 0x000000920000780c */ /* 0x000fd60004f61670 */
[----:B------:R-:W-:-:S05]  /*f610*/  @!P5 IMAD R216, R216, R17, RZ ;  /* 0x00000011d8d8d224 */ /* 0x000fca00078e02ff */
[----:B------:R-:W-:Y:S01]  /*f620*/  @!P5 STG.E.U8 desc[UR36][R4.64+0x20], R216 ;  /* 0x000020d80400d986 */ /* 0x000fe2000c101124 */
[----:B------:R-:W-:-:S04]  /*f630*/  @!P3 IADD3 R14, P5, P6, R23, R2, R236 ;  /* 0x00000002170eb210 */ /* 0x000fc80007ebe0ec */
[----:B------:R-:W-:Y:S02]  /*f640*/  @!P3 IADD3.X R15, R19, R3, R237, P5, P6 ;  /* 0x00000003130fb210 */ /* 0x000fe40002fec4ed */
[C---:B------:R-:W-:Y:S02]  /*f650*/  ISETP.LT.OR P5, PT, R0.reuse, 0x22, !P2 ;  /* 0x000000220000780c */ /* 0x040fe400057a1670 */
[----:B------:R-:W-:Y:S02]  /*f660*/  ISETP.LT.OR P3, PT, R0, 0x21, !P1 ;  /* 0x000000210000780c */ /* 0x000fe40004f61670 */
[----:B------:R-:W-:-:S09]  /*f670*/  LOP3.LUT R22, R22, 0xff7fffff, RZ, 0xc0, !PT ;  /* 0xff7fffff16167812 */ /* 0x000fd200078ec0ff */
[-C--:B------:R-:W-:Y:S02]  /*f680*/  @!P5 IMAD R217, R217, R17.reuse, RZ ;  /* 0x00000011d9d9d224 */ /* 0x080fe400078e02ff */
[----:B------:R-:W-:-:S03]  /*f690*/  @!P3 IMAD R218, R218, R17, RZ ;  /* 0x00000011dadab224 */ /* 0x000fc600078e02ff */
[----:B------:R-:W-:Y:S04]  /*f6a0*/  @!P5 STG.E.U8 desc[UR36][R4.64+0x21], R217 ;  /* 0x000021d90400d986 */ /* 0x000fe8000c101124 */
[----:B------:R0:W-:Y:S01]  /*f6b0*/  @!P3 STG.E.U8 desc[UR36][R64.64+0x20], R218 ;  /* 0x000020da4000b986 */ /* 0x0001e2000c101124 */
[----:B------:R-:W-:Y:S02]  /*f6c0*/  ISETP.LT.OR P3, PT, R0, 0x99, !P1 ;  /* 0x000000990000780c */ /* 0x000fe40004f61670 */
[----:B------:R-:W-:Y:S02]  /*f6d0*/  @P4 LOP3.LUT R22, R22, 0x800000, RZ, 0xfc, !PT ;  /* 0x0080000016164812 */ /* 0x000fe400078efcff */
[----:B------:R-:W-:Y:S01]  /*f6e0*/  ISETP.LT.OR P4, PT, R0, 0x9a, !P1 ;  /* 0x0000009a0000780c */ /* 0x000fe20004f81670 */
[----:B0-----:R-:W2:Y:S08]  /*f6f0*/  LDL.LU.64 R64, [R1+0x1e0] ;  /* 0x0001e00001407983 */ /* 0x001eb00000300a00 */
[----:B------:R-:W-:-:S04]  /*f700*/  @!P3 IADD3 R12, P5, P6, R23, R2, R236 ;  /* 0x00000002170cb210 */ /* 0x000fc80007ebe0ec */
[-CC-:B------:R-:W-:Y:S02]  /*f710*/  @!P3 IADD3.X R13, R19, R3.reuse, R237.reuse, P5, P6 ;  /* 0x00000003130db210 */ /* 0x180fe40002fec4ed */
[----:B------:R-:W-:Y:S02]  /*f720*/  @!P4 IADD3 R10, P5, P6, R23, R2, R236 ;  /* 0x00000002170ac210 */ /* 0x000fe40007ebe0ec */
[C---:B------:R-:W-:Y:S02]  /*f730*/  ISETP.LT.OR P3, PT, R0.reuse, 0x22, !P1 ;  /* 0x000000220000780c */ /* 0x040fe40004f61670 */
[----:B------:R-:W-:Y:S02]  /*f740*/  @!P4 IADD3.X R11, R19, R3, R237, P5, P6 ;  /* 0x00000003130bc210 */ /* 0x000fe40002fec4ed */
[----:B------:R-:W-:-:S09]  /*f750*/  ISETP.LT.OR P5, PT, R0, 0x29, !P2 ;  /* 0x000000290000780c */ /* 0x000fd200057a1670 */
[----:B------:R-:W-:-:S04]  /*f760*/  @!P3 IMAD R219, R219, R17, RZ ;  /* 0x00000011dbdbb224 */ /* 0x000fc800078e02ff */
[----:B------:R-:W-:Y:S01]  /*f770*/  @!P5 IMAD R220, R220, R17, RZ ;  /* 0x00000011dcdcd224 */ /* 0x000fe200078e02ff */
[----:B------:R0:W-:Y:S04]  /*f780*/  @!P3 STG.E.U8 desc[UR36][R66.64+0x21], R219 ;  /* 0x000021db4200b986 */ /* 0x0001e8000c101124 */
[----:B------:R-:W-:Y:S01]  /*f790*/  @!P5 STG.E.U8 desc[UR36][R4.64+0x28], R220 ;  /* 0x000028dc0400d986 */ /* 0x000fe2000c101124 */
[C---:B------:R-:W-:Y:S02]  /*f7a0*/  ISETP.LT.OR P5, PT, R0.reuse, 0x2a, !P2 ;  /* 0x0000002a0000780c */ /* 0x040fe400057a1670 */
[----:B------:R-:W-:Y:S02]  /*f7b0*/  ISETP.LT.OR P3, PT, R0, 0x29, !P1 ;  /* 0x000000290000780c */ /* 0x000fe40004f61670 */
[----:B------:R-:W-:-:S02]  /*f7c0*/  ISETP.GE.AND P6, PT, R16, 0x1, PT ;  /* 0x000000011000780c */ /* 0x000fc40003fc6270 */
[----:B------:R-:W-:Y:S01]  /*f7d0*/  LOP3.LUT P4, RZ, R22, 0x800000, RZ, 0xc0, !PT ;  /* 0x0080000016ff7812 */ /* 0x000fe2000788c0ff */
[----:B0-----:R-:W3:Y:S06]  /*f7e0*/  LDL.LU.64 R66, [R1+0x1d8] ;  /* 0x0001d80001427983 */ /* 0x001eec0000300a00 */
[----:B------:R-:W-:-:S05]  /*f7f0*/  @!P5 IMAD R221, R221, R17, RZ ;  /* 0x00000011ddddd224 */ /* 0x000fca00078e02ff */
[----:B------:R-:W-:Y:S01]  /*f800*/  @!P5 STG.E.U8 desc[UR36][R4.64+0x29], R221 ;  /* 0x000029dd0400d986 */ /* 0x000fe2000c101124 */
[----:B------:R-:W-:Y:S01]  /*f810*/  ISETP.LT.OR P5, PT, R0, 0x2a, !P1 ;  /* 0x0000002a0000780c */ /* 0x000fe20004fa1670 */
[----:B------:R-:W-:-:S05]  /*f820*/  @!P3 IMAD R222, R222, R17, RZ ;  /* 0x00000011dedeb224 */ /* 0x000fca00078e02ff */
[----:B------:R0:W-:Y:S07]  /*f830*/  @!P3 STG.E.U8 desc[UR36][R68.64+0x28], R222 ;  /* 0x000028de4400b986 */ /* 0x0001ee000c101124 */
[----:B------:R-:W-:-:S05]  /*f840*/  @!P5 IMAD R223, R223, R17, RZ ;  /* 0x00000011dfdfd224 */ /* 0x000fca00078e02ff */
[----:B------:R1:W-:Y:S01]  /*f850*/  @!P5 STG.E.U8 desc[UR36][R70.64+0x29], R223 ;  /* 0x000029df4600d986 */ /* 0x0003e2000c101124 */
[----:B------:R-:W-:-:S03]  /*f860*/  ISETP.LT.OR P5, PT, R0, 0x31, !P6 ;  /* 0x000000310000780c */ /* 0x000fc600077a1670 */
[----:B0-----:R-:W4:Y:S01]  /*f870*/  LDL.LU.64 R68, [R1+0x1d0] ;  /* 0x0001d00001447983 */ /* 0x001f220000300a00 */
[----:B------:R-:W-:-:S09]  /*f880*/  LOP3.LUT P3, RZ, R22, 0x400000, RZ, 0xc0, !PT ;  /* 0x0040000016ff7812 */ /* 0x000fd2000786c0ff */
[----:B------:R-:W-:Y:S01]  /*f890*/  @!P5 IMAD R208, R208, R17, RZ ;  /* 0x00000011d0d0d224 */ /* 0x000fe200078e02ff */
[----:B-1----:R-:W4:Y:S04]  /*f8a0*/  LDL.LU.64 R70, [R1+0x1c8] ;  /* 0x0001c80001467983 */ /* 0x002f280000300a00 */
[----:B------:R-:W-:Y:S01]  /*f8b0*/  @!P5 STG.E.U8 desc[UR36][R6.64+0x30], R208 ;  /* 0x000030d00600d986 */ /* 0x000fe2000c101124 */
[----:B------:R-:W-:-:S13]  /*f8c0*/  ISETP.LT.OR P5, PT, R0, 0x32, !P6 ;  /* 0x000000320000780c */ /* 0x000fda00077a1670 */
[----:B------:R-:W-:-:S05]  /*f8d0*/  @!P5 IMAD R209, R209, R17, RZ ;  /* 0x00000011d1d1d224 */ /* 0x000fca00078e02ff */
        /* <DEDUP_REMOVED lines=21> */
[----:B------:R0:W-:Y:S01]  /*fa30*/  @!P5 STG.E.U8 desc[UR36][R2.64+0x30], R200 ;  /* 0x000030c80200d986 */ /* 0x0001e2000c101124 */
[----:B------:R-:W-:-:S13]  /*fa40*/  ISETP.LT.OR P5, PT, R0, 0x32, !P4 ;  /* 0x000000320000780c */ /* 0x000fda00067a1670 */
[----:B------:R-:W-:-:S05]  /*fa50*/  @!P5 IMAD R201, R201, R17, RZ ;  /* 0x00000011c9c9d224 */ /* 0x000fca00078e02ff */
[----:B------:R1:W-:Y:S01]  /*fa60*/  @!P5 STG.E.U8 desc[UR36][R2.64+0x31], R201 ;  /* 0x000031c90200d986 */ /* 0x0003e2000c101124 */
[----:B------:R-:W-:-:S13]  /*fa70*/  ISETP.LT.OR P5, PT, R0, 0x31, !P0 ;  /* 0x000000310000780c */ /* 0x000fda00047a1670 */
[----:B0-----:R-:W-:Y:S01]  /*fa80*/  @!P5 IADD3 R200, P6, R23, R2, RZ ;  /* 0x0000000217c8d210 */ /* 0x001fe20007fde0ff */
[----:B------:R-:W-:-:S04]  /*fa90*/  @!P5 IMAD R202, R202, R17, RZ ;  /* 0x00000011cacad224 */ /* 0x000fc800078e02ff */
[----:B-1----:R-:W-:-:S05]  /*faa0*/  @!P5 IMAD.X R201, R3, 0x1, R19, P6 ;  /* 0x0000000103c9d824 */ /* 0x002fca00030e0613 */
[----:B------:R0:W-:Y:S01]  /*fab0*/  @!P5 STG.E.U8 desc[UR36][R200.64+0x30], R202 ;  /* 0x000030cac800d986 */ /* 0x0001e2000c101124 */
[----:B------:R-:W-:-:S13]  /*fac0*/  ISETP.LT.OR P5, PT, R0, 0x32, !P0 ;  /* 0x000000320000780c */ /* 0x000fda00047a1670 */
[----:B0-----:R-:W-:Y:S01]  /*fad0*/  @!P5 IADD3 R200, P6, R23, R2, RZ ;  /* 0x0000000217c8d210 */ /* 0x001fe20007fde0ff */
[----:B------:R-:W-:-:S04]  /*fae0*/  @!P5 IMAD R203, R203, R17, RZ ;  /* 0x00000011cbcbd224 */ /* 0x000fc800078e02ff */
[----:B------:R-:W-:-:S05]  /*faf0*/  @!P5 IMAD.X R201, R3, 0x1, R19, P6 ;  /* 0x0000000103c9d824 */ /* 0x000fca00030e0613 */
[----:B------:R0:W-:Y:S01]  /*fb00*/  @!P5 STG.E.U8 desc[UR36][R200.64+0x31], R203 ;  /* 0x000031cbc800d986 */ /* 0x0001e2000c101124 */
[----:B------:R-:W-:-:S13]  /*fb10*/  ISETP.LT.OR P5, PT, R0, 0x39, !P4 ;  /* 0x000000390000780c */ /* 0x000fda00067a1670 */
[----:B------:R-:W-:-:S05]  /*fb20*/  @!P5 IMAD R204, R204, R17, RZ ;  /* 0x00000011ccccd224 */ /* 0x000fca00078e02ff */
[----:B------:R-:W-:Y:S01]  /*fb30*/  @!P5 STG.E.U8 desc[UR36][R2.64+0x38], R204 ;  /* 0x000038cc0200d986 */ /* 0x000fe2000c101124 */
[----:B------:R-:W-:-:S13]  /*fb40*/  ISETP.LT.OR P5, PT, R0, 0x3a, !P4 ;  /* 0x0000003a0000780c */ /* 0x000fda00067a1670 */
[----:B------:R-:W-:-:S05]  /*fb50*/  @!P5 IMAD R205, R205, R17, RZ ;  /* 0x00000011cdcdd224 */ /* 0x000fca00078e02ff */
[----:B------:R-:W-:Y:S01]  /*fb60*/  @!P5 STG.E.U8 desc[UR36][R2.64+0x39], R205 ;  /* 0x000039cd0200d986 */ /* 0x000fe2000c101124 */
        /* <DEDUP_REMOVED lines=8> */
[----:B------:R-:W-:-:S05]  /*fbf0*/  @!P5 IMAD.X R201, R3, 0x1, R19, P6 ;  /* 0x0000000103c9d824 */ /* 0x000fca00030e0613 */
[----:B------:R-:W-:Y:S01]  /*fc00*/  @!P5 STG.E.U8 desc[UR36][R200.64+0x39], R207 ;  /* 0x000039cfc800d986 */ /* 0x000fe2000c101124 */
[----:B------:R-:W-:-:S13]  /*fc10*/  ISETP.LT.OR P5, PT, R0, 0x31, !P2 ;  /* 0x000000310000780c */ /* 0x000fda00057a1670 */
[----:B------:R-:W-:-:S05]  /*fc20*/  @!P5 IMAD R192, R192, R17, RZ ;  /* 0x00000011c0c0d224 */ /* 0x000fca00078e02ff */
[----:B------:R-:W-:Y:S01]  /*fc30*/  @!P5 STG.E.U8 desc[UR36][R4.64+0x30], R192 ;  /* 0x000030c00400d986 */ /* 0x000fe2000c101124 */
[----:B------:R-:W-:Y:S02]  /*fc40*/  ISETP.LT.OR P5, PT, R0, 0x32, !P2 ;  /* 0x000000320000780c */ /* 0x000fe400057a1670 */
[----:B------:R-:W-:Y:S02]  /*fc50*/  LOP3.LUT R22, R22, 0xffdfffff, RZ, 0xc0, !PT ;  /* 0xffdfffff16167812 */ /* 0x000fe400078ec0ff */
[----:B------:R-:W-:Y:S02]  /*fc60*/  ISETP.LT.OR P6, PT, R0, 0x31, !P1 ;  /* 0x000000310000780c */ /* 0x000fe40004fc1670 */
[----:B------:R-:W-:Y:S02]  /*fc70*/  @P3 LOP3.LUT R22, R22, 0x200000, RZ, 0xfc, !PT ;  /* 0x0020000016163812 */ /* 0x000fe400078efcff */
[----:B------:R-:W-:-:S05]  /*fc80*/  ISETP.LT.OR P3, PT, R0, 0x32, !P1 ;  /* 0x000000320000780c */ /* 0x000fca0004f61670 */
[----:B------:R-:W-:-:S05]  /*fc90*/  @!P5 IMAD R193, R193, R17, RZ ;  /* 0x00000011c1c1d224 */ /* 0x000fca00078e02ff */
[----:B------:R-:W-:Y:S01]  /*fca0*/  @!P5 STG.E.U8 desc[UR36][R4.64+0x31], R193 ;  /* 0x000031c10400d986 */ /* 0x000fe2000c101124 */
[----:B------:R-:W-:Y:S01]  /*fcb0*/  ISETP.LT.OR P5, PT, R0, 0x39, !P2 ;  /* 0x000000390000780c */ /* 0x000fe200057a1670 */
[-C--:B------:R-:W-:Y:S02]  /*fcc0*/  @!P6 IMAD R194, R194, R17.reuse, RZ ;  /* 0x00000011c2c2e224 */ /* 0x080fe400078e02ff */
[----:B------:R-:W-:-:S03]  /*fcd0*/  @!P3 IMAD R195, R195, R17, RZ ;  /* 0x00000011c3c3b224 */ /* 0x000fc600078e02ff */
[----:B------:R0:W-:Y:S07]  /*fce0*/  @!P6 STG.E.U8 desc[UR36][R56.64+0x30], R194 ;  /* 0x000030c23800e986 */ /* 0x0001ee000c101124 */
[----:B------:R-:W-:Y:S01]  /*fcf0*/  @!P5 IMAD R196, R196, R17, RZ ;  /* 0x00000011c4c4d224 */ /* 0x000fe200078e02ff */
[----:B------:R1:W-:Y:S04]  /*fd00*/  @!P3 STG.E.U8 desc[UR36][R58.64+0x31], R195 ;  /* 0x000031c33a00b986 */ /* 0x0003e8000c101124 */
[----:B------:R-:W-:Y:S01]  /*fd10*/  @!P5 STG.E.U8 desc[UR36][R4.64+0x38], R196 ;  /* 0x000038c40400d986 */ /* 0x000fe2000c101124 */
[----:B------:R-:W-:-:S02]  /*fd20*/  ISETP.LT.OR P5, PT, R0, 0x3a, !P2 ;  /* 0x0000003a0000780c */ /* 0x000fc400057a1670 */
[----:B------:R-:W-:Y:S01]  /*fd30*/  ISETP.LT.OR P3, PT, R0, 0x39, !P1 ;  /* 0x000000390000780c */ /* 0x000fe20004f61670 */
[----:B0-----:R-:W4:Y:S01]  /*fd40*/  LDL.LU.64 R56, [R1+0x1c0] ;  /* 0x0001c00001387983 */ /* 0x001f220000300a00 */
[----:B------:R-:W-:-:S03]  /*fd50*/  ISETP.GE.AND P6, PT, R16, 0x1, PT ;  /* 0x000000011000780c */ /* 0x000fc60003fc6270 */
[----:B-1----:R-:W4:Y:S06]  /*fd60*/  LDL.LU.64 R58, [R1+0x1b8] ;  /* 0x0001b800013a7983 */ /* 0x002f2c0000300a00 */
        /* <DEDUP_REMOVED lines=80> */
[----:B0-----:R-:W-:Y:S01]  /*10270*/  @!P5 IMAD R177, R172, R17, RZ ;  /* 0x00000011acb1d224 */ /* 0x001fe200078e02ff */
[----:B------:R0:W-:Y:S04]  /*10280*/  @!P3 STG.E.U8 desc[UR36][R50.64+0x41], R171 ;  /* 0x000041ab3200b986 */ /* 0x0001e8000c101124 */
[----:B------:R-:W-:Y:S01]  /*10290*/  @!P5 STG.E.U8 desc[UR36][R4.64+0x48], R177 ;  /* 0x000048b10400d986 */ /* 0x000fe2000c101124 */
[----:B------:R-:W-:-:S02]  /*102a0*/  ISETP.LT.OR P5, PT, R0, 0x4a, !P2 ;  /* 0x0000004a0000780c */ /* 0x000fc400057a1670 */
[----:B------:R-:W-:Y:S01]  /*102b0*/  ISETP.LT.OR P3, PT, R0, 0x49, !P1 ;  /* 0x000000490000780c */ /* 0x000fe20004f61670 */
[----:B-1----:R-:W4:Y:S01]  /*102c0*/  LDL.LU.64 R48, [R1+0x1a0] ;  /* 0x0001a00001307983 */ /* 0x002f220000300a00 */
[----:B------:R-:W-:-:S03]  /*102d0*/  ISETP.GE.AND P6, PT, R16, 0x1, PT ;  /* 0x000000011000780c */ /* 0x000fc60003fc6270 */
[----:B0-----:R-:W4:Y:S06]  /*102e0*/  LDL.LU.64 R50, [R1+0x198] ;  /* 0x0001980001327983 */ /* 0x001f2c0000300a00 */
        /* <DEDUP_REMOVED lines=9> */
[----:B------:R-:W-:-:S03]  /*10380*/  LOP3.LUT P3, RZ, R22, 0x100000, RZ, 0xc0, !PT ;  /* 0x0010000016ff7812 */ /* 0x000fc6000786c0ff */
[----:B-1----:R-:W4:Y:S06]  /*10390*/  LDL.LU.64 R54, [R1+0x188] ;  /* 0x0001880001367983 */ /* 0x002f2c0000300a00 */
[----:B------:R-:W-:-:S05]  /*103a0*/  @!P5 IMAD R169, R160, R17, RZ ;  /* 0x00000011a0a9d224 */ /* 0x000fca00078e02ff */
[----:B------:R0:W-:Y:S01]  /*103b0*/  @!P5 STG.E.U8 desc[UR36][R6.64+0x50], R169 ;  /* 0x000050a90600d986 */ /* 0x0001e2000c101124 */
[----:B------:R-:W-:-:S13]  /*103c0*/  ISETP.LT.OR P5, PT, R0, 0x52, !P6 ;  /* 0x000000520000780c */ /* 0x000fda00077a1670 */
[----:B------:R-:W-:-:S05]  /*103d0*/  @!P5 IMAD R161, R161, R17, RZ ;  /* 0x00000011a1a1d224 */ /* 0x000fca00078e02ff */
[----:B------:R1:W-:Y:S01]  /*103e0*/  @!P5 STG.E.U8 desc[UR36][R6.64+0x51], R161 ;  /* 0x000051a10600d986 */ /* 0x0003e2000c101124 */
[----:B------:R-:W-:-:S13]  /*103f0*/  ISETP.LT.OR P5, PT, R0, 0x51, !P3 ;  /* 0x000000510000780c */ /* 0x000fda0005fa1670 */
[----:B------:R-:W-:-:S05]  /*10400*/  @!P5 IMAD R171, R162, R17, RZ ;  /* 0x00000011a2abd224 */ /* 0x000fca00078e02ff */
[----:B------:R-:W-:Y:S01]  /*10410*/  @!P5 STG.E.U8 desc[UR36][R8.64+0x50], R171 ;  /* 0x000050ab0800d986 */ /* 0x000fe2000c101124 */
[----:B------:R-:W-:-:S13]  /*10420*/  ISETP.LT.OR P5, PT, R0, 0x52, !P3 ;  /* 0x000000520000780c */ /* 0x000fda0005fa1670 */
[----:B------:R-:W-:-:S05]  /*10430*/  @!P5 IMAD R163, R163, R17, RZ ;  /* 0x00000011a3a3d224 */ /* 0x000fca00078e02ff */
[----:B------:R2:W-:Y:S01]  /*10440*/  @!P5 STG.E.U8 desc[UR36][R8.64+0x51], R163 ;  /* 0x000051a30800d986 */ /* 0x0005e2000c101124 */
[----:B------:R-:W-:-:S13]  /*10450*/  ISETP.LT.OR P5, PT, R0, 0x59, !P6 ;  /* 0x000000590000780c */ /* 0x000fda00077a1670 */
[----:B0-----:R-:W-:-:S05]  /*10460*/  @!P5 IMAD R169, R164, R17, RZ ;  /* 0x00000011a4a9d224 */ /* 0x001fca00078e02ff */
[----:B------:R-:W-:Y:S01]  /*10470*/  @!P5 STG.E.U8 desc[UR36][R6.64+0x58], R169 ;  /* 0x000058a90600d986 */ /* 0x000fe2000c101124 */
[----:B------:R-:W-:-:S13]  /*10480*/  ISETP.LT.OR P5, PT, R0, 0x5a, !P6 ;  /* 0x0000005a0000780c */ /* 0x000fda00077a1670 */
[----:B------:R-:W-:-:S05]  /*10490*/  @!P5 IMAD R165, R165, R17, RZ ;  /* 0x00000011a5a5d224 */ /* 0x000fca00078e02ff */
[----:B------:R0:W-:Y:S01]  /*104a0*/  @!P5 STG.E.U8 desc[UR36][R6.64+0x59], R165 ;  /* 0x000059a50600d986 */ /* 0x0001e2000c101124 */
[----:B------:R-:W-:-:S13]  /*104b0*/  ISETP.LT.OR P5, PT, R0, 0x59, !P3 ;  /* 0x000000590000780c */ /* 0x000fda0005fa1670 */
[----:B-1----:R-:W-:-:S05]  /*104c0*/  @!P5 IMAD R161, R166, R17, RZ ;  /* 0x00000011a6a1d224 */ /* 0x002fca00078e02ff */
[----:B------:R-:W-:Y:S01]  /*104d0*/  @!P5 STG.E.U8 desc[UR36][R8.64+0x58], R161 ;  /* 0x000058a10800d986 */ /* 0x000fe2000c101124 */
[----:B------:R-:W-:-:S13]  /*104e0*/  ISETP.LT.OR P5, PT, R0, 0x5a, !P3 ;  /* 0x0000005a0000780c */ /* 0x000fda0005fa1670 */
[----:B------:R-:W-:-:S05]  /*104f0*/  @!P5 IMAD R167, R167, R17, RZ ;  /* 0x00000011a7a7d224 */ /* 0x000fca00078e02ff */
[----:B------:R1:W-:Y:S01]  /*10500*/  @!P5 STG.E.U8 desc[UR36][R8.64+0x59], R167 ;  /* 0x000059a70800d986 */ /* 0x0003e2000c101124 */
[----:B------:R-:W-:-:S13]  /*10510*/  ISETP.LT.OR P5, PT, R0, 0x51, !P4 ;  /* 0x000000510000780c */ /* 0x000fda00067a1670 */
[----:B--2---:R-:W-:-:S05]  /*10520*/  @!P5 IMAD R163, R152, R17, RZ ;  /* 0x0000001198a3d224 */ /* 0x004fca00078e02ff */
[----:B------:R2:W-:Y:S01]  /*10530*/  @!P5 STG.E.U8 desc[UR36][R2.64+0x50], R163 ;  /* 0x000050a30200d986 */ /* 0x0005e2000c101124 */
[----:B------:R-:W-:-:S13]  /*10540*/  ISETP.LT.OR P5, PT, R0, 0x52, !P4 ;  /* 0x000000520000780c */ /* 0x000fda00067a1670 */
[----:B0-----:R-:W-:-:S05]  /*10550*/  @!P5 IMAD R165, R153, R17, RZ ;  /* 0x0000001199a5d224 */ /* 0x001fca00078e02ff */
[----:B------:R-:W-:Y:S01]  /*10560*/  @!P5 STG.E.U8 desc[UR36][R2.64+0x51], R165 ;  /* 0x000051a50200d986 */ /* 0x000fe2000c101124 */
[----:B------:R-:W-:-:S13]  /*10570*/  ISETP.LT.OR P5, PT, R0, 0x51, !P0 ;  /* 0x000000510000780c */ /* 0x000fda00047a1670 */
[----:B------:R-:W-:Y:S01]  /*10580*/  @!P5 IADD3 R152, P6, R23, R2, RZ ;  /* 0x000000021798d210 */ /* 0x000fe20007fde0ff */
[----:B-1----:R-:W-:-:S04]  /*10590*/  @!P5 IMAD R167, R154, R17, RZ ;  /* 0x000000119aa7d224 */ /* 0x002fc800078e02ff */
[----:B------:R-:W-:-:S05]  /*105a0*/  @!P5 IMAD.X R153, R3, 0x1, R19, P6 ;  /* 0x000000010399d824 */ /* 0x000fca00030e0613 */
[----:B------:R0:W-:Y:S01]  /*105b0*/  @!P5 STG.E.U8 desc[UR36][R152.64+0x50], R167 ;  /* 0x000050a79800d986 */ /* 0x0001e2000c101124 */
[----:B------:R-:W-:-:S13]  /*105c0*/  ISETP.LT.OR P5, PT, R0, 0x52, !P0 ;  /* 0x000000520000780c */ /* 0x000fda00047a1670 */
[----:B------:R-:W-:Y:S01]  /*105d0*/  @!P5 IADD3 R160, P6, R23, R2, RZ ;  /* 0x0000000217a0d210 */ /* 0x000fe20007fde0ff */
[----:B------:R-:W-:-:S04]  /*105e0*/  @!P5 IMAD R155, R155, R17, RZ ;  /* 0x000000119b9bd224 */ /* 0x000fc800078e02ff */
[----:B------:R-:W-:-:S05]  /*105f0*/  @!P5 IMAD.X R161, R3, 0x1, R19, P6 ;  /* 0x0000000103a1d824 */ /* 0x000fca00030e0613 */
[----:B------:R1:W-:Y:S01]  /*10600*/  @!P5 STG.E.U8 desc[UR36][R160.64+0x51], R155 ;  /* 0x0000519ba000d986 */ /* 0x0003e2000c101124 */
[----:B------:R-:W-:-:S13]  /*10610*/  ISETP.LT.OR P5, PT, R0, 0x59, !P4 ;  /* 0x000000590000780c */ /* 0x000fda00067a1670 */
[----:B--2---:R-:W-:-:S05]  /*10620*/  @!P5 IMAD R163, R156, R17, RZ ;  /* 0x000000119ca3d224 */ /* 0x004fca00078e02ff */
[----:B------:R-:W-:Y:S01]  /*10630*/  @!P5 STG.E.U8 desc[UR36][R2.64+0x58], R163 ;  /* 0x000058a30200d986 */ /* 0x000fe2000c101124 */
[----:B------:R-:W-:-:S13]  /*10640*/  ISETP.LT.OR P5, PT, R0, 0x5a, !P4 ;  /* 0x0000005a0000780c */ /* 0x000fda00067a1670 */
[----:B------:R-:W-:-:S05]  /*10650*/  @!P5 IMAD R157, R157, R17, RZ ;  /* 0x000000119d9dd224 */ /* 0x000fca00078e02ff */
[----:B------:R2:W-:Y:S01]  /*10660*/  @!P5 STG.E.U8 desc[UR36][R2.64+0x59], R157 ;  /* 0x0000599d0200d986 */ /* 0x0005e2000c101124 */
[----:B------:R-:W-:-:S13]  /*10670*/  ISETP.LT.OR P5, PT, R0, 0x59, !P0 ;  /* 0x000000590000780c */ /* 0x000fda00047a1670 */
[----:B0-----:R-:W-:Y:S01]  /*10680*/  @!P5 IADD3 R152, P6, R23, R2, RZ ;  /* 0x000000021798d210 */ /* 0x001fe20007fde0ff */
[----:B-1----:R-:W-:-:S04]  /*10690*/  @!P5 IMAD R161, R158, R17, RZ ;  /* 0x000000119ea1d224 */ /* 0x002fc800078e02ff */
[----:B------:R-:W-:-:S05]  /*106a0*/  @!P5 IMAD.X R153, R3, 0x1, R19, P6 ;  /* 0x000000010399d824 */ /* 0x000fca00030e0613 */
[----:B------:R0:W-:Y:S01]  /*106b0*/  @!P5 STG.E.U8 desc[UR36][R152.64+0x58], R161 ;  /* 0x000058a19800d986 */ /* 0x0001e2000c101124 */
[----:B------:R-:W-:-:S13]  /*106c0*/  ISETP.LT.OR P5, PT, R0, 0x5a, !P0 ;  /* 0x0000005a0000780c */ /* 0x000fda00047a1670 */
[----:B------:R-:W-:Y:S01]  /*106d0*/  @!P5 IADD3 R154, P6, R23, R2, RZ ;  /* 0x00000002179ad210 */ /* 0x000fe20007fde0ff */
[----:B------:R-:W-:-:S04]  /*106e0*/  @!P5 IMAD R159, R159, R17, RZ ;  /* 0x000000119f9fd224 */ /* 0x000fc800078e02ff */
[----:B------:R-:W-:-:S05]  /*106f0*/  @!P5 IMAD.X R155, R3, 0x1, R19, P6 ;  /* 0x00000001039bd824 */ /* 0x000fca00030e0613 */
[----:B------:R-:W-:Y:S01]  /*10700*/  @!P5 STG.E.U8 desc[UR36][R154.64+0x59], R159 ;  /* 0x0000599f9a00d986 */ /* 0x000fe2000c101124 */
[----:B------:R-:W-:-:S13]  /*10710*/  ISETP.LT.OR P5, PT, R0, 0x51, !P2 ;  /* 0x000000510000780c */ /* 0x000fda00057a1670 */
[----:B--2---:R-:W-:-:S05]  /*10720*/  @!P5 IMAD R157, R144, R17, RZ ;  /* 0x00000011909dd224 */ /* 0x004fca00078e02ff */
[----:B------:R-:W-:Y:S01]  /*10730*/  @!P5 STG.E.U8 desc[UR36][R4.64+0x50], R157 ;  /* 0x0000509d0400d986 */ /* 0x000fe2000c101124 */
[C---:B------:R-:W-:Y:S02]  /*10740*/  ISETP.LT.OR P5, PT, R0.reuse, 0x52, !P2 ;  /* 0x000000520000780c */ /* 0x040fe400057a1670 */
[----:B------:R-:W-:Y:S02]  /*10750*/  P2R R162, PR, RZ, 0x8 ;  /* 0x00000008ffa27803 */ /* 0x000fe40000000000 */
[C---:B------:R-:W-:Y:S02]  /*10760*/  ISETP.LT.OR P6, PT, R0.reuse, 0x51, !P1 ;  /* 0x000000510000780c */ /* 0x040fe40004fc1670 */
[----:B------:R-:W-:-:S07]  /*10770*/  ISETP.LT.OR P3, PT, R0, 0x52, !P1 ;  /* 0x000000520000780c */ /* 0x000fce0004f61670 */
        /* <DEDUP_REMOVED lines=11> */
[----:B-1----:R-:W2:Y:S01]  /*10830*/  LDL.LU.64 R40, [R1+0x180] ;  /* 0x0001800001287983 */ /* 0x002ea20000300a00 */
[----:B------:R-:W-:-:S03]  /*10840*/  ISETP.GE.AND P6, PT, R16, 0x1, PT ;  /* 0x000000011000780c */ /* 0x000fc60003fc6270 */
[----:B0-----:R-:W2:Y:S06]  /*10850*/  LDL.LU.64 R42, [R1+0x178] ;  /* 0x00017800012a7983 */ /* 0x001eac0000300a00 */
        /* <DEDUP_REMOVED lines=8> */
[----:B0-----:R-:W2:Y:S01]  /*108e0*/  LDL.LU.64 R44, [R1+0x170] ;  /* 0x00017000012c7983 */ /* 0x001ea20000300a00 */
[----:B------:R-:W-:-:S03]  /*108f0*/  ISETP.NE.AND P3, PT, R162, RZ, PT ;  /* 0x000000ffa200720c */ /* 0x000fc60003f65270 */
[----:B-1----:R-:W2:Y:S06]  /*10900*/  LDL.LU.64 R46, [R1+0x168] ;  /* 0x00016800012e7983 */ /* 0x002eac0000300a00 */
        /* <DEDUP_REMOVED lines=24> */
[----:B---3--:R-:W-:-:S05]  /*10a90*/  @!P5 IMAD R139, R128, R17, RZ ;  /* 0x00000011808bd224 */ /* 0x008fca00078e02ff */
        /* <DEDUP_REMOVED lines=15> */
[----:B---3--:R-:W-:-:S05]  /*10b90*/  @!P5 IMAD R139, R132, R17, RZ ;  /* 0x00000011848bd224 */ /* 0x008fca00078e02ff */
        /* <DEDUP_REMOVED lines=15> */
[----:B---3--:R-:W-:-:S05]  /*10c90*/  @!P5 IMAD R133, R120, R17, RZ ;  /* 0x000000117885d224 */ /* 0x008fca00078e02ff */
        /* <DEDUP_REMOVED lines=16> */
[----:B-1----:R-:W3:Y:S01]  /*10da0*/  LDL.LU.64 R32, [R1+0x160] ;  /* 0x0001600001207983 */ /* 0x002ee20000300a00 */
[----:B------:R-:W-:-:S03]  /*10db0*/  ISETP.GE.AND P6, PT, R16, 0x1, PT ;  /* 0x000000011000780c */ /* 0x000fc60003fc6270 */
        /* <DEDUP_REMOVED lines=9> */
[----:B0-----:R-:W3:Y:S01]  /*10e50*/  LDL.LU.64 R36, [R1+0x150] ;  /* 0x0001500001247983 */ /* 0x001ee20000300a00 */
[----:B------:R-:W-:-:S03]  /*10e60*/  ISETP.NE.AND P3, PT, R138, RZ, PT ;  /* 0x000000ff8a00720c */ /* 0x000fc60003f65270 */
[----:B-1----:R-:W3:Y:S06]  /*10e70*/  LDL.LU.64 R38, [R1+0x148] ;  /* 0x0001480001267983 */ /* 0x002eec0000300a00 */
        /* <DEDUP_REMOVED lines=24> */
[----:B----4-:R-:W-:-:S05]  /*11000*/  @!P5 IMAD R115, R104, R17, RZ ;  /* 0x000000116873d224 */ /* 0x010fca00078e02ff */
        /* <DEDUP_REMOVED lines=15> */
[----:B----4-:R-:W-:-:S05]  /*11100*/  @!P5 IMAD R115, R108, R17, RZ ;  /* 0x000000116c73d224 */ /* 0x010fca00078e02ff */
        /* <DEDUP_REMOVED lines=15> */
[----:B----4-:R-:W-:-:S05]  /*11200*/  @!P5 IMAD R109, R96, R17, RZ ;  /* 0x00000011606dd224 */ /* 0x010fca00078e02ff */
        /* <DEDUP_REMOVED lines=28> */
[----:B------:R-:W-:-:S03]  /*113d0*/  ISETP.NE.AND P3, PT, R114, RZ, PT ;  /* 0x000000ff7200720c */ /* 0x000fc60003f65270 */
        /* <DEDUP_REMOVED lines=74> */
[----:B-1----:R1:W5:Y:S10]  /*11880*/  LDL.LU.64 R232, [R1+0x120] ;  /* 0x0001200001e87983 */ /* 0x0023740000300a00 */
[----:B------:R-:W-:-:S05]  /*11890*/  @!P5 IMAD R77, R77, R17, RZ ;  /* 0x000000114d4dd224 */ /* 0x000fca00078e02ff */
[----:B------:R2:W-:Y:S01]  /*118a0*/  @!P5 STG.E.U8 desc[UR36][R4.64+0x89], R77 ;  /* 0x0000894d0400d986 */ /* 0x0005e2000c101124 */
[----:B------:R-:W-:Y:S01]  /*118b0*/  ISETP.LT.OR P5, PT, R0, 0x8a, !P1 ;  /* 0x0000008a0000780c */ /* 0x000fe20004fa1670 */
[----:B------:R-:W-:Y:S01]  /*118c0*/  @!P3 IMAD R73, R78, R17, RZ ;  /* 0x000000114e49b224 */ /* 0x000fe200078e02ff */
[----:B------:R-:W-:-:S04]  /*118d0*/  ISETP.GE.AND P6, PT, R16, 0x1, PT ;  /* 0x000000011000780c */ /* 0x000fc80003fc6270 */
[----:B------:R3:W-:Y:S07]  /*118e0*/  @!P3 STG.E.U8 desc[UR36][R226.64+0x88], R73 ;  /* 0x00008849e200b986 */ /* 0x0007ee000c101124 */
[----:B------:R-:W-:-:S05]  /*118f0*/  @!P5 IMAD R79, R79, R17, RZ ;  /* 0x000000114f4fd224 */ /* 0x000fca00078e02ff */
[----:B------:R-:W-:Y:S01]  /*11900*/  @!P5 STG.E.U8 desc[UR36][R224.64+0x89], R79 ;  /* 0x0000894fe000d986 */ /* 0x000fe2000c101124 */
[----:B------:R-:W-:-:S13]  /*11910*/  ISETP.LT.OR P5, PT, R0, 0x91, !P6 ;  /* 0x000000910000780c */ /* 0x000fda00077a1670 */
[----:B0-----:R-:W-:-:S05]  /*11920*/  @!P5 IMAD R75, R64, R17, RZ ;  /* 0x00000011404bd224 */ /* 0x001fca00078e02ff */
[----:B------:R-:W-:Y:S01]  /*11930*/  @!P5 STG.E.U8 desc[UR36][R6.64+0x90], R75 ;  /* 0x0000904b0600d986 */ /* 0x000fe2000c101124 */
[----:B------:R-:W-:Y:S02]  /*11940*/  ISETP.LT.OR P5, PT, R0, 0x92, !P6 ;  /* 0x000000920000780c */ /* 0x000fe400077a1670 */
[----:B------:R-:W-:-:S11]  /*11950*/  ISETP.NE.AND P3, PT, R90, RZ, PT ;  /* 0x000000ff5a00720c */ /* 0x000fd60003f65270 */
[----:B------:R-:W-:-:S05]  /*11960*/  @!P5 IMAD R65, R65, R17, RZ ;  /* 0x000000114141d224 */ /* 0x000fca00078e02ff */
        /* <DEDUP_REMOVED lines=23> */
[----:B---3--:R-:W-:-:S05]  /*11ae0*/  @!P5 IMAD R69, R57, R17, RZ ;  /* 0x000000113945d224 */ /* 0x008fca00078e02ff */
[----:B------:R-:W-:Y:S01]  /*11af0*/  @!P5 STG.E.U8 desc[UR36][R2.64+0x91], R69 ;  /* 0x000091450200d986 */ /* 0x000fe2000c101124 */
[----:B------:R-:W-:-:S13]  /*11b00*/  ISETP.LT.OR P5, PT, R0, 0x91, !P0 ;  /* 0x000000910000780c */ /* 0x000fda00047a1670 */
[----:B------:R-:W-:Y:S01]  /*11b10*/  @!P5 IADD3 R56, P6, R23, R2, RZ ;  /* 0x000000021738d210 */ /* 0x000fe20007fde0ff */
[----:B0-----:R-:W-:-:S04]  /*11b20*/  @!P5 IMAD R71, R58, R17, RZ ;  /* 0x000000113a47d224 */ /* 0x001fc800078e02ff */
        /* <DEDUP_REMOVED lines=15> */
[----:B---3--:R-:W-:-:S04]  /*11c20*/  @!P5 IMAD R65, R62, R17, RZ ;  /* 0x000000113e41d224 */ /* 0x008fc800078e02ff */
[----:B------:R-:W-:-:S05]  /*11c30*/  @!P5 IMAD.X R57, R3, 0x1, R19, P6 ;  /* 0x000000010339d824 */ /* 0x000fca00030e0613 */
[----:B------:R0:W-:Y:S01]  /*11c40*/  @!P5 STG.E.U8 desc[UR36][R56.64+0x98], R65 ;  /* 0x000098413800d986 */ /* 0x0001e2000c101124 */
[----:B------:R-:W-:-:S13]  /*11c50*/  ISETP.LT.OR P5, PT, R0, 0x9a, !P0 ;  /* 0x0000009a0000780c */ /* 0x000fda00047a1670 */
[----:B------:R-:W-:Y:S01]  /*11c60*/  @!P5 IADD3 R58, P6, R23, R2, RZ ;  /* 0x00000002173ad210 */ /* 0x000fe20007fde0ff */
[----:B------:R-:W-:-:S04]  /*11c70*/  @!P5 IMAD R63, R63, R17, RZ ;  /* 0x000000113f3fd224 */ /* 0x000fc800078e02ff */
[----:B------:R-:W-:-:S05]  /*11c80*/  @!P5 IMAD.X R59, R3, 0x1, R19, P6 ;  /* 0x00000001033bd824 */ /* 0x000fca00030e0613 */
[----:B------:R3:W-:Y:S01]  /*11c90*/  @!P5 STG.E.U8 desc[UR36][R58.64+0x99], R63 ;  /* 0x0000993f3a00d986 */ /* 0x0007e2000c101124 */
[C---:B------:R-:W-:Y:S02]  /*11ca0*/  ISETP.LT.OR P5, PT, R0.reuse, 0x91, !P2 ;  /* 0x000000910000780c */ /* 0x040fe400057a1670 */
[----:B------:R-:W-:-:S11]  /*11cb0*/  ISETP.LT.OR P6, PT, R0, 0x91, !P1 ;  /* 0x000000910000780c */ /* 0x000fd60004fc1670 */
[----:B--2---:R-:W-:-:S05]  /*11cc0*/  @!P5 IMAD R61, R48, R17, RZ ;  /* 0x00000011303dd224 */ /* 0x004fca00078e02ff */
[----:B------:R-:W-:Y:S01]  /*11cd0*/  @!P5 STG.E.U8 desc[UR36][R4.64+0x90], R61 ;  /* 0x0000903d0400d986 */ /* 0x000fe2000c101124 */
[----:B------:R-:W-:Y:S01]  /*11ce0*/  ISETP.LT.OR P5, PT, R0, 0x92, !P2 ;  /* 0x000000920000780c */ /* 0x000fe200057a1670 */
[----:B0-----:R-:W-:Y:S01]  /*11cf0*/  @!P6 IMAD R57, R50, R17, RZ ;  /* 0x000000113239e224 */ /* 0x001fe200078e02ff */
[----:B------:R-:W-:-:S11]  /*11d00*/  P2R R66, PR, RZ, 0x8 ;  /* 0x00000008ff427803 */ /* 0x000fd60000000000 */
[----:B------:R-:W-:-:S05]  /*11d10*/  @!P5 IMAD R49, R49, R17, RZ ;  /* 0x000000113131d224 */ /* 0x000fca00078e02ff */
[----:B------:R0:W-:Y:S04]  /*11d20*/  @!P5 STG.E.U8 desc[UR36][R4.64+0x91], R49 ;  /* 0x000091310400d986 */ /* 0x0001e8000c101124 */
[----:B------:R-:W-:Y:S01]  /*11d30*/  @!P6 STG.E.U8 desc[UR36][R20.64+0x90], R57 ;  /* 0x000090391400e986 */ /* 0x000fe2000c101124 */
[----:B------:R-:W-:-:S03]  /*11d40*/  ISETP.GE.AND P6, PT, R16, 0x1, PT ;  /* 0x000000011000780c */ /* 0x000fc60003fc6270 */
[----:B------:R1:W5:Y:S01]  /*11d50*/  LDL.LU R16, [R1+0x118] ;  /* 0x0001180001107983 */ /* 0x0003620000300800 */
[C---:B------:R-:W-:Y:S02]  /*11d60*/  ISETP.LT.OR P3, PT, R0.reuse, 0x92, !P1 ;  /* 0x000000920000780c */ /* 0x040fe40004f61670 */
[----:B------:R-:W-:-:S11]  /*11d70*/  ISETP.LT.OR P5, PT, R0, 0x99, !P2 ;  /* 0x000000990000780c */ /* 0x000fd600057a1670 */
[-C--:B------:R-:W-:Y:S02]  /*11d80*/  @!P3 IMAD R51, R51, R17.reuse, RZ ;  /* 0x000000113333b224 */ /* 0x080fe400078e02ff */
[----:B---3--:R-:W-:-:S03]  /*11d90*/  @!P5 IMAD R59, R52, R17, RZ ;  /* 0x00000011343bd224 */ /* 0x008fc600078e02ff */
[----:B------:R2:W-:Y:S04]  /*11da0*/  @!P3 STG.E.U8 desc[UR36][R14.64+0x91], R51 ;  /* 0x000091330e00b986 */ /* 0x0005e8000c101124 */
[----:B------:R-:W-:Y:S01]  /*11db0*/  @!P5 STG.E.U8 desc[UR36][R4.64+0x98], R59 ;  /* 0x0000983b0400d986 */ /* 0x000fe2000c101124 */
[C---:B------:R-:W-:Y:S02]  /*11dc0*/  ISETP.LT.OR P5, PT, R0.reuse, 0x9a, !P2 ;  /* 0x0000009a0000780c */ /* 0x040fe400057a1670 */
[----:B------:R-:W-:-:S11]  /*11dd0*/  ISETP.LT.OR P3, PT, R0, 0x99, !P1 ;  /* 0x000000990000780c */ /* 0x000fd60004f61670 */
[----:B------:R-:W-:-:S05]  /*11de0*/  @!P5 IMAD R53, R53, R17, RZ ;  /* 0x000000113535d224 */ /* 0x000fca00078e02ff */
[----:B------:R-:W-:Y:S01]  /*11df0*/  @!P5 STG.E.U8 desc[UR36][R4.64+0x99], R53 ;  /* 0x000099350400d986 */ /* 0x000fe2000c101124 */
[----:B------:R-:W-:Y:S01]  /*11e00*/  ISETP.LT.OR P5, PT, R0, 0x9a, !P1 ;  /* 0x0000009a0000780c */ /* 0x000fe20004fa1670 */
[----:B0-----:R-:W-:-:S05]  /*11e10*/  @!P3 IMAD R49, R54, R17, RZ ;  /* 0x000000113631b224 */ /* 0x001fca00078e02ff */
[----:B------:R-:W-:Y:S07]  /*11e20*/  @!P3 STG.E.U8 desc[UR36][R12.64+0x98], R49 ;  /* 0x000098310c00b986 */ /* 0x000fee000c101124 */
[----:B------:R-:W-:-:S05]  /*11e30*/  @!P5 IMAD R55, R55, R17, RZ ;  /* 0x000000113737d224 */ /* 0x000fca00078e02ff */
[----:B------:R0:W-:Y:S01]  /*11e40*/  @!P5 STG.E.U8 desc[UR36][R10.64+0x99], R55 ;  /* 0x000099370a00d986 */ /* 0x0001e2000c101124 */
[----:B------:R-:W-:-:S13]  /*11e50*/  ISETP.LT.OR P5, PT, R0, 0xa1, !P6 ;  /* 0x000000a10000780c */ /* 0x000fda00077a1670 */
[----:B--2---:R-:W-:-:S05]  /*11e60*/  @!P5 IMAD R15, R40, R17, RZ ;  /* 0x00000011280fd224 */ /* 0x004fca00078e02ff */
[----:B------:R-:W-:Y:S01]  /*11e70*/  @!P5 STG.E.U8 desc[UR36][R6.64+0xa0], R15 ;  /* 0x0000a00f0600d986 */ /* 0x000fe2000c101124 */
[----:B------:R-:W-:Y:S02]  /*11e80*/  ISETP.LT.OR P5, PT, R0, 0xa2, !P6 ;  /* 0x000000a20000780c */ /* 0x000fe400077a1670 */
[----:B------:R-:W-:-:S11]  /*11e90*/  ISETP.NE.AND P3, PT, R66, RZ, PT ;  /* 0x000000ff4200720c */ /* 0x000fd60003f65270 */
        /* <DEDUP_REMOVED lines=8> */
[C---:B------:R-:W-:Y:S02]  /*11f20*/  ISETP.LT.OR P5, PT, R0.reuse, 0xa9, !P6 ;  /* 0x000000a90000780c */ /* 0x040fe400077a1670 */
[----:B------:R-:W-:-:S11]  /*11f30*/  ISETP.LT.OR P6, PT, R0, 0xaa, !P6 ;  /* 0x000000aa0000780c */ /* 0x000fd600077c1670 */
[----:B0-----:R-:W-:-:S05]  /*11f40*/  @!P5 IMAD R11, R44, R17, RZ ;  /* 0x000000112c0bd224 */ /* 0x001fca00078e02ff */
[----:B------:R0:W-:Y:S01]  /*11f50*/  @!P5 STG.E.U8 desc[UR36][R6.64+0xa8], R11 ;  /* 0x0000a80b0600d986 */ /* 0x0001e2000c101124 */
[C---:B------:R-:W-:Y:S02]  /*11f60*/  ISETP.LT.OR P5, PT, R0.reuse, 0xa9, !P3 ;  /* 0x000000a90000780c */ /* 0x040fe40005fa1670 */
[----:B------:R-:W-:Y:S01]  /*11f70*/  ISETP.LT.OR P3, PT, R0, 0xaa, !P3 ;  /* 0x000000aa0000780c */ /* 0x000fe20005f61670 */
[----:B------:R-:W-:-:S05]  /*11f80*/  @!P6 IMAD R45, R45, R17, RZ ;  /* 0x000000112d2de224 */ /* 0x000fca00078e02ff */
[----:B------:R2:W-:Y:S01]  /*11f90*/  @!P6 STG.E.U8 desc[UR36][R6.64+0xa9], R45 ;  /* 0x0000a92d0600e986 */ /* 0x0005e2000c101124 */
[----:B------:R-:W-:-:S04]  /*11fa0*/  ISETP.LT.OR P6, PT, R0, 0xa1, !P4 ;  /* 0x000000a10000780c */ /* 0x000fc800067c1670 */
[-C--:B------:R-:W-:Y:S02]  /*11fb0*/  @!P5 IMAD R13, R46, R17.reuse, RZ ;  /* 0x000000112e0dd224 */ /* 0x080fe400078e02ff */
[----:B------:R-:W-:-:S03]  /*11fc0*/  @!P3 IMAD R47, R47, R17, RZ ;  /* 0x000000112f2fb224 */ /* 0x000fc600078e02ff */
[----:B------:R3:W-:Y:S01]  /*11fd0*/  @!P5 STG.E.U8 desc[UR36][R8.64+0xa8], R13 ;  /* 0x0000a80d0800d986 */ /* 0x0007e2000c101124 */
[----:B------:R-:W-:-:S03]  /*11fe0*/  ISETP.LT.OR P5, PT, R0, 0xa2, !P4 ;  /* 0x000000a20000780c */ /* 0x000fc600067a1670 */
[----:B------:R4:W-:Y:S01]  /*11ff0*/  @!P3 STG.E.U8 desc[UR36][R8.64+0xa9], R47 ;  /* 0x0000a92f0800b986 */ /* 0x0009e2000c101124 */
[----:B------:R-:W-:Y:S01]  /*12000*/  ISETP.LT.OR P3, PT, R0, 0xa1, !P0 ;  /* 0x000000a10000780c */ /* 0x000fe20004761670 */
[----:B0-----:R-:W-:-:S05]  /*12010*/  @!P6 IMAD R11, R32, R17, RZ ;  /* 0x00000011200be224 */ /* 0x001fca00078e02ff */
[----:B------:R0:W-:Y:S03]  /*12020*/  @!P6 STG.E.U8 desc[UR36][R2.64+0xa0], R11 ;  /* 0x0000a00b0200e986 */ /* 0x0001e6000c101124 */
[----:B------:R-:W-:Y:S01]  /*12030*/  @!P5 IMAD R33, R33, R17, RZ ;  /* 0x000000112121d224 */ /* 0x000fe200078e02ff */
[----:B------:R-:W-:-:S04]  /*12040*/  ISETP.LT.OR P6, PT, R0, 0xa2, !P0 ;  /* 0x000000a20000780c */ /* 0x000fc800047c1670 */
[----:B------:R-:W-:Y:S01]  /*12050*/  @!P5 STG.E.U8 desc[UR36][R2.64+0xa1], R33 ;  /* 0x0000a1210200d986 */ /* 0x000fe2000c101124 */
[----:B--2---:R-:W-:Y:S01]  /*12060*/  @!P3 IADD3 R6, P5, R23, R2, RZ ;  /* 0x000000021706b210 */ /* 0x004fe20007fbe0ff */
[----:B---3--:R-:W-:-:S04]  /*12070*/  @!P3 IMAD R13, R34, R17, RZ ;  /* 0x00000011220db224 */ /* 0x008fc800078e02ff */
[----:B------:R-:W-:-:S03]  /*12080*/  @!P3 IMAD.X R7, R3, 0x1, R19, P5 ;  /* 0x000000010307b824 */ /* 0x000fc600028e0613 */
[----:B----4-:R-:W-:Y:S02]  /*12090*/  @!P6 IADD3 R8, P5, R23, R2, RZ ;  /* 0x000000021708e210 */ /* 0x010fe40007fbe0ff */
[----:B------:R2:W-:Y:S01]  /*120a0*/  @!P3 STG.E.U8 desc[UR36][R6.64+0xa0], R13 ;  /* 0x0000a00d0600b986 */ /* 0x0005e2000c101124 */
[C---:B------:R-:W-:Y:S02]  /*120b0*/  ISETP.LT.OR P3, PT, R0.reuse, 0xa9, !P4 ;  /* 0x000000a90000780c */ /* 0x040fe40006761670 */
[----:B------:R-:W-:Y:S01]  /*120c0*/  @!P6 IMAD.X R9, R3, 0x1, R19, P5 ;  /* 0x000000010309e824 */ /* 0x000fe200028e0613 */
[C---:B------:R-:W-:Y:S02]  /*120d0*/  ISETP.LT.OR P5, PT, R0.reuse, 0xa9, !P0 ;  /* 0x000000a90000780c */ /* 0x040fe400047a1670 */
[C---:B------:R-:W-:Y:S01]  /*120e0*/  ISETP.LT.OR P4, PT, R0.reuse, 0xaa, !P4 ;  /* 0x000000aa0000780c */ /* 0x040fe20006781670 */
[----:B------:R-:W-:Y:S01]  /*120f0*/  @!P6 IMAD R35, R35, R17, RZ ;  /* 0x000000112323e224 */ /* 0x000fe200078e02ff */
[----:B------:R-:W-:-:S06]  /*12100*/  ISETP.LT.OR P0, PT, R0, 0xaa, !P0 ;  /* 0x000000aa0000780c */ /* 0x000fcc0004701670 */
[-C--:B------:R-:W-:Y:S01]  /*12110*/  @!P3 IMAD R15, R36, R17.reuse, RZ ;  /* 0x00000011240fb224 */ /* 0x080fe200078e02ff */
[----:B------:R-:W-:Y:S02]  /*12120*/  @!P6 STG.E.U8 desc[UR36][R8.64+0xa1], R35 ;  /* 0x0000a1230800e986 */ /* 0x000fe4000c101124 */
[----:B------:R-:W-:Y:S02]  /*12130*/  @!P5 IADD3 R10, P6, R23, R2, RZ ;  /* 0x00000002170ad210 */ /* 0x000fe40007fde0ff */
[----:B------:R3:W-:Y:S01]  /*12140*/  @!P3 STG.E.U8 desc[UR36][R2.64+0xa8], R15 ;  /* 0x0000a80f0200b986 */ /* 0x0007e2000c101124 */
[C---:B------:R-:W-:Y:S01]  /*12150*/  ISETP.LT.OR P3, PT, R0.reuse, 0xa1, !P2 ;  /* 0x000000a10000780c */ /* 0x040fe20005761670 */
[----:B------:R-:W-:Y:S02]  /*12160*/  @!P4 IMAD R37, R37, R17, RZ ;  /* 0x000000112525c224 */ /* 0x000fe400078e02ff */
[----:B0-----:R-:W-:Y:S01]  /*12170*/  @!P5 IMAD.X R11, R3, 0x1, R19, P6 ;  /* 0x00000001030bd824 */ /* 0x001fe200030e0613 */
[----:B------:R-:W-:-:S02]  /*12180*/  ISETP.LT.OR P6, PT, R0, 0xa1, !P1 ;  /* 0x000000a10000780c */ /* 0x000fc40004fc1670 */
[----:B------:R-:W-:Y:S01]  /*12190*/  @!P4 STG.E.U8 desc[UR36][R2.64+0xa9], R37 ;  /* 0x0000a9250200c986 */ /* 0x000fe2000c101124 */
[-C--:B--2---:R-:W-:Y:S01]  /*121a0*/  @!P0 IADD3 R6, P4, R23, R2.reuse, RZ ;  /* 0x0000000217068210 */ /* 0x084fe20007f9e0ff */
[-C--:B------:R-:W-:Y:S02]  /*121b0*/  @!P5 IMAD R13, R38, R17.reuse, RZ ;  /* 0x00000011260dd224 */ /* 0x080fe400078e02ff */
[-C--:B------:R-:W-:Y:S02]  /*121c0*/  @!P0 IMAD R39, R39, R17.reuse, RZ ;  /* 0x0000001127278224 */ /* 0x080fe400078e02ff */
[----:B------:R-:W-:Y:S01]  /*121d0*/  @!P0 IMAD.X R7, R3, 0x1, R19, P4 ;  /* 0x0000000103078824 */ /* 0x000fe200020e0613 */
[----:B------:R-:W-:Y:S01]  /*121e0*/  ISETP.LT.OR P4, PT, R0, 0xa2, !P2 ;  /* 0x000000a20000780c */ /* 0x000fe20005781670 */
[----:B---3--:R-:W-:Y:S01]  /*121f0*/  @!P3 IMAD R15, R24, R17, RZ ;  /* 0x00000011180fb224 */ /* 0x008fe200078e02ff */
[----:B------:R0:W-:Y:S04]  /*12200*/  @!P5 STG.E.U8 desc[UR36][R10.64+0xa8], R13 ;  /* 0x0000a80d0a00d986 */ /* 0x0001e8000c101124 */
[----:B------:R2:W-:Y:S01]  /*12210*/  @!P0 STG.E.U8 desc[UR36][R6.64+0xa9], R39 ;  /* 0x0000a92706008986 */ /* 0x0005e2000c101124 */
[----:B------:R-:W-:-:S03]  /*12220*/  @!P6 IADD3 R8, P0, P5, R23, R2, R236 ;  /* 0x000000021708e210 */ /* 0x000fc60007d1e0ec */
[----:B------:R3:W-:Y:S01]  /*12230*/  @!P3 STG.E.U8 desc[UR36][R4.64+0xa0], R15 ;  /* 0x0000a00f0400b986 */ /* 0x0007e2000c101124 */
[C---:B------:R-:W-:Y:S02]  /*12240*/  ISETP.LT.OR P3, PT, R0.reuse, 0xa2, !P1 ;  /* 0x000000a20000780c */ /* 0x040fe40004f61670 */
[----:B------:R-:W-:Y:S01]  /*12250*/  @!P6 IADD3.X R9, R19, R3, R237, P0, P5 ;  /* 0x000000031309e210 */ /* 0x000fe200007ea4ed */
[-C--:B------:R-:W-:Y:S01]  /*12260*/  @!P4 IMAD R25, R25, R17.reuse, RZ ;  /* 0x000000111919c224 */ /* 0x080fe200078e02ff */
[----:B------:R-:W-:Y:S01]  /*12270*/  ISETP.LT.OR P0, PT, R0, 0xa9, !P1 ;  /* 0x000000a90000780c */ /* 0x000fe20004f01670 */
[----:B0-----:R-:W-:Y:S01]  /*12280*/  @!P6 IMAD R13, R26, R17, RZ ;  /* 0x000000111a0de224 */ /* 0x001fe200078e02ff */
[C---:B------:R-:W-:Y:S02]  /*12290*/  ISETP.LT.OR P1, PT, R0.reuse, 0xaa, !P1 ;  /* 0x000000aa0000780c */ /* 0x040fe40004f21670 */
[C---:B------:R-:W-:Y:S01]  /*122a0*/  ISETP.LT.OR P5, PT, R0.reuse, 0xa9, !P2 ;  /* 0x000000a90000780c */ /* 0x040fe200057a1670 */
[----:B------:R1:W-:Y:S01]  /*122b0*/  @!P4 STG.E.U8 desc[UR36][R4.64+0xa1], R25 ;  /* 0x0000a1190400c986 */ /* 0x0003e2000c101124 */
[----:B------:R-:W-:-:S03]  /*122c0*/  ISETP.LT.OR P2, PT, R0, 0xaa, !P2 ;  /* 0x000000aa0000780c */ /* 0x000fc60005741670 */
[----:B------:R1:W-:Y:S01]  /*122d0*/  @!P6 STG.E.U8 desc[UR36][R8.64+0xa0], R13 ;  /* 0x0000a00d0800e986 */ /* 0x0003e2000c101124 */
[----:B--2---:R-:W-:-:S04]  /*122e0*/  @!P3 IADD3 R6, P4, P6, R23, R2, R236 ;  /* 0x000000021706b210 */ /* 0x004fc80007e9e0ec */
[----:B------:R-:W-:Y:S02]  /*122f0*/  @!P3 IADD3.X R7, R19, R3, R237, P4, P6 ;  /* 0x000000031307b210 */ /* 0x000fe400027ec4ed */
[----:B------:R-:W-:Y:S01]  /*12300*/  @!P0 IADD3 R10, P4, P6, R23, R2, R236 ;  /* 0x00000002170a8210 */ /* 0x000fe20007e9e0ec */
[----:B------:R-:W-:-:S03]  /*12310*/  @!P3 IMAD R27, R27, R17, RZ ;  /* 0x000000111b1bb224 */ /* 0x000fc600078e02ff */
[--C-:B------:R-:W-:Y:S02]  /*12320*/  @!P0 IADD3.X R11, R19, R3, R237.reuse, P4, P6 ;  /* 0x00000003130b8210 */ /* 0x100fe400027ec4ed */
[----:B------:R-:W-:Y:S01]  /*12330*/  @!P1 IADD3 R2, P4, P6, R23, R2, R236 ;  /* 0x0000000217029210 */ /* 0x000fe20007e9e0ec */
[-C--:B---3--:R-:W-:Y:S02]  /*12340*/  @!P5 IMAD R15, R28, R17.reuse, RZ ;  /* 0x000000111c0fd224 */ /* 0x088fe400078e02ff */
[----:B------:R-:W-:Y:S01]  /*12350*/  @!P2 IMAD R29, R29, R17, RZ ;  /* 0x000000111d1da224 */ /* 0x000fe200078e02ff */
[----:B------:R-:W-:Y:S01]  /*12360*/  @!P1 IADD3.X R3, R19, R3, R237, P4, P6 ;  /* 0x0000000313039210 */ /* 0x000fe200027ec4ed */
[-C--:B------:R-:W-:Y:S02]  /*12370*/  @!P0 IMAD R21, R30, R17.reuse, RZ ;  /* 0x000000111e158224 */ /* 0x080fe400078e02ff */
[----:B------:R-:W-:Y:S01]  /*12380*/  @!P1 IMAD R31, R31, R17, RZ ;  /* 0x000000111f1f9224 */ /* 0x000fe200078e02ff */
[----:B------:R1:W-:Y:S04]  /*12390*/  @!P3 STG.E.U8 desc[UR36][R6.64+0xa1], R27 ;  /* 0x0000a11b0600b986 */ /* 0x0003e8000c101124 */
[----:B------:R1:W-:Y:S04]  /*123a0*/  @!P5 STG.E.U8 desc[UR36][R4.64+0xa8], R15 ;  /* 0x0000a80f0400d986 */ /* 0x0003e8000c101124 */
[----:B------:R1:W-:Y:S04]  /*123b0*/  @!P2 STG.E.U8 desc[UR36][R4.64+0xa9], R29 ;  /* 0x0000a91d0400a986 */ /* 0x0003e8000c101124 */
[----:B------:R1:W-:Y:S04]  /*123c0*/  @!P0 STG.E.U8 desc[UR36][R10.64+0xa8], R21 ;  /* 0x0000a8150a008986 */ /* 0x0003e8000c101124 */
[----:B------:R1:W-:Y:S02]  /*123d0*/  @!P1 STG.E.U8 desc[UR36][R2.64+0xa9], R31 ;  /* 0x0000a91f02009986 */ /* 0x0003e4000c101124 */
.L_x_65:
[----:B------:R-:W-:Y:S05]  /*123e0*/  BSYNC B0 ;  /* 0x0000000000007941 */ /* 0x000fea0003800000 */
.L_x_35:
[----:B01----:R-:W2:Y:S04]  /*123f0*/  LDL.LU R3, [R1+0xfc] ;  /* 0x0000fc0001037983 */ /* 0x003ea80000300800 */
[----:B------:R-:W2:Y:S01]  /*12400*/  LDL.LU R2, [R1+0x114] ;  /* 0x0001140001027983 */ /* 0x000ea20000300800 */
[----:B------:R-:W-:Y:S01]  /*12410*/  ULDC UR4, c[0x0][0xc] ;  /* 0x0000030000047ab9 */ /* 0x000fe20000000800 */
[----:B------:R-:W-:Y:S01]  /*12420*/  ULDC UR5, c[0x0][0x10] ;  /* 0x0000040000057ab9 */ /* 0x000fe20000000800 */
[----:B------:R-:W2:Y:S01]  /*12430*/  LDC R5, c[0x0][0x14] ;  /* 0x00000500ff057b82 */ /* 0x000ea20000000800 */
[----:B------:R-:W-:Y:S01]  /*12440*/  UIMAD.WIDE.U32 UR4, UR4, UR5, URZ ;  /* 0x00000005040472a5 */ /* 0x000fe2000f8e003f */
[----:B------:R-:W-:Y:S01]  /*12450*/  PRMT R0, RZ, 0x7610, R0 ;  /* 0x00007610ff007816 */ /* 0x000fe20000000000 */
[----:B------:R-:W-:-:S04]  /*12460*/  UMOV UR58, 0xffffffff ;  /* 0xffffffff003a7882 */ /* 0x000fc80000000000 */
[----:B--2---:R-:W-:-:S04]  /*12470*/  IMAD.WIDE.U32 R2, R5, UR4, R2 ;  /* 0x0000000405027c25 */ /* 0x004fc8000f8e0002 */
[----:B------:R-:W-:Y:S01]  /*12480*/  IMAD R5, R5, UR5, RZ ;  /* 0x0000000505057c24 */ /* 0x000fe2000f8e02ff */
[----:B------:R-:W-:Y:S01]  /*12490*/  ULDC.64 UR4, c[0x0][0x650] ;  /* 0x0001940000047ab9 */ /* 0x000fe20000000a00 */
[----:B------:R-:W-:Y:S01]  /*124a0*/  IMAD.MOV.U32 R6, RZ, RZ, R2 ;  /* 0x000000ffff067224 */ /* 0x000fe200078e0002 */
[----:B------:R-:W-:Y:S01]  /*124b0*/  ISETP.GE.U32.AND P0, PT, R2, UR4, PT ;  /* 0x0000000402007c0c */ /* 0x000fe2000bf06070 */
[----:B------:R-:W-:Y:S01]  /*124c0*/  IMAD.IADD R4, R3, 0x1, R5 ;  /* 0x0000000103047824 */ /* 0x000fe200078e0205 */
[----:B------:R-:W-:Y:S02]  /*124d0*/  UMOV UR4, 0xffffffff ;  /* 0xffffffff00047882 */ /* 0x000fe40000000000 */
[----:B------:R-:W-:Y:S02]  /*124e0*/  IMAD.U32 R2, RZ, RZ, UR4 ;  /* 0x00000004ff027e24 */ /* 0x000fe4000f8e00ff */
[----:B------:R0:W-:Y:S01]  /*124f0*/  STL [R1+0xfc], R4 ;  /* 0x0000fc0401007387 */ /* 0x0001e20000100800 */
[----:B------:R-:W-:-:S03]  /*12500*/  ISETP.GE.U32.AND.EX P0, PT, R4, UR5, PT, P0 ;  /* 0x0000000504007c0c */ /* 0x000fc6000bf06100 */
[----:B------:R0:W-:Y:S04]  /*12510*/  STL [R1+0x114], R6 ;  /* 0x0001140601007387 */ /* 0x0001e80000100800 */
[----:B------:R0:W-:Y:S06]  /*12520*/  STL [R1+0xe8], R2 ;  /* 0x0000e80201007387 */ /* 0x0001ec0000100800 */
[----:B------:R-:W-:Y:S05]  /*12530*/  @P0 BRA `(.L_x_66) ;  /* 0x0000000400900947 */ /* 0x000fea0003800000 */
[----:B------:R-:W1:Y:S01]  /*12540*/  S2UR UR6, SR_CTAID.X ;  /* 0x00000000000679c3 */ /* 0x000e620000002500 */
[----:B------:R-:W-:Y:S01]  /*12550*/  ULDC.64 UR12, c[0x0][0x628] ;  /* 0x00018a00000c7ab9 */ /* 0x000fe20000000a00 */
[----:B------:R-:W-:Y:S01]  /*12560*/  ULDC UR4, c[0x0][0x150] ;  /* 0x0000540000047ab9 */ /* 0x000fe20000000800 */
[----:B------:R-:W-:Y:S01]  /*12570*/  ISETP.NE.U32.AND P0, PT, RZ, UR12, PT ;  /* 0x0000000cff007c0c */ /* 0x000fe2000bf05070 */
[----:B------:R-:W-:Y:S01]  /*12580*/  ULDC UR15, c[0x0][0x630] ;  /* 0x00018c00000f7ab9 */ /* 0x000fe20000000800 */
[----:B------:R-:W-:Y:S01]  /*12590*/  R2UR UR16, R6 ;  /* 0x00000000061072ca */ /* 0x000fe200000e0000 */
[----:B------:R-:W-:Y:S01]  /*125a0*/  ULDC UR19, c[0x0][0x154] ;  /* 0x0000550000137ab9 */ /* 0x000fe20000000800 */
[----:B------:R-:W-:Y:S01]  /*125b0*/  ISETP.NE.AND.EX P0, PT, RZ, UR13, PT, P0 ;  /* 0x0000000dff007c0c */ /* 0x000fe2000bf05300 */
[----:B------:R-:W2:Y:S01]  /*125c0*/  S2UR UR18, SR_CTAID.Y ;  /* 0x00000000001279c3 */ /* 0x000ea20000002600 */
[----:B------:R-:W-:Y:S02]  /*125d0*/  R2UR UR17, R4 ;  /* 0x00000000041172ca */ /* 0x000fe400000e0000 */
[----:B------:R-:W-:-:S02]  /*125e0*/  R2UR UR10, R6 ;  /* 0x00000000060a72ca */ /* 0x000fc400000e0000 */
[----:B------:R-:W-:Y:S02]  /*125f0*/  R2UR UR11, R4 ;  /* 0x00000000040b72ca */ /* 0x000fe400000e0000 */
[----:B-1----:R-:W-:-:S05]  /*12600*/  I2FP.F32.U32 R0, UR6 ;  /* 0x0000000600007c45 */ /* 0x002fca0008201000 */
[----:B------:R-:W-:-:S04]  /*12610*/  FMUL R0, R0, UR4 ;  /* 0x0000000400007c20 */ /* 0x000fc80008400000 */
[----:B0-----:R0:W1:Y:S01]  /*12620*/  F2I.U32.TRUNC.NTZ R2, R0 ;  /* 0x0000000000027305 */ /* 0x001062000020f000 */
[----:B--2---:R-:W-:Y:S05]  /*12630*/  @!P0 BRA `(.L_x_67) ;  /* 0x0000000000308947 */ /* 0x004fea0003800000 */
        /* <DEDUP_REMOVED lines=12> */
.L_x_67:
[----:B------:R-:W-:Y:S01]  /*12700*/  USHF.R.U64 UR58, UR10, UR15, UR11 ;  /* 0x0000000f0a3a7299 */ /* 0x000fe2000800120b */
[----:B0-----:R-:W-:Y:S01]  /*12710*/  I2FP.F32.U32 R0, UR18 ;  /* 0x0000001200007c45 */ /* 0x001fe20008201000 */
[----:B------:R-:W-:Y:S02]  /*12720*/  USHF.R.U32.HI UR4, URZ, UR15, UR11 ;  /* 0x0000000f3f047299 */ /* 0x000fe4000801160b */
[----:B------:R-:W-:Y:S02]  /*12730*/  UIADD3 UR10, UP0, URZ, -UR58, URZ ;  /* 0x8000003a3f0a7290 */ /* 0x000fe4000ff1e03f */
[----:B------:R-:W-:Y:S01]  /*12740*/  FMUL R0, R0, UR19 ;  /* 0x0000001300007c20 */ /* 0x000fe20008400000 */
[----:B------:R-:W-:Y:S01]  /*12750*/  ULDC.64 UR12, c[0x0][0x620] ;  /* 0x00018800000c7ab9 */ /* 0x000fe20000000a00 */
[----:B------:R-:W-:Y:S01]  /*12760*/  UIADD3.X UR4, URZ, ~UR4, URZ, UP0, !UPT ;  /* 0x800000043f047290 */ /* 0x000fe200087fe43f */
[----:B------:R-:W-:Y:S01]  /*12770*/  UMOV UR8, UR16 ;  /* 0x0000001000087c82 */ /* 0x000fe20008000000 */
[----:B------:R-:W-:-:S02]  /*12780*/  UMOV UR9, UR17 ;  /* 0x0000001100097c82 */ /* 0x000fc40008000000 */
[----:B------:R-:W-:Y:S01]  /*12790*/  UIMAD UR4, UR4, UR12, URZ ;  /* 0x0000000c040472a4 */ /* 0x000fe2000f8e023f */
[----:B------:R-:W0:Y:S01]  /*127a0*/  F2I.U32.TRUNC.NTZ R0, R0 ;  /* 0x0000000000007305 */ /* 0x000e22000020f000 */
[----:B------:R-:W-:Y:S01]  /*127b0*/  UIMAD.WIDE.U32 UR8, UR10, UR12, UR8 ;  /* 0x0000000c0a0872a5 */ /* 0x000fe2000f8e0008 */
[----:B-1----:R-:W-:Y:S01]  /*127c0*/  R2UR UR12, R2 ;  /* 0x00000000020c72ca */ /* 0x002fe200000e0000 */
[----:B------:R-:W-:Y:S01]  /*127d0*/  UIMAD UR10, UR10, UR13, UR4 ;  /* 0x0000000d0a0a72a4 */ /* 0x000fe2000f8e0204 */
[----:B------:R-:W-:Y:S01]  /*127e0*/  ULDC UR11, c[0x0][0x618] ;  /* 0x00018600000b7ab9 */ /* 0x000fe20000000800 */
[----:B------:R-:W-:Y:S02]  /*127f0*/  ULDC UR21, c[0x0][0x658] ;  /* 0x0001960000157ab9 */ /* 0x000fe40000000800 */
[----:B------:R-:W-:Y:S01]  /*12800*/  UIADD3 UR9, UR9, UR10, URZ ;  /* 0x0000000a09097290 */ /* 0x000fe2000fffe03f */
[----:B------:R-:W-:Y:S01]  /*12810*/  UMOV UR15, 0xffffffff ;  /* 0xffffffff000f7882 */ /* 0x000fe20000000000 */
[----:B------:R-:W-:Y:S01]  /*12820*/  ULDC.64 UR4, c[0x0][0x640] ;  /* 0x0001900000047ab9 */ /* 0x000fe20000000a00 */
[----:B------:R-:W-:Y:S01]  /*12830*/  USHF.L.U32 UR15, UR15, UR21, URZ ;  /* 0x000000150f0f7299 */ /* 0x000fe2000800063f */
[----:B------:R-:W-:Y:S01]  /*12840*/  ISETP.NE.U32.AND P0, PT, RZ, UR4, PT ;  /* 0x00000004ff007c0c */ /* 0x000fe2000bf05070 */
[----:B------:R-:W-:-:S02]  /*12850*/  USHF.R.U64 UR16, UR8, UR11, UR9 ;  /* 0x0000000b08107299 */ /* 0x000fc40008001209 */
[----:B------:R-:W-:Y:S01]  /*12860*/  USHF.R.U32.HI UR8, URZ, UR11, UR9 ;  /* 0x0000000b3f087299 */ /* 0x000fe20008011609 */
[----:B0-----:R-:W-:Y:S01]  /*12870*/  R2UR UR14, R0 ;  /* 0x00000000000e72ca */ /* 0x001fe200000e0000 */
[----:B------:R-:W-:Y:S01]  /*12880*/  ULDC UR17, c[0x0][0x608] ;  /* 0x0001820000117ab9 */ /* 0x000fe20000000800 */
[----:B------:R-:W-:Y:S01]  /*12890*/  ULOP3.LUT UR22, URZ, UR15, URZ, 0x33, !UPT ;  /* 0x0000000f3f167292 */ /* 0x000fe2000f8e333f */
[----:B------:R-:W-:Y:S01]  /*128a0*/  ISETP.NE.AND.EX P0, PT, RZ, UR5, PT, P0 ;  /* 0x00000005ff007c0c */ /* 0x000fe2000bf05300 */
[----:B------:R-:W-:Y:S02]  /*128b0*/  USHF.R.U64 UR15, UR16, UR17, UR8 ;  /* 0x00000011100f7299 */ /* 0x000fe40008001208 */
[----:B------:R-:W-:Y:S02]  /*128c0*/  USHF.R.U32.HI UR8, URZ, UR17, UR8 ;  /* 0x000000113f087299 */ /* 0x000fe40008011608 */
[----:B------:R-:W-:Y:S02]  /*128d0*/  UIADD3 UR12, -UR12, URZ, URZ ;  /* 0x0000003f0c0c7290 */ /* 0x000fe4000fffe13f */
[----:B------:R-:W-:Y:S01]  /*128e0*/  USHF.R.U64 UR17, UR15, UR21, UR8 ;  /* 0x000000150f117299 */ /* 0x000fe20008001208 */
[----:B------:R-:W-:Y:S01]  /*128f0*/  UMOV UR19, 0x1 ;  /* 0x0000000100137882 */ /* 0x000fe20000000000 */
[----:B------:R-:W-:Y:S01]  /*12900*/  ULDC UR13, c[0x0][0x144] ;  /* 0x00005100000d7ab9 */ /* 0x000fe20000000800 */
[----:B------:R-:W-:Y:S01]  /*12910*/  ULDC UR7, c[0x0][0x600] ;  /* 0x0001800000077ab9 */ /* 0x000fe20000000800 */
[----:B------:R-:W-:-:S02]  /*12920*/  USHF.L.U32 UR25, UR19, UR21, URZ ;  /* 0x0000001513197299 */ /* 0x000fc4000800063f */
[----:B------:R-:W-:Y:S02]  /*12930*/  USHF.R.U32.HI UR8, URZ, UR21, UR8 ;  /* 0x000000153f087299 */ /* 0x000fe40008011608 */
[----:B------:R-:W-:Y:S02]  /*12940*/  UIMAD UR21, UR13, UR12, UR6 ;  /* 0x0000000c0d1572a4 */ /* 0x000fe4000f8e0206 */
[----:B------:R-:W-:Y:S02]  /*12950*/  UIADD3 UR20, UR7, -0x1, URZ ;  /* 0xffffffff07147890 */ /* 0x000fe4000fffe03f */
[----:B------:R-:W-:Y:S01]  /*12960*/  UIADD3 UR19, -UR14, URZ, URZ ;  /* 0x0000003f0e137290 */ /* 0x000fe2000fffe13f */
[----:B------:R-:W-:Y:S01]  /*12970*/  ULDC UR26, c[0x0][0x148] ;  /* 0x00005200001a7ab9 */ /* 0x000fe20000000800 */
[----:B------:R-:W-:Y:S01]  /*12980*/  ULDC UR23, c[0x0][0x648] ;  /* 0x0001920000177ab9 */ /* 0x000fe20000000800 */
[----:B------:R-:W-:Y:S01]  /*12990*/  ULDC UR24, c[0x0][0x638] ;  /* 0x00018e0000187ab9 */ /* 0x000fe20000000800 */
        /* <DEDUP_REMOVED lines=14> */
.L_x_68:
[----:B------:R-:W-:Y:S01]  /*12a80*/  UISETP.NE.AND UP0, UPT, UR61, URZ, UPT ;  /* 0x0000003f3d00728c */ /* 0x000fe2000bf05270 */
[----:B------:R-:W-:Y:S01]  /*12a90*/  IMAD.MOV.U32 R0, RZ, RZ, 0x1 ;  /* 0x00000001ff007424 */ /* 0x000fe200078e00ff */
[----:B------:R-:W-:Y:S02]  /*12aa0*/  USHF.R.U64 UR4, UR6, UR23, UR8 ;  /* 0x0000001706047299 */ /* 0x000fe40008001208 */
[----:B------:R-:W-:Y:S02]  /*12ab0*/  ULOP3.LUT UR6, UR15, UR22, URZ, 0xc0, !UPT ;  /* 0x000000160f067292 */ /* 0x000fe4000f8ec03f */
[----:B------:R-:W-:Y:S02]  /*12ac0*/  UIADD3 UR5, -UR4, URZ, URZ ;  /* 0x0000003f04057290 */ /* 0x000fe4000fffe13f */
[----:B------:R-:W-:Y:S02]  /*12ad0*/  UIMAD UR6, UR25, UR4, UR6 ;  /* 0x00000004190672a4 */ /* 0x000fe4000f8e0206 */
[----:B------:R-:W-:-:S02]  /*12ae0*/  ULOP3.LUT UR16, UR16, UR20, URZ, 0xc0, !UPT ;  /* 0x0000001410107292 */ /* 0x000fc4000f8ec03f */
[----:B------:R-:W-:Y:S02]  /*12af0*/  @UP0 UIMAD UR21, UR26, UR19, UR18 ;  /* 0x000000131a1502a4 */ /* 0x000fe4000f8e0212 */
[----:B------:R-:W-:-:S03]  /*12b00*/  UIMAD UR4, UR5, UR24, UR17 ;  /* 0x00000018050472a4 */ /* 0x000fc6000f8e0211 */
[----:B------:R-:W-:Y:S01]  /*12b10*/  ULDC UR5, c[0x0][0x610] ;  /* 0x0001840000057ab9 */ /* 0x000fe20000000800 */
[----:B------:R-:W-:Y:S02]  /*12b20*/  UIMAD UR4, UR4, UR7, UR16 ;  /* 0x00000007040472a4 */ /* 0x000fe4000f8e0210 */
[----:B------:R-:W-:-:S04]  /*12b30*/  UIMAD UR6, UR6, UR5, UR21 ;  /* 0x00000005060672a4 */ /* 0x000fc8000f8e0215 */
[----:B------:R-:W-:Y:S02]  /*12b40*/  USEL UR5, UR4, UR6, !UP0 ;  /* 0x0000000604057287 */ /* 0x000fe4000c000000 */
[----:B------:R-:W-:-:S04]  /*12b50*/  USEL UR6, UR6, UR4, !UP0 ;  /* 0x0000000406067287 */ /* 0x000fc8000c000000 */
[----:B------:R-:W-:-:S05]  /*12b60*/  IMAD.U32 R2, RZ, RZ, UR5 ;  /* 0x00000005ff027e24 */ /* 0x000fca000f8e00ff */
[----:B------:R1:W-:Y:S03]  /*12b70*/  STL [R1+0xe8], R2 ;  /* 0x0000e80201007387 */ /* 0x0003e60000100800 */
.L_x_66:
[----:B------:R-:W-:Y:S01]  /*12b80*/  LOP3.LUT P0, RZ, R0, 0xff, RZ, 0xc0, !PT ;  /* 0x000000ff00ff7812 */ /* 0x000fe2000780c0ff */
[----:B------:R-:W-:-:S05]  /*12b90*/  IMAD.U32 R0, RZ, RZ, UR6 ;  /* 0x00000006ff007e24 */ /* 0x000fca000f8e00ff */
[----:B------:R2:W-:Y:S07]  /*12ba0*/  STL [R1+0xf0], R0 ;  /* 0x0000f00001007387 */ /* 0x0005ee0000100800 */
[----:B------:R-:W-:Y:S05]  /*12bb0*/  @P0 BRA `(.L_x_69) ;  /* 0xfffffee800940947 */ /* 0x000fea000383ffff */
[----:B------:R-:W-:Y:S05]  /*12bc0*/  EXIT ;  /* 0x000000000000794d */ /* 0x000fea0003800000 */
.L_x_8:
[----:B------:R-:W2:Y:S01]  /*12bd0*/  LDL R5, [R1+0x114] ;  /* 0x0001140001057983 */ /* 0x000ea20000100800 */
[----:B------:R-:W-:-:S03]  /*12be0*/  ULDC.64 UR4, c[0x0][0x650] ;  /* 0x0001940000047ab9 */ /* 0x000fc60000000a00 */
[----:B------:R-:W3:Y:S01]  /*12bf0*/  LDL R4, [R1+0xfc] ;  /* 0x0000fc0001047983 */ /* 0x000ee20000100800 */
[----:B0-----:R-:W-:Y:S01]  /*12c00*/  PRMT R0, RZ, 0x7610, R0 ;  /* 0x00007610ff007816 */ /* 0x001fe20000000000 */
[----:B------:R-:W-:Y:S02]  /*12c10*/  IMAD.MOV.U32 R2, RZ, RZ, -0x1 ;  /* 0xffffffffff027424 */ /* 0x000fe400078e00ff */
[----:B------:R-:W-:Y:S02]  /*12c20*/  IMAD.MOV.U32 R3, RZ, RZ, -0x1 ;  /* 0xffffffffff037424 */ /* 0x000fe400078e00ff */
[----:B------:R-:W-:Y:S01]  /*12c30*/  IMAD.MOV.U32 R10, RZ, RZ, -0x1 ;  /* 0xffffffffff0a7424 */ /* 0x000fe200078e00ff */
[----:B--2---:R-:W-:-:S04]  /*12c40*/  ISETP.GE.U32.AND P0, PT, R5, UR4, PT ;  /* 0x0000000405007c0c */ /* 0x004fc8000bf06070 */
[----:B---3--:R-:W-:-:S13]  /*12c50*/  ISETP.GE.U32.AND.EX P0, PT, R4, UR5, PT, P0 ;  /* 0x0000000504007c0c */ /* 0x008fda000bf06100 */
        /* <DEDUP_REMOVED lines=21> */
.L_x_71:
[----:B------:R-:W-:Y:S01]  /*12db0*/  USHF.R.U64 UR4, UR14, UR19, UR15 ;  /* 0x000000130e047299 */ /* 0x000fe2000800120f */
[----:B------:R-:W-:Y:S01]  /*12dc0*/  R2UR UR7, R4 ;  /* 0x00000000040772ca */ /* 0x000fe200000e0000 */
[----:B------:R-:W-:Y:S02]  /*12dd0*/  USHF.R.U32.HI UR5, URZ, UR19, UR15 ;  /* 0x000000133f057299 */ /* 0x000fe4000801160f */
[----:B------:R-:W-:Y:S01]  /*12de0*/  UIADD3 UR13, UP0, URZ, -UR4, URZ ;  /* 0x800000043f0d7290 */ /* 0x000fe2000ff1e03f */
[----:B------:R-:W-:Y:S01]  /*12df0*/  ULDC.64 UR14, c[0x0][0x620] ;  /* 0x00018800000e7ab9 */ /* 0x000fe20000000a00 */
[----:B------:R-:W-:Y:S02]  /*12e00*/  UMOV UR6, UR20 ;  /* 0x0000001400067c82 */ /* 0x000fe40008000000 */
[----:B------:R-:W-:Y:S02]  /*12e10*/  UIADD3.X UR5, URZ, ~UR5, URZ, UP0, !UPT ;  /* 0x800000053f057290 */ /* 0x000fe400087fe43f */
[----:B------:R-:W-:-:S02]  /*12e20*/  UISETP.NE.AND UP1, UPT, UR61, URZ, UPT ;  /* 0x0000003f3d00728c */ /* 0x000fc4000bf25270 */
[----:B------:R-:W-:Y:S02]  /*12e30*/  UIMAD UR5, UR5, UR14, URZ ;  /* 0x0000000e050572a4 */ /* 0x000fe4000f8e023f */
[----:B------:R-:W-:Y:S02]  /*12e40*/  UIMAD.WIDE.U32 UR6, UR13, UR14, UR6 ;  /* 0x0000000e0d0672a5 */ /* 0x000fe4000f8e0006 */
[----:B------:R-:W-:Y:S01]  /*12e50*/  UIMAD UR5, UR13, UR15, UR5 ;  /* 0x0000000f0d0572a4 */ /* 0x000fe2000f8e0205 */
[----:B------:R-:W-:Y:S02]  /*12e60*/  ULDC UR14, c[0x0][0x608] ;  /* 0x00018200000e7ab9 */ /* 0x000fe40000000800 */
[----:B------:R-:W-:Y:S01]  /*12e70*/  ULDC UR13, c[0x0][0x618] ;  /* 0x00018600000d7ab9 */ /* 0x000fe20000000800 */
[----:B------:R-:W-:Y:S01]  /*12e80*/  UIADD3 UR5, UR7, UR5, URZ ;  /* 0x0000000507057290 */ /* 0x000fe2000fffe03f */
[----:B------:R-:W-:Y:S01]  /*12e90*/  ULDC UR22, c[0x0][0x658] ;  /* 0x0001960000167ab9 */ /* 0x000fe20000000800 */
[----:B------:R-:W-:-:S02]  /*12ea0*/  @UP1 UIMAD UR8, UR11, UR12, UR10 ;  /* 0x0000000c0b0812a4 */ /* 0x000fc4000f8e020a */
[----:B------:R-:W-:Y:S02]  /*12eb0*/  USHF.R.U64 UR17, UR6, UR13, UR5 ;  /* 0x0000000d06117299 */ /* 0x000fe40008001205 */
[----:B------:R-:W-:Y:S01]  /*12ec0*/  USHF.R.U32.HI UR5, URZ, UR13, UR5 ;  /* 0x0000000d3f057299 */ /* 0x000fe20008011605 */
[----:B------:R-:W-:Y:S01]  /*12ed0*/  ULDC.64 UR6, c[0x0][0x640] ;  /* 0x0001900000067ab9 */ /* 0x000fe20000000a00 */
[----:B------:R-:W-:Y:S01]  /*12ee0*/  UMOV UR10, 0xffffffff ;  /* 0xffffffff000a7882 */ /* 0x000fe20000000000 */
[----:B------:R-:W-:Y:S01]  /*12ef0*/  ISETP.NE.U32.AND P0, PT, RZ, UR6, PT ;  /* 0x00000006ff007c0c */ /* 0x000fe2000bf05070 */
[----:B------:R-:W-:Y:S02]  /*12f00*/  USHF.R.U64 UR18, UR17, UR14, UR5 ;  /* 0x0000000e11127299 */ /* 0x000fe40008001205 */
[----:B------:R-:W-:Y:S01]  /*12f10*/  USHF.R.U32.HI UR5, URZ, UR14, UR5 ;  /* 0x0000000e3f057299 */ /* 0x000fe20008011605 */
[----:B------:R-:W-:Y:S01]  /*12f20*/  ISETP.NE.AND.EX P0, PT, RZ, UR7, PT, P0 ;  /* 0x00000007ff007c0c */ /* 0x000fe2000bf05300 */
[----:B------:R-:W-:-:S02]  /*12f30*/  USHF.L.U32 UR11, UR10, UR22, URZ ;  /* 0x000000160a0b7299 */ /* 0x000fc4000800063f */
[----:B------:R-:W-:Y:S01]  /*12f40*/  USHF.R.U64 UR19, UR18, UR22, UR5 ;  /* 0x0000001612137299 */ /* 0x000fe20008001205 */
[----:B------:R-:W-:Y:S01]  /*12f50*/  ULDC UR20, c[0x0][0x600] ;  /* 0x0001800000147ab9 */ /* 0x000fe20000000800 */
[----:B------:R-:W-:Y:S02]  /*12f60*/  USHF.R.U32.HI UR10, URZ, UR22, UR5 ;  /* 0x000000163f0a7299 */ /* 0x000fe40008011605 */
[----:B------:R-:W-:Y:S02]  /*12f70*/  UIADD3 UR21, UR20, -0x1, URZ ;  /* 0xffffffff14157890 */ /* 0x000fe4000fffe03f */
[----:B------:R-:W-:Y:S01]  /*12f80*/  ULOP3.LUT UR26, URZ, UR11, URZ, 0x33, !UPT ;  /* 0x0000000b3f1a7292 */ /* 0x000fe2000f8e333f */
        /* <DEDUP_REMOVED lines=17> */
.L_x_72:
[----:B------:R-:W-:Y:S01]  /*130a0*/  USHF.R.U64 UR6, UR5, UR23, UR10 ;  /* 0x0000001705067299 */ /* 0x000fe2000800120a */
[----:B------:R-:W-:Y:S01]  /*130b0*/  IMAD.MOV.U32 R0, RZ, RZ, 0x1 ;  /* 0x00000001ff007424 */ /* 0x000fe200078e00ff */
[----:B------:R-:W-:Y:S01]  /*130c0*/  USHF.L.U32 UR25, UR25, UR22, URZ ;  /* 0x0000001619197299 */ /* 0x000fe2000800063f */
[----:B------:R-:W-:Y:S01]  /*130d0*/  IMAD.U32 R10, RZ, RZ, UR4 ;  /* 0x00000004ff0a7e24 */ /* 0x000fe2000f8e00ff */
[----:B------:R-:W-:Y:S02]  /*130e0*/  ULOP3.LUT UR5, UR18, UR26, URZ, 0xc0, !UPT ;  /* 0x0000001a12057292 */ /* 0x000fe4000f8ec03f */
[----:B------:R-:W-:Y:S02]  /*130f0*/  UIADD3 UR7, -UR6, URZ, URZ ;  /* 0x0000003f06077290 */ /* 0x000fe4000fffe13f */
[----:B------:R-:W-:Y:S02]  /*13100*/  UIMAD UR6, UR25, UR6, UR5 ;  /* 0x00000006190672a4 */ /* 0x000fe4000f8e0205 */
[----:B------:R-:W-:-:S02]  /*13110*/  ULOP3.LUT UR17, UR17, UR21, URZ, 0xc0, !UPT ;  /* 0x0000001511117292 */ /* 0x000fc4000f8ec03f */
[----:B------:R-:W-:Y:S02]  /*13120*/  UIMAD UR5, UR7, UR24, UR19 ;  /* 0x00000018070572a4 */ /* 0x000fe4000f8e0213 */
[----:B------:R-:W-:Y:S01]  /*13130*/  UISETP.NE.AND UP0, UPT, UR61, URZ, UPT ;  /* 0x0000003f3d00728c */ /* 0x000fe2000bf05270 */
[----:B------:R-:W-:Y:S01]  /*13140*/  ULDC UR7, c[0x0][0x610] ;  /* 0x0001840000077ab9 */ /* 0x000fe20000000800 */
[----:B------:R-:W-:Y:S02]  /*13150*/  UIMAD UR5, UR5, UR20, UR17 ;  /* 0x00000014050572a4 */ /* 0x000fe4000f8e0211 */
[----:B------:R-:W-:-:S04]  /*13160*/  UIMAD UR8, UR6, UR7, UR8 ;  /* 0x00000007060872a4 */ /* 0x000fc8000f8e0208 */
[----:B------:R-:W-:Y:S02]  /*13170*/  USEL UR6, UR5, UR8, !UP0 ;  /* 0x0000000805067287 */ /* 0x000fe4000c000000 */
[----:B------:R-:W-:-:S04]  /*13180*/  USEL UR8, UR8, UR5, !UP0 ;  /* 0x0000000508087287 */ /* 0x000fc8000c000000 */
[----:B------:R-:W-:Y:S02]  /*13190*/  IMAD.U32 R3, RZ, RZ, UR6 ;  /* 0x00000006ff037e24 */ /* 0x000fe4000f8e00ff */
[----:B------:R-:W-:-:S07]  /*131a0*/  IMAD.U32 R2, RZ, RZ, UR8 ;  /* 0x00000008ff027e24 */ /* 0x000fce000f8e00ff */
.L_x_70:
[----:B------:R-:W-:-:S08]  /*131b0*/  NOP ;  /* 0x0000000000007918 */ /* 0x000fd00000000000 */
[----:B-1----:R-:W0:-:S00]  /*131c0*/  USETMAXREG.DEALLOC.CTAPOOL 0x18 ;  /* 0x00000018000079c8 */ /* 0x002e0000080e0500 */
[----:B------:R-:W-:-:S13]  /*131d0*/  ISETP.NE.AND P0, PT, RZ, UR9, PT ;  /* 0x00000009ff007c0c */ /* 0x000fda000bf05270 */
[----:B------:R-:W-:Y:S05]  /*131e0*/  @P0 EXIT ;  /* 0x000000000000094d */ /* 0x000fea0003800000 */
[----:B0-----:R-:W-:Y:S01]  /*131f0*/  LOP3.LUT P0, RZ, R0, 0xff, RZ, 0xc0, !PT ;  /* 0x000000ff00ff7812 */ /* 0x001fe2000780c0ff */
[----:B------:R-:W-:Y:S02]  /*13200*/  IMAD.MOV.U32 R7, RZ, RZ, 0x1 ;  /* 0x00000001ff077424 */ /* 0x000fe400078e00ff */
[----:B------:R-:W-:-:S10]  /*13210*/  IMAD.MOV.U32 R6, RZ, RZ, RZ ;  /* 0x000000ffff067224 */ /* 0x000fd400078e00ff */
[----:B------:R-:W-:Y:S05]  /*13220*/  @!P0 BRA `(.L_x_73) ;  /* 0x0000000c00748947 */ /* 0x000fea0003800000 */
[----:B------:R-:W0:Y:S01]  /*13230*/  S2R R0, SR_CgaCtaId ;  /* 0x0000000000007919 */ /* 0x000e220000008800 */
[----:B------:R-:W-:Y:S01]  /*13240*/  ULDC UR4, c[0x0][0x28c] ;  /* 0x0000a30000047ab9 */ /* 0x000fe20000000800 */
[----:B------:R-:W-:Y:S01]  /*13250*/  ULDC UR6, c[0x0][0x658] ;  /* 0x0001960000067ab9 */ /* 0x000fe20000000800 */
[----:B------:R-:W-:Y:S01]  /*13260*/  UIADD3 UR10, UR4, 0x1f, URZ ;  /* 0x0000001f040a7890 */ /* 0x000fe2000fffe03f */
[----:B------:R-:W-:Y:S01]  /*13270*/  IMAD.MOV.U32 R5, RZ, RZ, 0xb00 ;  /* 0x00000b00ff057424 */ /* 0x000fe200078e00ff */
[----:B------:R-:W-:Y:S01]  /*13280*/  UMOV UR7, 0xffffffff ;  /* 0xffffffff00077882 */ /* 0x000fe20000000000 */
[----:B------:R-:W-:Y:S01]  /*13290*/  ULDC UR5, c[0x0][0x600] ;  /* 0x0001800000057ab9 */ /* 0x000fe20000000800 */
[----:B------:R-:W-:Y:S01]  /*132a0*/  UMOV UR9, 0x1 ;  /* 0x0000000100097882 */ /* 0x000fe20000000000 */
[----:B------:R-:W-:Y:S01]  /*132b0*/  USHF.L.U32 UR7, UR7, UR6, URZ ;  /* 0x0000000607077299 */ /* 0x000fe2000800063f */
[----:B------:R-:W-:Y:S01]  /*132c0*/  BSSY B0, `(.L_x_73) ;  /* 0x00000d3000007945 */ /* 0x000fe20003800000 */
[----:B------:R-:W-:Y:S01]  /*132d0*/  UIADD3 UR4, UR5, -0x1, URZ ;  /* 0xffffffff05047890 */ /* 0x000fe2000fffe03f */
[----:B------:R-:W-:Y:S01]  /*132e0*/  IMAD.MOV.U32 R9, RZ, RZ, 0x1 ;  /* 0x00000001ff097424 */ /* 0x000fe200078e00ff */
[----:B------:R-:W-:Y:S01]  /*132f0*/  USHF.R.S32.HI UR11, URZ, 0x1f, UR10 ;  /* 0x0000001f3f0b7899 */ /* 0x000fe2000801140a */
[----:B------:R-:W-:Y:S01]  /*13300*/  IMAD.MOV.U32 R7, RZ, RZ, 0x1 ;  /* 0x00000001ff077424 */ /* 0x000fe200078e00ff */
[----:B------:R-:W-:Y:S01]  /*13310*/  ULDC UR8, c[0x0][0xc] ;  /* 0x0000030000087ab9 */ /* 0x000fe20000000800 */
[----:B------:R-:W-:Y:S01]  /*13320*/  USHF.L.U32 UR5, UR9, UR6, URZ ;  /* 0x0000000609057299 */ /* 0x000fe2000800063f */
[----:B------:R-:W-:Y:S01]  /*13330*/  IMAD.MOV.U32 R6, RZ, RZ, RZ ;  /* 0x000000ffff067224 */ /* 0x000fe200078e00ff */
[----:B------:R-:W-:Y:S01]  /*13340*/  ULEA.HI UR11, UR11, UR10, URZ, 0x5 ;  /* 0x0000000a0b0b7291 */ /* 0x000fe2000f8f283f */
[----:B------:R-:W-:Y:S01]  /*13350*/  ULDC UR9, c[0x0][0x10] ;  /* 0x0000040000097ab9 */ /* 0x000fe20000000800 */
[----:B------:R-:W-:-:S02]  /*13360*/  ULOP3.LUT UR6, URZ, UR7, URZ, 0x33, !UPT ;  /* 0x000000073f067292 */ /* 0x000fc4000f8e333f */
[----:B------:R-:W-:Y:S01]  /*13370*/  UIMAD.WIDE.U32 UR8, UR8, UR9, URZ ;  /* 0x00000009080872a5 */ /* 0x000fe2000f8e003f */
[----:B------:R-:W-:Y:S01]  /*13380*/  ULDC UR7, c[0x0][0x14] ;  /* 0x0000050000077ab9 */ /* 0x000fe20000000800 */
[----:B------:R-:W-:Y:S02]  /*13390*/  USHF.R.S32.HI UR19, URZ, 0x5, UR11 ;  /* 0x000000053f137899 */ /* 0x000fe4000801140b */
[----:B------:R-:W-:Y:S02]  /*133a0*/  UIMAD.WIDE.U32 UR22, UR8, UR7, URZ ;  /* 0x00000007081672a5 */ /* 0x000fe4000f8e003f */
[----:B------:R-:W-:Y:S02]  /*133b0*/  UIMAD UR13, UR9, UR7, URZ ;  /* 0x00000007090d72a4 */ /* 0x000fe4000f8e023f */
[----:B------:R-:W-:Y:S01]  /*133c0*/  ULOP3.LUT UR26, UR56, 0x2, URZ, 0xfc, !UPT ;  /* 0x00000002381a7892 */ /* 0x000fe2000f8efc3f */
[----:B0-----:R-:W-:Y:S01]  /*133d0*/  LOP3.LUT R0, R0, 0x1, RZ, 0xc0, !PT ;  /* 0x0000000100007812 */ /* 0x001fe200078ec0ff */
[----:B------:R-:W-:-:S02]  /*133e0*/  UIADD3 UR13, UR23, UR13, URZ ;  /* 0x0000000d170d7290 */ /* 0x000fc4000fffe03f */
[----:B------:R-:W-:Y:S02]  /*133f0*/  UIADD3 UR27, UR19, 0x1, URZ ;  /* 0x00000001131b7890 */ /* 0x000fe4000fffe03f */
[----:B------:R-:W-:Y:S01]  /*13400*/  IMAD R16, R0, R5, 0x24180 ;  /* 0x0002418000107424 */ /* 0x000fe200078e0205 */
[----:B------:R-:W-:-:S09]  /*13410*/  ULDC.64 UR24, c[0x0][0x198] ;  /* 0x0000660000187ab9 */ /* 0x000fd20000000a00 */
.L_x_84:
[----:B------:R-:W-:-:S03]  /*13420*/  UMOV UR7, 0xffffffff ;  /* 0xffffffff00077882 */ /* 0x000fc60000000000 */
[----:B------:R-:W-:Y:S05]  /*13430*/  BRA.DIV UR7, `(.L_x_74) ;  /* 0x0000001607007947 */ /* 0x000fea000b800000 */
[----:B------:R-:W-:-:S13]  /*13440*/  ELECT P6, URZ, PT ;  /* 0x00000000003f782f */ /* 0x000fda00038c0000 */
.L_x_103:
[----:B------:R-:W0:Y:S01]  /*13450*/  LDC R4, c[0x0][0x28c] ;  /* 0x0000a300ff047b82 */ /* 0x000e220000000800 */
[----:B------:R-:W-:Y:S01]  /*13460*/  BSSY B1, `(.L_x_75) ;  /* 0x000003b000017945 */ /* 0x000fe20003800000 */
[----:B0-----:R-:W-:-:S13]  /*13470*/  ISETP.LT.OR P6, PT, R4, 0x1, !P6 ;  /* 0x000000010400780c */ /* 0x001fda00077c1670 */
[----:B------:R-:W-:Y:S05]  /*13480*/  @P6 BRA `(.L_x_76) ;  /* 0x0000000000e06947 */ /* 0x000fea0003800000 */
[----:B------:R-:W-:Y:S02]  /*13490*/  IMAD R3, R3, 0x2, R0 ;  /* 0x0000000203037824 */ /* 0x000fe400078e0200 */
[----:B------:R-:W-:Y:S02]  /*134a0*/  IMAD R2, R2, 0x180, RZ ;  /* 0x0000018002027824 */ /* 0x000fe400078e02ff */
[----:B------:R-:W-:Y:S02]  /*134b0*/  IMAD R3, R3, 0x58, RZ ;  /* 0x0000005803037824 */ /* 0x000fe400078e02ff */
[----:B------:R-:W-:Y:S02]  /*134c0*/  IMAD.MOV.U32 R12, RZ, RZ, RZ ;  /* 0x000000ffff0c7224 */ /* 0x000fe400078e00ff */
[----:B------:R-:W-:Y:S02]  /*134d0*/  IMAD.U32 R13, RZ, RZ, UR27 ;  /* 0x0000001bff0d7e24 */ /* 0x000fe4000f8e00ff */
[----:B------:R-:W-:-:S02]  /*134e0*/  IMAD.MOV.U32 R4, RZ, RZ, R7 ;  /* 0x000000ffff047224 */ /* 0x000fc400078e0007 */
[----:B------:R-:W-:-:S07]  /*134f0*/  IMAD.MOV.U32 R5, RZ, RZ, R6 ;  /* 0x000000ffff057224 */ /* 0x000fce00078e0006 */
.L_x_79:
[----:B------:R-:W0:Y:S01]  /*13500*/  S2R R11, SR_CgaCtaId ;  /* 0x00000000000b7919 */ /* 0x000e220000008800 */
[----:B------:R-:W-:Y:S01]  /*13510*/  MOV R8, 0x400 ;  /* 0x0000040000087802 */ /* 0x000fe20000000f00 */
[----:B------:R-:W1:Y:S03]  /*13520*/  S2R R15, SR_TID.X ;  /* 0x00000000000f7919 */ /* 0x000e660000002100 */
[----:B0-----:R-:W-:Y:S02]  /*13530*/  LEA R14, R11, R8, 0x18 ;  /* 0x000000080b0e7211 */ /* 0x001fe400078ec0ff */
[----:B------:R-:W-:Y:S02]  /*13540*/  SHF.L.U32 R8, R4, 0x1f, RZ ;  /* 0x0000001f04087819 */ /* 0x000fe400000006ff */
[----:B-1----:R-:W-:Y:S01]  /*13550*/  LOP3.LUT P1, RZ, R15, 0x7f, RZ, 0xc0, !PT ;  /* 0x0000007f0fff7812 */ /* 0x002fe2000782c0ff */
[----:B------:R-:W-:-:S04]  /*13560*/  IMAD R11, R5, 0x8, R14 ;  /* 0x00000008050b7824 */ /* 0x000fc800078e020e */
[----:B------:R-:W0:Y:S02]  /*13570*/  SYNCS.PHASECHK.TRANS64.TRYWAIT P0, [R11+URZ+0x60], R8 ;  /* 0x000060080b0075a7 */ /* 0x000e24000800017f */
[----:B0-----:R-:W-:Y:S06]  /*13580*/  @!P0 BRA `(.L_x_77) ;  /* 0x0000001000cc8947 */ /* 0x001fec0003800000 */
.L_x_104:
[----:B0-----:R-:W0:Y:S01]  /*13590*/  @!P1 LDC R8, c[0x0][0x500] ;  /* 0x00014000ff089b82 */ /* 0x001e220000000800 */
[----:B------:R-:W-:-:S04]  /*135a0*/  UPRMT UR7, UR26, 0x9910, URZ ;  /* 0x000099101a077896 */ /* 0x000fc8000800003f */
[----:B------:R-:W-:-:S06]  /*135b0*/  UISETP.NE.AND UP0, UPT, UR7, 0x2, UPT ;  /* 0x000000020700788c */ /* 0x000fcc000bf05270 */
[----:B------:R-:W-:Y:S01]  /*135c0*/  PLOP3.LUT P0, PT, PT, PT, UP0, 0x80, 0x0 ;  /* 0x000000000000781c */ /* 0x000fe20003f0f008 */
[----:B0-----:R0:W-:-:S12]  /*135d0*/  @!P1 SYNCS.ARRIVE.TRANS64 RZ, [R11+URZ], R8 ;  /* 0x000000080bff99a7 */ /* 0x0011d8000800003f */
[----:B------:R-:W-:Y:S05]  /*135e0*/  @P0 BRA `(.L_x_78) ;  /* 0x0000000000040947 */ /* 0x000fea0003800000 */
[----:B------:R-:W-:Y:S01]  /*135f0*/  BPT.TRAP 0x1 ;  /* 0x000000040000795c */ /* 0x000fe20000300000 */
.L_x_78:
[----:B0-----:R-:W-:Y:S01]  /*13600*/  IMAD R8, R5, 0x3000, R14 ;  /* 0x0000300005087824 */ /* 0x001fe200078e020e */
[----:B------:R-:W-:Y:S01]  /*13610*/  R2UR UR20, R14 ;  /* 0x000000000e1472ca */ /* 0x000fe200000e0000 */
[----:B------:R-:W-:Y:S01]  /*13620*/  VIADD R13, R13, 0xffffffff ;  /* 0xffffffff0d0d7836 */ /* 0x000fe20000000000 */
[----:B------:R-:W-:Y:S01]  /*13630*/  R2UR UR9, R11 ;  /* 0x000000000b0972ca */ /* 0x000fe200000e0000 */
[----:B------:R-:W-:Y:S01]  /*13640*/  UIADD3 UR14, UP0, UR24, 0xf0, URZ ;  /* 0x000000f0180e7890 */ /* 0x000fe2000ff1e03f */
[----:B------:R-:W-:Y:S01]  /*13650*/  R2UR UR7, R8 ;  /* 0x00000000080772ca */ /* 0x000fe200000e0000 */
[C---:B------:R-:W-:Y:S01]  /*13660*/  IMAD R8, R5.reuse, 0x1600, R16 ;  /* 0x0000160005087824 */ /* 0x040fe200078e0210 */
[----:B------:R-:W-:Y:S01]  /*13670*/  R2UR UR11, R2 ;  /* 0x00000000020b72ca */ /* 0x000fe200000e0000 */
[----:B------:R-:W-:Y:S01]  /*13680*/  UIADD3 UR28, UP1, UR24, 0x1f0, URZ ;  /* 0x000001f0181c7890 */ /* 0x000fe2000ff3e03f */
[----:B------:R-:W-:Y:S01]  /*13690*/  R2UR UR10, R12 ;  /* 0x000000000c0a72ca */ /* 0x000fe200000e0000 */
[----:B------:R-:W-:Y:S01]  /*136a0*/  UIADD3.X UR15, URZ, UR25, URZ, UP0, !UPT ;  /* 0x000000193f0f7290 */ /* 0x000fe200087fe43f */
[----:B------:R-:W-:Y:S01]  /*136b0*/  R2UR UR8, R8 ;  /* 0x00000000080872ca */ /* 0x000fe200000e0000 */
[----:B------:R-:W-:Y:S01]  /*136c0*/  VIADD R5, R5, 0x1 ;  /* 0x0000000105057836 */ /* 0x000fe20000000000 */
[----:B------:R-:W-:Y:S01]  /*136d0*/  R2UR UR12, R10 ;  /* 0x000000000a0c72ca */ /* 0x000fe200000e0000 */
[----:B------:R-:W-:Y:S01]  /*136e0*/  UIADD3.X UR29, URZ, UR25, URZ, UP1, !UPT ;  /* 0x000000193f1d7290 */ /* 0x000fe20008ffe43f */
[----:B------:R-:W-:Y:S01]  /*136f0*/  R2UR UR21, R3 ;  /* 0x00000000031572ca */ /* 0x000fe200000e0000 */
[----:B------:R-:W-:Y:S01]  /*13700*/  UMOV UR16, 0x0 ;  /* 0x0000000000107882 */ /* 0x000fe20000000000 */
[----:B------:R-:W-:Y:S01]  /*13710*/  ISETP.GT.AND P1, PT, R13, 0x1, PT ;  /* 0x000000010d00780c */ /* 0x000fe20003f24270 */
[----:B------:R-:W-:Y:S01]  /*13720*/  UIADD3 UR18, UR7, 0x180, URZ ;  /* 0x0000018007127890 */ /* 0x000fe2000fffe03f */
[C---:B------:R-:W-:Y:S01]  /*13730*/  ISETP.NE.AND P0, PT, R5.reuse, 0xc, PT ;  /* 0x0000000c0500780c */ /* 0x040fe20003f05270 */
[----:B------:R-:W-:Y:S01]  /*13740*/  UMOV UR17, 0x10000000 ;  /* 0x1000000000117882 */ /* 0x000fe20000000000 */
[----:B------:R-:W-:Y:S01]  /*13750*/  UMOV UR30, 0x30000 ;  /* 0x00030000001e7882 */ /* 0x000fe20000000000 */
[----:B------:R-:W-:Y:S01]  /*13760*/  VIADD R12, R12, 0x20 ;  /* 0x000000200c0c7836 */ /* 0x000fe20000000000 */
[----:B------:R-:W-:Y:S01]  /*13770*/  SEL R11, RZ, 0x1, P0 ;  /* 0x00000001ff0b7807 */ /* 0x000fe20000000000 */
[----:B------:R-:W-:Y:S01]  /*13780*/  UIADD3 UR7, UR20, UR8, URZ ;  /* 0x0000000814077290 */ /* 0x000fe2000fffe03f */
[----:B------:R-:W-:-:S02]  /*13790*/  SEL R5, R5, RZ, P0 ;  /* 0x000000ff05057207 */ /* 0x000fc40000000000 */
[----:B------:R-:W-:Y:S01]  /*137a0*/  UMOV UR8, UR18 ;  /* 0x0000001200087c82 */ /* 0x000fe20008000000 */
[----:B------:R-:W-:Y:S01]  /*137b0*/  LOP3.LUT R4, R4, R11, RZ, 0x3c, !PT ;  /* 0x0000000b04047212 */ /* 0x000fe200078e3cff */
[----:B------:R0:W-:Y:S02]  /*137c0*/  UTMALDG.3D [UR8], [UR14], desc[UR16] ;  /* 0x000010080e0075b4 */ /* 0x0001e40008011000 */
[----:B0-----:R-:W-:Y:S01]  /*137d0*/  UMOV UR11, UR21 ;  /* 0x00000015000b7c82 */ /* 0x001fe20008000000 */
[----:B------:R-:W-:Y:S02]  /*137e0*/  UMOV UR8, UR7 ;  /* 0x0000000700087c82 */ /* 0x000fe40008000000 */
[----:B------:R0:W-:Y:S02]  /*137f0*/  UTMALDG.3D.MULTICAST [UR8], [UR28], UR30, desc[UR16] ;  /* 0x000010081c0073b4 */ /* 0x0001e4000801181e */
[----:B0-----:R-:W-:Y:S05]  /*13800*/  @P1 BRA `(.L_x_79) ;  /* 0xfffffffc003c1947 */ /* 0x001fea000383ffff */
.L_x_76:
[----:B------:R-:W-:Y:S05]  /*13810*/  BSYNC B1 ;  /* 0x0000000000017941 */ /* 0x000fea0003800000 */
.L_x_75:
[----:B------:R-:W2:Y:S01]  /*13820*/  LDL.LU R15, [R1+0xfc] ;  /* 0x0000fc00010f7983 */ /* 0x000ea20000300800 */
[----:B------:R-:W-:Y:S01]  /*13830*/  LOP3.LUT P0, RZ, R9, 0xff, RZ, 0xc0, !PT ;  /* 0x000000ff09ff7812 */ /* 0x000fe2000780c0ff */
[----:B------:R-:W-:Y:S01]  /*13840*/  VIADD R5, R6, UR19 ;  /* 0x0000001306057c36 */ /* 0x000fe20008000000 */
[----:B------:R-:W-:Y:S01]  /*13850*/  ULDC.64 UR8, c[0x0][0x650] ;  /* 0x0001940000087ab9 */ /* 0x000fe20000000a00 */
[----:B------:R-:W3:Y:S01]  /*13860*/  LDL.LU R14, [R1+0x114] ;  /* 0x00011400010e7983 */ /* 0x000ee20000300800 */
[----:B------:R-:W-:Y:S01]  /*13870*/  UISETP.GE.U32.AND UP0, UPT, UR19, 0xc, UPT ;  /* 0x0000000c1300788c */ /* 0x000fe2000bf06070 */
[----:B------:R-:W-:Y:S01]  /*13880*/  BSSY B1, `(.L_x_80) ;  /* 0x0000074000017945 */ /* 0x000fe20003800000 */
[----:B------:R-:W-:Y:S01]  /*13890*/  IMAD.MOV.U32 R10, RZ, RZ, -0x1 ;  /* 0xffffffffff0a7424 */ /* 0x000fe200078e00ff */
[----:B------:R-:W-:-:S03]  /*138a0*/  PRMT R9, RZ, 0x7610, R9 ;  /* 0x00007610ff097816 */ /* 0x000fc60000000009 */
[----:B------:R-:W-:-:S03]  /*138b0*/  PLOP3.LUT P1, PT, PT, PT, UP0, 0x80, 0x0 ;  /* 0x000000000000781c */ /* 0x000fc60003f2f008 */
[----:B------:R-:W0:Y:S01]  /*138c0*/  @P0 S2R R3, SR_CgaCtaId ;  /* 0x0000000000030919 */ /* 0x000e220000008800 */
[----:B------:R-:W-:-:S04]  /*138d0*/  @P0 MOV R2, 0x400 ;  /* 0x0000040000020802 */ /* 0x000fc80000000f00 */
[----:B0-----:R-:W-:-:S04]  /*138e0*/  @P0 LEA R2, R3, R2, 0x18 ;  /* 0x0000000203020211 */ /* 0x001fc800078ec0ff */
[----:B------:R0:W-:Y:S01]  /*138f0*/  @P0 SYNCS.ARRIVE.TRANS64.A1T0 RZ, [R2+URZ+0xd8], RZ ;  /* 0x0000d8ff02ff09a7 */ /* 0x0001e2000810003f */
[----:B------:R-:W-:Y:S01]  /*13900*/  ISETP.GT.U32.AND P0, PT, R5, 0xb, PT ;  /* 0x0000000b0500780c */ /* 0x000fe20003f04070 */
[----:B0-----:R-:W-:-:S05]  /*13910*/  IMAD.U32 R2, RZ, RZ, UR19 ;  /* 0x00000013ff027e24 */ /* 0x001fca000f8e00ff */
[----:B------:R-:W-:Y:S01]  /*13920*/  ISETP.LT.U32.AND P0, PT, R2, 0xc, P0 ;  /* 0x0000000c0200780c */ /* 0x000fe20000701070 */
[----:B------:R-:W-:-:S03]  /*13930*/  IMAD.WIDE.U32 R2, R5, -0x55555555, RZ ;  /* 0xaaaaaaab05027825 */ /* 0x000fc600078e00ff */
[----:B------:R-:W-:Y:S02]  /*13940*/  SEL R2, RZ, 0x1, !P0 ;  /* 0x00000001ff027807 */ /* 0x000fe40004000000 */
[----:B------:R-:W-:Y:S01]  /*13950*/  SHF.R.U32.HI R4, RZ, 0x3, R3 ;  /* 0x00000003ff047819 */ /* 0x000fe20000011603 */
[----:B------:R-:W-:Y:S01]  /*13960*/  IMAD.MOV.U32 R3, RZ, RZ, -0x1 ;  /* 0xffffffffff037424 */ /* 0x000fe200078e00ff */
[----:B------:R-:W-:Y:S01]  /*13970*/  LOP3.LUT R7, R7, R2, RZ, 0x3c, !PT ;  /* 0x0000000207077212 */ /* 0x000fe200078e3cff */
[----:B------:R-:W-:Y:S02]  /*13980*/  IMAD.MOV.U32 R2, RZ, RZ, -0x1 ;  /* 0xffffffffff027424 */ /* 0x000fe400078e00ff */
[----:B------:R-:W-:Y:S01]  /*13990*/  IMAD R6, R4, -0xc, R5 ;  /* 0xfffffff404067824 */ /* 0x000fe200078e0205 */
[--C-:B------:R-:W-:Y:S02]  /*139a0*/  @P1 LOP3.LUT R7, R7, 0x1, R4.reuse, 0x78, !PT ;  /* 0x0000000107071812 */ /* 0x100fe400078e7804 */
[----:B------:R-:W-:-:S02]  /*139b0*/  PRMT R4, RZ, 0x7610, R4 ;  /* 0x00007610ff047816 */ /* 0x000fc40000000004 */
[----:B---3--:R-:W-:-:S04]  /*139c0*/  IADD3 R14, P0, R14, UR22, RZ ;  /* 0x000000160e0e7c10 */ /* 0x008fc8000ff1e0ff */
[----:B--2---:R-:W-:Y:S01]  /*139d0*/  IADD3.X R15, R15, UR13, RZ, P0, !PT ;  /* 0x0000000d0f0f7c10 */ /* 0x004fe200087fe4ff */
[----:B------:R0:W-:Y:S01]  /*139e0*/  STL [R1+0x114], R14 ;  /* 0x0001140e01007387 */ /* 0x0001e20000100800 */
[----:B------:R-:W-:-:S03]  /*139f0*/  ISETP.GE.U32.AND P0, PT, R14, UR8, PT ;  /* 0x000000080e007c0c */ /* 0x000fc6000bf06070 */
[----:B------:R0:W-:Y:S01]  /*13a00*/  STL [R1+0xfc], R15 ;  /* 0x0000fc0f01007387 */ /* 0x0001e20000100800 */
[----:B------:R-:W-:-:S13]  /*13a10*/  ISETP.GE.U32.AND.EX P0, PT, R15, UR9, PT, P0 ;  /* 0x000000090f007c0c */ /* 0x000fda000bf06100 */
[----:B0-----:R-:W-:Y:S05]  /*13a20*/  @P0 BRA `(.L_x_81) ;  /* 0x0000000400640947 */ /* 0x001fea0003800000 */
[----:B------:R-:W0:Y:S01]  /*13a30*/  S2R R8, SR_CTAID.X ;  /* 0x0000000000087919 */ /* 0x000e220000002500 */
[----:B------:R-:W-:Y:S01]  /*13a40*/  ULDC UR7, c[0x0][0x150] ;  /* 0x0000540000077ab9 */ /* 0x000fe20000000800 */
[----:B------:R-:W1:Y:S01]  /*13a50*/  LDC R3, c[0x0][0x144] ;  /* 0x00005100ff037b82 */ /* 0x000e620000000800 */
[----:B------:R-:W-:Y:S01]  /*13a60*/  UISETP.NE.AND UP0, UPT, UR61, URZ, UPT ;  /* 0x0000003f3d00728c */ /* 0x000fe2000bf05270 */
[----:B------:R-:W2:Y:S01]  /*13a70*/  S2R R5, SR_CTAID.Y ;  /* 0x0000000000057919 */ /* 0x000ea20000002600 */
[----:B------:R-:W-:Y:S01]  /*13a80*/  ULDC.64 UR8, c[0x0][0x628] ;  /* 0x00018a0000087ab9 */ /* 0x000fe20000000a00 */
[----:B------:R-:W-:-:S03]  /*13a90*/  ULDC UR10, c[0x0][0x630] ;  /* 0x00018c00000a7ab9 */ /* 0x000fc60000000800 */
[----:B------:R-:W-:Y:S01]  /*13aa0*/  PLOP3.LUT P0, PT, PT, PT, UP0, 0x80, 0x0 ;  /* 0x000000000000781c */ /* 0x000fe20003f0f008 */
[----:B------:R-:W3:Y:S01]  /*13ab0*/  LDC R12, c[0x0][0x148] ;  /* 0x00005200ff0c7b82 */ /* 0x000ee20000000800 */
[----:B0-----:R-:W-:Y:S02]  /*13ac0*/  I2FP.F32.U32 R2, R8 ;  /* 0x0000000800027245 */ /* 0x001fe40000201000 */
[----:B--2---:R-:W-:-:S03]  /*13ad0*/  I2FP.F32.U32 R4, R5 ;  /* 0x0000000500047245 */ /* 0x004fc60000201000 */
[----:B------:R-:W-:Y:S01]  /*13ae0*/  FMUL R2, R2, UR7 ;  /* 0x0000000702027c20 */ /* 0x000fe20008400000 */
[----:B------:R-:W-:Y:S02]  /*13af0*/  ULDC UR7, c[0x0][0x154] ;  /* 0x0000550000077ab9 */ /* 0x000fe40000000800 */
[----:B------:R-:W-:-:S03]  /*13b00*/  FMUL R10, R4, UR7 ;  /* 0x00000007040a7c20 */ /* 0x000fc60008400000 */
[----:B------:R-:W0:Y:S08]  /*13b10*/  F2I.U32.TRUNC.NTZ R2, R2 ;  /* 0x0000000200027305 */ /* 0x000e30000020f000 */
[----:B------:R-:W2:Y:S01]  /*13b20*/  F2I.U32.TRUNC.NTZ R10, R10 ;  /* 0x0000000a000a7305 */ /* 0x000ea2000020f000 */
[----:B0-----:R-:W-:Y:S02]  /*13b30*/  IMAD.MOV R4, RZ, RZ, -R2 ;  /* 0x000000ffff047224 */ /* 0x001fe400078e0a02 */
[----:B------:R-:W-:-:S02]  /*13b40*/  IMAD.MOV.U32 R2, RZ, RZ, R14 ;  /* 0x000000ffff027224 */ /* 0x000fc400078e000e */
[----:B-1----:R-:W-:Y:S02]  /*13b50*/  IMAD R8, R3, R4, R8 ;  /* 0x0000000403087224 */ /* 0x002fe400078e0208 */
[----:B--2---:R-:W-:-:S04]  /*13b60*/  IMAD.MOV R3, RZ, RZ, -R10 ;  /* 0x000000ffff037224 */ /* 0x004fc800078e0a0a */
[----:B---3--:R-:W-:Y:S01]  /*13b70*/  @P0 IMAD R8, R12, R3, R5 ;  /* 0x000000030c080224 */ /* 0x008fe200078e0205 */
[----:B------:R-:W-:Y:S01]  /*13b80*/  ISETP.NE.U32.AND P0, PT, RZ, UR8, PT ;  /* 0x00000008ff007c0c */ /* 0x000fe2000bf05070 */
[----:B------:R-:W-:-:S03]  /*13b90*/  IMAD.MOV.U32 R3, RZ, RZ, R15 ;  /* 0x000000ffff037224 */ /* 0x000fc600078e000f */
[----:B------:R-:W-:-:S13]  /*13ba0*/  ISETP.NE.AND.EX P0, PT, RZ, UR9, PT, P0 ;  /* 0x00000009ff007c0c */ /* 0x000fda000bf05300 */
[----:B------:R-:W-:Y:S05]  /*13bb0*/  @!P0 BRA `(.L_x_82) ;  /* 0x0000000000288947 */ /* 0x000fea0003800000 */
[----:B------:R-:W-:Y:S02]  /*13bc0*/  ULDC UR7, c[0x0][0x634] ;  /* 0x00018d0000077ab9 */ /* 0x000fe40000000800 */
[----:B------:R-:W-:-:S05]  /*13bd0*/  IADD3 R3, P0, R14, UR7, RZ ;  /* 0x000000070e037c10 */ /* 0x000fca000ff1e0ff */
[----:B------:R-:W-:-:S04]  /*13be0*/  IMAD.X R11, RZ, RZ, R15, P0 ;  /* 0x000000ffff0b7224 */ /* 0x000fc800000e060f */
[----:B------:R-:W-:-:S04]  /*13bf0*/  IMAD.WIDE.U32 R4, R11, UR8, RZ ;  /* 0x000000080b047c25 */ /* 0x000fc8000f8e00ff */
[----:B------:R-:W-:-:S04]  /*13c00*/  IMAD.WIDE.U32 R4, P0, R3, UR9, R4 ;  /* 0x0000000903047c25 */ /* 0x000fc8000f800004 */
[----:B------:R-:W-:-:S04]  /*13c10*/  IMAD.WIDE.U32 R2, R3, UR8, RZ ;  /* 0x0000000803027c25 */ /* 0x000fc8000f8e00ff */
[----:B------:R-:W-:Y:S01]  /*13c20*/  IMAD.MOV.U32 R2, RZ, RZ, R5 ;  /* 0x000000ffff027224 */ /* 0x000fe200078e0005 */
[----:B------:R-:W-:Y:S01]  /*13c30*/  IADD3 RZ, P1, R3, R4, RZ ;  /* 0x0000000403ff7210 */ /* 0x000fe20007f3e0ff */
[----:B------:R-:W-:-:S04]  /*13c40*/  IMAD.X R3, RZ, RZ, RZ, P0 ;  /* 0x000000ffff037224 */ /* 0x000fc800000e06ff */
[----:B------:R-:W-:-:S08]  /*13c50*/  IMAD.WIDE.U32.X R2, R11, UR9, R2, P1 ;  /* 0x000000090b027c25 */ /* 0x000fd000088e0402 */
.L_x_82:
[--C-:B------:R-:W-:Y:S01]  /*13c60*/  SHF.R.U64 R10, R2, UR10, R3.reuse ;  /* 0x0000000a020a7c19 */ /* 0x100fe20008001203 */
[----:B------:R-:W-:Y:S01]  /*13c70*/  ULDC.64 UR8, c[0x0][0x620] ;  /* 0x0001880000087ab9 */ /* 0x000fe20000000a00 */
[----:B------:R-:W-:Y:S01]  /*13c80*/  SHF.R.U32.HI R2, RZ, UR10, R3 ;  /* 0x0000000aff027c19 */ /* 0x000fe20008011603 */
[----:B------:R-:W-:Y:S01]  /*13c90*/  IMAD.MOV.U32 R3, RZ, RZ, R15 ;  /* 0x000000ffff037224 */ /* 0x000fe200078e000f */
[----:B------:R-:W-:Y:S01]  /*13ca0*/  IADD3 R11, P0, RZ, -R10, RZ ;  /* 0x8000000aff0b7210 */ /* 0x000fe20007f1e0ff */
[----:B------:R-:W-:-:S04]  /*13cb0*/  ULDC UR7, c[0x0][0x618] ;  /* 0x0001860000077ab9 */ /* 0x000fc80000000800 */
[----:B------:R-:W-:-:S04]  /*13cc0*/  IMAD.X R2, RZ, RZ, ~R2, P0 ;  /* 0x000000ffff027224 */ /* 0x000fc800000e0e02 */
[----:B------:R-:W-:-:S04]  /*13cd0*/  IMAD R2, R2, UR8, RZ ;  /* 0x0000000802027c24 */ /* 0x000fc8000f8e02ff */
[----:B------:R-:W-:Y:S02]  /*13ce0*/  IMAD R5, R11, UR9, R2 ;  /* 0x000000090b057c24 */ /* 0x000fe4000f8e0202 */
[----:B------:R-:W-:-:S04]  /*13cf0*/  IMAD.MOV.U32 R2, RZ, RZ, R14 ;  /* 0x000000ffff027224 */ /* 0x000fc800078e000e */
[----:B------:R-:W-:Y:S01]  /*13d00*/  IMAD.WIDE.U32 R2, R11, UR8, R2 ;  /* 0x000000080b027c25 */ /* 0x000fe2000f8e0002 */
[----:B------:R-:W-:Y:S02]  /*13d10*/  ULDC.64 UR8, c[0x0][0x640] ;  /* 0x0001900000087ab9 */ /* 0x000fe40000000a00 */
[----:B------:R-:W-:Y:S01]  /*13d20*/  ISETP.NE.U32.AND P0, PT, RZ, UR8, PT ;  /* 0x00000008ff007c0c */ /* 0x000fe2000bf05070 */
[----:B------:R-:W-:-:S03]  /*13d30*/  IMAD.IADD R3, R3, 0x1, R5 ;  /* 0x0000000103037824 */ /* 0x000fc600078e0205 */
[----:B------:R-:W-:Y:S02]  /*13d40*/  ISETP.NE.AND.EX P0, PT, RZ, UR9, PT, P0 ;  /* 0x00000009ff007c0c */ /* 0x000fe4000bf05300 */
[--C-:B------:R-:W-:Y:S02]  /*13d50*/  SHF.R.U64 R11, R2, UR7, R3.reuse ;  /* 0x00000007020b7c19 */ /* 0x100fe40008001203 */
[----:B------:R-:W-:Y:S01]  /*13d60*/  SHF.R.U32.HI R2, RZ, UR7, R3 ;  /* 0x00000007ff027c19 */ /* 0x000fe20008011603 */
[----:B------:R-:W-:-:S03]  /*13d70*/  ULDC UR7, c[0x0][0x608] ;  /* 0x0001820000077ab9 */ /* 0x000fc60000000800 */
[--C-:B------:R-:W-:Y:S02]  /*13d80*/  SHF.R.U64 R12, R11, UR7, R2.reuse ;  /* 0x000000070b0c7c19 */ /* 0x100fe40008001202 */
[----:B------:R-:W-:Y:S01]  /*13d90*/  SHF.R.U32.HI R3, RZ, UR7, R2 ;  /* 0x00000007ff037c19 */ /* 0x000fe20008011602 */
[----:B------:R-:W-:-:S03]  /*13da0*/  ULDC UR7, c[0x0][0x658] ;  /* 0x0001960000077ab9 */ /* 0x000fc60000000800 */
[--C-:B------:R-:W-:Y:S02]  /*13db0*/  SHF.R.U64 R13, R12, UR7, R3.reuse ;  /* 0x000000070c0d7c19 */ /* 0x100fe40008001203 */
[----:B------:R-:W-:-:S03]  /*13dc0*/  SHF.R.U32.HI R14, RZ, UR7, R3 ;  /* 0x00000007ff0e7c19 */ /* 0x000fc60008011603 */
[----:B------:R-:W-:Y:S02]  /*13dd0*/  IMAD.MOV.U32 R2, RZ, RZ, R13 ;  /* 0x000000ffff027224 */ /* 0x000fe400078e000d */
[----:B------:R-:W-:Y:S01]  /*13de0*/  IMAD.MOV.U32 R3, RZ, RZ, R14 ;  /* 0x000000ffff037224 */ /* 0x000fe200078e000e */
[----:B------:R-:W-:Y:S06]  /*13df0*/  @!P0 BRA `(.L_x_83) ;  /* 0x0000000000288947 */ /* 0x000fec0003800000 */
        /* <DEDUP_REMOVED lines=10> */
.L_x_83:
[----:B------:R-:W-:Y:S01]  /*13ea0*/  ULDC UR7, c[0x0][0x648] ;  /* 0x0001920000077ab9 */ /* 0x000fe20000000800 */
[----:B------:R-:W-:Y:S01]  /*13eb0*/  LOP3.LUT R12, R12, UR6, RZ, 0xc0, !PT ;  /* 0x000000060c0c7c12 */ /* 0x000fe2000f8ec0ff */
[----:B------:R-:W-:Y:S01]  /*13ec0*/  UISETP.NE.AND UP0, UPT, UR61, URZ, UPT ;  /* 0x0000003f3d00728c */ /* 0x000fe2000bf05270 */
[----:B------:R-:W-:Y:S01]  /*13ed0*/  SHF.R.U64 R3, R2, UR7, R3 ;  /* 0x0000000702037c19 */ /* 0x000fe20008001203 */
[----:B------:R-:W-:Y:S01]  /*13ee0*/  ULDC UR7, c[0x0][0x638] ;  /* 0x00018e0000077ab9 */ /* 0x000fe20000000800 */
[----:B------:R-:W-:-:S03]  /*13ef0*/  IMAD.MOV.U32 R4, RZ, RZ, 0x1 ;  /* 0x00000001ff047424 */ /* 0x000fc600078e00ff */
[----:B------:R-:W-:Y:S01]  /*13f00*/  IMAD.MOV R2, RZ, RZ, -R3 ;  /* 0x000000ffff027224 */ /* 0x000fe200078e0a03 */
[----:B------:R-:W-:Y:S01]  /*13f10*/  PLOP3.LUT P0, PT, PT, PT, UP0, 0x40, 0x0 ;  /* 0x000000000000781c */ /* 0x000fe20003f0e808 */
[----:B------:R-:W-:Y:S01]  /*13f20*/  IMAD R5, R3, UR5, R12 ;  /* 0x0000000503057c24 */ /* 0x000fe2000f8e020c */
[----:B------:R-:W-:Y:S01]  /*13f30*/  PLOP3.LUT P1, PT, PT, PT, UP0, 0x40, 0x0 ;  /* 0x000000000000781c */ /* 0x000fe20003f2e808 */
[----:B------:R-:W-:Y:S01]  /*13f40*/  IMAD R13, R2, UR7, R13 ;  /* 0x00000007020d7c24 */ /* 0x000fe2000f8e020d */
[----:B------:R-:W-:Y:S01]  /*13f50*/  ULDC UR7, c[0x0][0x610] ;  /* 0x0001840000077ab9 */ /* 0x000fe20000000800 */
[----:B------:R-:W-:Y:S01]  /*13f60*/  LOP3.LUT R2, R11, UR4, RZ, 0xc0, !PT ;  /* 0x000000040b027c12 */ /* 0x000fe2000f8ec0ff */
[----:B------:R-:W-:Y:S01]  /*13f70*/  IMAD R8, R5, UR7, R8 ;  /* 0x0000000705087c24 */ /* 0x000fe2000f8e0208 */
[----:B------:R-:W-:-:S03]  /*13f80*/  ULDC UR7, c[0x0][0x600] ;  /* 0x0001800000077ab9 */ /* 0x000fc60000000800 */
[----:B------:R-:W-:-:S05]  /*13f90*/  IMAD R13, R13, UR7, R2 ;  /* 0x000000070d0d7c24 */ /* 0x000fca000f8e0202 */
[----:B------:R-:W-:Y:S02]  /*13fa0*/  SEL R3, R13, R8, P0 ;  /* 0x000000080d037207 */ /* 0x000fe40000000000 */
[----:B------:R-:W-:-:S07]  /*13fb0*/  SEL R2, R8, R13, P1 ;  /* 0x0000000d08027207 */ /* 0x000fce0000800000 */
.L_x_81:
[----:B------:R-:W-:Y:S05]  /*13fc0*/  BSYNC B1 ;  /* 0x0000000000017941 */ /* 0x000fea0003800000 */
.L_x_80:
[----:B------:R-:W-:-:S13]  /*13fd0*/  LOP3.LUT P0, RZ, R4, 0xff, RZ, 0xc0, !PT ;  /* 0x000000ff04ff7812 */ /* 0x000fda000780c0ff */
[----:B------:R-:W-:Y:S05]  /*13fe0*/  @P0 BRA `(.L_x_84) ;  /* 0xfffffff4000c0947 */ /* 0x000fea000383ffff */
[----:B------:R-:W-:Y:S05]  /*13ff0*/  BSYNC B0 ;  /* 0x0000000000007941 */ /* 0x000fea0003800000 */
.L_x_73:
[----:B------:R-:W-:-:S03]  /*14000*/  UMOV UR7, 0xffffffff ;  /* 0xffffffff00077882 */ /* 0x000fc60000000000 */
[----:B------:R-:W-:Y:S05]  /*14010*/  BRA.DIV UR7, `(.L_x_85) ;  /* 0x0000000a073c7947 */ /* 0x000fea000b800000 */
[----:B------:R-:W-:-:S13]  /*14020*/  ELECT P6, URZ, PT ;  /* 0x00000000003f782f */ /* 0x000fda00038c0000 */
.L_x_107:
[----:B------:R-:W-:Y:S04]  /*14030*/  BSSY B0, `(.L_x_86) ;  /* 0x0000074000007945 */ /* 0x000fe80003800000 */
[----:B------:R-:W-:Y:S05]  /*14040*/  @!P6 BRA `(.L_x_87) ;  /* 0x0000000400c8e947 */ /* 0x000fea0003800000 */
[----:B------:R-:W-:-:S04]  /*14050*/  ULOP3.LUT UR7, UR56, 0x2, URZ, 0xfc, !UPT ;  /* 0x0000000238077892 */ /* 0x000fc8000f8efc3f */
[----:B------:R-:W-:-:S06]  /*14060*/  UISETP.NE.AND UP0, UPT, UR7, 0x3, UPT ;  /* 0x000000030700788c */ /* 0x000fcc000bf05270 */
[----:B------:R-:W-:-:S13]  /*14070*/  PLOP3.LUT P0, PT, PT, PT, UP0, 0x80, 0x0 ;  /* 0x000000000000781c */ /* 0x000fda0003f0f008 */
[----:B------:R-:W-:Y:S05]  /*14080*/  @!P0 BRA `(.L_x_88) ;  /* 0x0000000000048947 */ /* 0x000fea0003800000 */
[----:B------:R-:W-:Y:S01]  /*14090*/  BPT.TRAP 0x1 ;  /* 0x000000040000795c */ /* 0x000fe20000300000 */
.L_x_88:
[----:B------:R-:W0:Y:S01]  /*140a0*/  S2R R3, SR_CgaCtaId ;  /* 0x0000000000037919 */ /* 0x000e220000008800 */
[----:B------:R-:W-:-:S04]  /*140b0*/  MOV R0, 0x400 ;  /* 0x0000040000007802 */ /* 0x000fc80000000f00 */
[----:B0-----:R-:W-:Y:S02]  /*140c0*/  LEA R3, R3, R0, 0x18 ;  /* 0x0000000003037211 */ /* 0x001fe400078ec0ff */
[----:B------:R-:W-:-:S03]  /*140d0*/  SHF.L.U32 R0, R7, 0x1f, RZ ;  /* 0x0000001f07007819 */ /* 0x000fc600000006ff */
[----:B------:R-:W-:-:S04]  /*140e0*/  VIADD R3, R3, 0x60 ;  /* 0x0000006003037836 */ /* 0x000fc80000000000 */
[----:B------:R-:W-:-:S04]  /*140f0*/  IMAD R5, R6, 0x8, R3 ;  /* 0x0000000806057824 */ /* 0x000fc800078e0203 */
[----:B------:R-:W0:Y:S02]  /*14100*/  SYNCS.PHASECHK.TRANS64.TRYWAIT P0, [R5+URZ], R0 ;  /* 0x00000000050075a7 */ /* 0x000e24000800017f */
[----:B0-----:R-:W-:Y:S05]  /*14110*/  @!P0 BRA `(.L_x_89) ;  /* 0x00000008001c8947 */ /* 0x001fea0003800000 */
.L_x_108:
[----:B------:R-:W-:-:S05]  /*14120*/  VIADD R6, R6, 0x1 ;  /* 0x0000000106067836 */ /* 0x000fca0000000000 */
[----:B------:R-:W-:-:S04]  /*14130*/  ISETP.NE.AND P0, PT, R6, 0xc, PT ;  /* 0x0000000c0600780c */ /* 0x000fc80003f05270 */
[----:B0-----:R-:W-:Y:S02]  /*14140*/  SEL R0, RZ, 0x1, P0 ;  /* 0x00000001ff007807 */ /* 0x001fe40000000000 */
[----:B------:R-:W-:Y:S02]  /*14150*/  SEL R6, R6, RZ, P0 ;  /* 0x000000ff06067207 */ /* 0x000fe40000000000 */
[----:B------:R-:W-:-:S03]  /*14160*/  LOP3.LUT R7, R7, R0, RZ, 0x3c, !PT ;  /* 0x0000000007077212 */ /* 0x000fc600078e3cff */
[----:B------:R-:W-:Y:S01]  /*14170*/  IMAD R5, R6, 0x8, R3 ;  /* 0x0000000806057824 */ /* 0x000fe200078e0203 */
[----:B------:R-:W-:-:S04]  /*14180*/  SHF.L.U32 R0, R7, 0x1f, RZ ;  /* 0x0000001f07007819 */ /* 0x000fc800000006ff */
[----:B------:R-:W0:Y:S02]  /*14190*/  SYNCS.PHASECHK.TRANS64.TRYWAIT P0, [R5+URZ], R0 ;  /* 0x00000000050075a7 */ /* 0x000e24000800017f */
[----:B0-----:R-:W-:Y:S05]  /*141a0*/  @!P0 BRA `(.L_x_90) ;  /* 0x00000008000c8947 */ /* 0x001fea0003800000 */
.L_x_109:
[----:B0-----:R-:W-:-:S05]  /*141b0*/  VIADD R0, R6, 0x1 ;  /* 0x0000000106007836 */ /* 0x001fca0000000000 */
[----:B------:R-:W-:-:S04]  /*141c0*/  ISETP.NE.AND P0, PT, R0, 0xc, PT ;  /* 0x0000000c0000780c */ /* 0x000fc80003f05270 */
[----:B------:R-:W-:Y:S02]  /*141d0*/  SEL R2, RZ, 0x1, P0 ;  /* 0x00000001ff027807 */ /* 0x000fe40000000000 */
[----:B------:R-:W-:Y:S02]  /*141e0*/  SEL R4, R0, RZ, P0 ;  /* 0x000000ff00047207 */ /* 0x000fe40000000000 */
[----:B------:R-:W-:-:S03]  /*141f0*/  LOP3.LUT R7, R7, R2, RZ, 0x3c, !PT ;  /* 0x0000000207077212 */ /* 0x000fc600078e3cff */
[----:B------:R-:W-:Y:S01]  /*14200*/  IMAD R5, R4, 0x8, R3 ;  /* 0x0000000804057824 */ /* 0x000fe200078e0203 */
[----:B------:R-:W-:-:S04]  /*14210*/  SHF.L.U32 R0, R7, 0x1f, RZ ;  /* 0x0000001f07007819 */ /* 0x000fc800000006ff */
[----:B------:R-:W0:Y:S02]  /*14220*/  SYNCS.PHASECHK.TRANS64.TRYWAIT P0, [R5+URZ], R0 ;  /* 0x00000000050075a7 */ /* 0x000e24000800017f */
[----:B0-----:R-:W-:Y:S05]  /*14230*/  @!P0 BRA `(.L_x_91) ;  /* 0x0000000400fc8947 */ /* 0x001fea0003800000 */
.L_x_110:
        /* <DEDUP_REMOVED lines=9> */
.L_x_111:
        /* <DEDUP_REMOVED lines=9> */
.L_x_112:
        /* <DEDUP_REMOVED lines=9> */
.L_x_113:
        /* <DEDUP_REMOVED lines=9> */
.L_x_114:
        /* <DEDUP_REMOVED lines=9> */
.L_x_115:
        /* <DEDUP_REMOVED lines=9> */
.L_x_116:
        /* <DEDUP_REMOVED lines=9> */
.L_x_117:
        /* <DEDUP_REMOVED lines=9> */
.L_x_118:
[----:B0-----:R-:W-:-:S05]  /*146c0*/  VIADD R0, R4, 0x1 ;  /* 0x0000000104007836 */ /* 0x001fca0000000000 */
[----:B------:R-:W-:-:S04]  /*146d0*/  ISETP.NE.AND P0, PT, R0, 0xc, PT ;  /* 0x0000000c0000780c */ /* 0x000fc80003f05270 */
[----:B------:R-:W-:Y:S02]  /*146e0*/  SEL R2, RZ, 0x1, P0 ;  /* 0x00000001ff027807 */ /* 0x000fe40000000000 */
[----:B------:R-:W-:Y:S02]  /*146f0*/  SEL R0, R0, RZ, P0 ;  /* 0x000000ff00007207 */ /* 0x000fe40000000000 */
[----:B------:R-:W-:-:S03]  /*14700*/  LOP3.LUT R2, R7, R2, RZ, 0x3c, !PT ;  /* 0x0000000207027212 */ /* 0x000fc600078e3cff */
[----:B------:R-:W-:Y:S01]  /*14710*/  IMAD R3, R0, 0x8, R3 ;  /* 0x0000000800037824 */ /* 0x000fe200078e0203 */
[----:B------:R-:W-:-:S07]  /*14720*/  SHF.L.U32 R0, R2, 0x1f, RZ ;  /* 0x0000001f02007819 */ /* 0x000fce00000006ff */
.L_x_100:
[----:B0-----:R0:W1:Y:S02]  /*14730*/  SYNCS.PHASECHK.TRANS64.TRYWAIT P0, [R3+URZ], R0 ;  /* 0x00000000030075a7 */ /* 0x001064000800017f */
[----:B-1----:R-:W-:Y:S05]  /*14740*/  @!P0 NANOSLEEP.SYNCS 0x989680 ;  /* 0x009896800000895d */ /* 0x002fea0003900000 */
[----:B------:R-:W1:Y:S02]  /*14750*/  @!P0 SYNCS.PHASECHK.TRANS64 P0, [R3+URZ], R0 ;  /* 0x00000000030085a7 */ /* 0x000e64000800007f */
[----:B-1----:R-:W-:Y:S05]  /*14760*/  @!P0 BRA `(.L_x_100) ;  /* 0xfffffffc00f08947 */ /* 0x002fea000383ffff */
.L_x_87:
[----:B------:R-:W-:Y:S05]  /*14770*/  BSYNC B0 ;  /* 0x0000000000007941 */ /* 0x000fea0003800000 */
.L_x_86:
[----:B------:R-:W-:Y:S05]  /*14780*/  EXIT ;  /* 0x000000000000794d */ /* 0x000fea0003800000 */
.L_x_22:
[----:B--2---:R2:W3:Y:S02]  /*14790*/  SYNCS.PHASECHK.TRANS64.TRYWAIT P1, [R3+URZ], R0 ;  /* 0x00000000030075a7 */ /* 0x0044e4000802017f */
[----:B---3--:R-:W-:Y:S05]  /*147a0*/  @!P1 NANOSLEEP.SYNCS 0x989680 ;  /* 0x009896800000995d */ /* 0x008fea0003900000 */
[----:B------:R-:W3:Y:S02]  /*147b0*/  @!P1 SYNCS.PHASECHK.TRANS64 P1, [R3+URZ], R0 ;  /* 0x00000000030095a7 */ /* 0x000ee4000802007f */
[----:B---3--:R-:W-:Y:S05]  /*147c0*/  @!P1 BRA `(.L_x_22) ;  /* 0xfffffffc00f09947 */ /* 0x008fea000383ffff */
[----:B------:R-:W-:Y:S05]  /*147d0*/  BRA `(.L_x_21) ;  /* 0xfffffed000507947 */ /* 0x000fea000383ffff */
.L_x_27:
[----:B--2---:R-:W-:-:S04]  /*147e0*/  IMAD.U32 R4, RZ, RZ, UR5 ;  /* 0x00000005ff047e24 */ /* 0x004fc8000f8e00ff */
[----:B------:R2:W3:Y:S03]  /*147f0*/  SYNCS.PHASECHK.TRANS64.TRYWAIT P1, [R4+URZ], R3 ;  /* 0x00000003040075a7 */ /* 0x0004e6000802017f */
[----:B---3--:R-:W-:Y:S05]  /*14800*/  @!P1 NANOSLEEP.SYNCS 0x989680 ;  /* 0x009896800000995d */ /* 0x008fea0003900000 */
[----:B------:R-:W3:Y:S02]  /*14810*/  @!P1 SYNCS.PHASECHK.TRANS64 P1, [R4+URZ], R3 ;  /* 0x00000003040095a7 */ /* 0x000ee4000802007f */
[----:B---3--:R-:W-:Y:S05]  /*14820*/  @!P1 BRA `(.L_x_27) ;  /* 0xfffffffc00ec9947 */ /* 0x008fea000383ffff */
[----:B------:R-:W-:Y:S05]  /*14830*/  BRA `(.L_x_26) ;  /* 0xfffffee0001c7947 */ /* 0x000fea000383ffff */
.L_x_74:
[----:B------:R-:W-:Y:S01]  /*14840*/  BSSY B1, `(.L_x_101) ;  /* 0x0000006000017945 */ /* 0x000fe20003800000 */
[----:B------:R-:W-:-:S07]  /*14850*/  IMAD.MOV.U32 R15, RZ, RZ, -0x1 ;  /* 0xffffffffff0f7424 */ /* 0x000fce00078e00ff */
[----:B------:R-:W-:Y:S05]  /*14860*/  WARPSYNC.COLLECTIVE R15, `(.L_x_102) ;  /* 0x000000000f0c7348 */ /* 0x000fea0003c00000 */
[----:B------:R-:W-:Y:S02]  /*14870*/  ELECT P6, UR62, PT ;  /* 0x00000000003e782f */ /* 0x000fe400038c0000 */
[----:B------:R-:W-:Y:S01]  /*14880*/  MOV R14, UR62 ;  /* 0x0000003e000e7c02 */ /* 0x000fe20008000f00 */
[----:B------:R-:W-:Y:S10]  /*14890*/  ENDCOLLECTIVE ;  /* 0x000000000000791b */ /* 0x000ff40003800000 */
.L_x_102:
[----:B------:R-:W-:Y:S05]  /*148a0*/  BSYNC B1 ;  /* 0x0000000000017941 */ /* 0x000fea0003800000 */
.L_x_101:
[----:B------:R-:W-:Y:S05]  /*148b0*/  BRA `(.L_x_103) ;  /* 0xffffffe800e47947 */ /* 0x000fea000383ffff */
.L_x_77:
[----:B0-----:R0:W1:Y:S02]  /*148c0*/  SYNCS.PHASECHK.TRANS64.TRYWAIT P0, [R11+URZ+0x60], R8 ;  /* 0x000060080b0075a7 */ /* 0x001064000800017f */
[----:B-1----:R-:W-:Y:S05]  /*148d0*/  @!P0 NANOSLEEP.SYNCS 0x989680 ;  /* 0x009896800000895d */ /* 0x002fea0003900000 */
[----:B------:R-:W1:Y:S02]  /*148e0*/  @!P0 SYNCS.PHASECHK.TRANS64 P0, [R11+URZ+0x60], R8 ;  /* 0x000060080b0085a7 */ /* 0x000e64000800007f */
[----:B-1----:R-:W-:Y:S05]  /*148f0*/  @!P0 BRA `(.L_x_77) ;  /* 0xfffffffc00f08947 */ /* 0x002fea000383ffff */
[----:B------:R-:W-:Y:S05]  /*14900*/  BRA `(.L_x_104) ;  /* 0xffffffec00207947 */ /* 0x000fea000383ffff */
.L_x_85:
[----:B------:R-:W-:Y:S01]  /*14910*/  BSSY B0, `(.L_x_105) ;  /* 0x0000006000007945 */ /* 0x000fe20003800000 */
[----:B------:R-:W-:-:S07]  /*14920*/  IMAD.MOV.U32 R15, RZ, RZ, -0x1 ;  /* 0xffffffffff0f7424 */ /* 0x000fce00078e00ff */
[----:B------:R-:W-:Y:S05]  /*14930*/  WARPSYNC.COLLECTIVE R15, `(.L_x_106) ;  /* 0x000000000f0c7348 */ /* 0x000fea0003c00000 */
[----:B------:R-:W-:Y:S02]  /*14940*/  ELECT P6, UR62, PT ;  /* 0x00000000003e782f */ /* 0x000fe400038c0000 */
[----:B------:R-:W-:Y:S01]  /*14950*/  MOV R14, UR62 ;  /* 0x0000003e000e7c02 */ /* 0x000fe20008000f00 */
[----:B------:R-:W-:Y:S10]  /*14960*/  ENDCOLLECTIVE ;  /* 0x000000000000791b */ /* 0x000ff40003800000 */
.L_x_106:
[----:B------:R-:W-:Y:S05]  /*14970*/  BSYNC B0 ;  /* 0x0000000000007941 */ /* 0x000fea0003800000 */
.L_x_105:
[----:B------:R-:W-:Y:S05]  /*14980*/  BRA `(.L_x_107) ;  /* 0xfffffff400a87947 */ /* 0x000fea000383ffff */
.L_x_89:
[----:B0-----:R0:W1:Y:S02]  /*14990*/  SYNCS.PHASECHK.TRANS64.TRYWAIT P0, [R5+URZ], R0 ;  /* 0x00000000050075a7 */ /* 0x001064000800017f */
[----:B-1----:R-:W-:Y:S05]  /*149a0*/  @!P0 NANOSLEEP.SYNCS 0x989680 ;  /* 0x009896800000895d */ /* 0x002fea0003900000 */
[----:B------:R-:W1:Y:S02]  /*149b0*/  @!P0 SYNCS.PHASECHK.TRANS64 P0, [R5+URZ], R0 ;  /* 0x00000000050085a7 */ /* 0x000e64000800007f */
[----:B-1----:R-:W-:Y:S05]  /*149c0*/  @!P0 BRA `(.L_x_89) ;  /* 0xfffffffc00f08947 */ /* 0x002fea000383ffff */
[----:B------:R-:W-:Y:S05]  /*149d0*/  BRA `(.L_x_108) ;  /* 0xfffffff400d07947 */ /* 0x000fea000383ffff */
.L_x_90:
[----:B0-----:R0:W1:Y:S02]  /*149e0*/  SYNCS.PHASECHK.TRANS64.TRYWAIT P0, [R5+URZ], R0 ;  /* 0x00000000050075a7 */ /* 0x001064000800017f */
[----:B-1----:R-:W-:Y:S05]  /*149f0*/  @!P0 NANOSLEEP.SYNCS 0x989680 ;  /* 0x009896800000895d */ /* 0x002fea0003900000 */
[----:B------:R-:W1:Y:S02]  /*14a00*/  @!P0 SYNCS.PHASECHK.TRANS64 P0, [R5+URZ], R0 ;  /* 0x00000000050085a7 */ /* 0x000e64000800007f */
[----:B-1----:R-:W-:Y:S05]  /*14a10*/  @!P0 BRA `(.L_x_90) ;  /* 0xfffffffc00f08947 */ /* 0x002fea000383ffff */
[----:B------:R-:W-:Y:S05]  /*14a20*/  BRA `(.L_x_109) ;  /* 0xfffffff400e07947 */ /* 0x000fea000383ffff */
.L_x_91:
[----:B0-----:R0:W1:Y:S02]  /*14a30*/  SYNCS.PHASECHK.TRANS64.TRYWAIT P0, [R5+URZ], R0 ;  /* 0x00000000050075a7 */ /* 0x001064000800017f */
[----:B-1----:R-:W-:Y:S05]  /*14a40*/  @!P0 NANOSLEEP.SYNCS 0x989680 ;  /* 0x009896800000895d */ /* 0x002fea0003900000 */
[----:B------:R-:W1:Y:S02]  /*14a50*/  @!P0 SYNCS.PHASECHK.TRANS64 P0, [R5+URZ], R0 ;  /* 0x00000000050085a7 */ /* 0x000e64000800007f */
[----:B-1----:R-:W-:Y:S05]  /*14a60*/  @!P0 BRA `(.L_x_91) ;  /* 0xfffffffc00f08947 */ /* 0x002fea000383ffff */
[----:B------:R-:W-:Y:S05]  /*14a70*/  BRA `(.L_x_110) ;  /* 0xfffffff400f07947 */ /* 0x000fea000383ffff */
.L_x_92:
[----:B0-----:R0:W1:Y:S02]  /*14a80*/  SYNCS.PHASECHK.TRANS64.TRYWAIT P0, [R5+URZ], R0 ;  /* 0x00000000050075a7 */ /* 0x001064000800017f */
[----:B-1----:R-:W-:Y:S05]  /*14a90*/  @!P0 NANOSLEEP.SYNCS 0x989680 ;  /* 0x009896800000895d */ /* 0x002fea0003900000 */
[----:B------:R-:W1:Y:S02]  /*14aa0*/  @!P0 SYNCS.PHASECHK.TRANS64 P0, [R5+URZ], R0 ;  /* 0x00000000050085a7 */ /* 0x000e64000800007f */
[----:B-1----:R-:W-:Y:S05]  /*14ab0*/  @!P0 BRA `(.L_x_92) ;  /* 0xfffffffc00f08947 */ /* 0x002fea000383ffff */
[----:B------:R-:W-:Y:S05]  /*14ac0*/  BRA `(.L_x_111) ;  /* 0xfffffff800007947 */ /* 0x000fea000383ffff */
.L_x_93:
[----:B0-----:R0:W1:Y:S02]  /*14ad0*/  SYNCS.PHASECHK.TRANS64.TRYWAIT P0, [R5+URZ], R0 ;  /* 0x00000000050075a7 */ /* 0x001064000800017f */
[----:B-1----:R-:W-:Y:S05]  /*14ae0*/  @!P0 NANOSLEEP.SYNCS 0x989680 ;  /* 0x009896800000895d */ /* 0x002fea0003900000 */
[----:B------:R-:W1:Y:S02]  /*14af0*/  @!P0 SYNCS.PHASECHK.TRANS64 P0, [R5+URZ], R0 ;  /* 0x00000000050085a7 */ /* 0x000e64000800007f */
[----:B-1----:R-:W-:Y:S05]  /*14b00*/  @!P0 BRA `(.L_x_93) ;  /* 0xfffffffc00f08947 */ /* 0x002fea000383ffff */
[----:B------:R-:W-:Y:S05]  /*14b10*/  BRA `(.L_x_112) ;  /* 0xfffffff800107947 */ /* 0x000fea000383ffff */
.L_x_94:
[----:B0-----:R0:W1:Y:S02]  /*14b20*/  SYNCS.PHASECHK.TRANS64.TRYWAIT P0, [R5+URZ], R0 ;  /* 0x00000000050075a7 */ /* 0x001064000800017f */
[----:B-1----:R-:W-:Y:S05]  /*14b30*/  @!P0 NANOSLEEP.SYNCS 0x989680 ;  /* 0x009896800000895d */ /* 0x002fea0003900000 */
[----:B------:R-:W1:Y:S02]  /*14b40*/  @!P0 SYNCS.PHASECHK.TRANS64 P0, [R5+URZ], R0 ;  /* 0x00000000050085a7 */ /* 0x000e64000800007f */
[----:B-1----:R-:W-:Y:S05]  /*14b50*/  @!P0 BRA `(.L_x_94) ;  /* 0xfffffffc00f08947 */ /* 0x002fea000383ffff */
[----:B------:R-:W-:Y:S05]  /*14b60*/  BRA `(.L_x_113) ;  /* 0xfffffff800207947 */ /* 0x000fea000383ffff */
.L_x_95:
[----:B0-----:R0:W1:Y:S02]  /*14b70*/  SYNCS.PHASECHK.TRANS64.TRYWAIT P0, [R5+URZ], R0 ;  /* 0x00000000050075a7 */ /* 0x001064000800017f */
[----:B-1----:R-:W-:Y:S05]  /*14b80*/  @!P0 NANOSLEEP.SYNCS 0x989680 ;  /* 0x009896800000895d */ /* 0x002fea0003900000 */
[----:B------:R-:W1:Y:S02]  /*14b90*/  @!P0 SYNCS.PHASECHK.TRANS64 P0, [R5+URZ], R0 ;  /* 0x00000000050085a7 */ /* 0x000e64000800007f */
[----:B-1----:R-:W-:Y:S05]  /*14ba0*/  @!P0 BRA `(.L_x_95) ;  /* 0xfffffffc00f08947 */ /* 0x002fea000383ffff */
[----:B------:R-:W-:Y:S05]  /*14bb0*/  BRA `(.L_x_114) ;  /* 0xfffffff800307947 */ /* 0x000fea000383ffff */
.L_x_96:
[----:B0-----:R0:W1:Y:S02]  /*14bc0*/  SYNCS.PHASECHK.TRANS64.TRYWAIT P0, [R5+URZ], R0 ;  /* 0x00000000050075a7 */ /* 0x001064000800017f */
[----:B-1----:R-:W-:Y:S05]  /*14bd0*/  @!P0 NANOSLEEP.SYNCS 0x989680 ;  /* 0x009896800000895d */ /* 0x002fea0003900000 */
[----:B------:R-:W1:Y:S02]  /*14be0*/  @!P0 SYNCS.PHASECHK.TRANS64 P0, [R5+URZ], R0 ;  /* 0x00000000050085a7 */ /* 0x000e64000800007f */
[----:B-1----:R-:W-:Y:S05]  /*14bf0*/  @!P0 BRA `(.L_x_96) ;  /* 0xfffffffc00f08947 */ /* 0x002fea000383ffff */
[----:B------:R-:W-:Y:S05]  /*14c00*/  BRA `(.L_x_115) ;  /* 0xfffffff800407947 */ /* 0x000fea000383ffff */
.L_x_97:
[----:B0-----:R0:W1:Y:S02]  /*14c10*/  SYNCS.PHASECHK.TRANS64.TRYWAIT P0, [R5+URZ], R0 ;  /* 0x00000000050075a7 */ /* 0x001064000800017f */
[----:B-1----:R-:W-:Y:S05]  /*14c20*/  @!P0 NANOSLEEP.SYNCS 0x989680 ;  /* 0x009896800000895d */ /* 0x002fea0003900000 */
[----:B------:R-:W1:Y:S02]  /*14c30*/  @!P0 SYNCS.PHASECHK.TRANS64 P0, [R5+URZ], R0 ;  /* 0x00000000050085a7 */ /* 0x000e64000800007f */
[----:B-1----:R-:W-:Y:S05]  /*14c40*/  @!P0 BRA `(.L_x_97) ;  /* 0xfffffffc00f08947 */ /* 0x002fea000383ffff */
[----:B------:R-:W-:Y:S05]  /*14c50*/  BRA `(.L_x_116) ;  /* 0xfffffff800507947 */ /* 0x000fea000383ffff */
.L_x_98:
[----:B0-----:R0:W1:Y:S02]  /*14c60*/  SYNCS.PHASECHK.TRANS64.TRYWAIT P0, [R5+URZ], R0 ;  /* 0x00000000050075a7 */ /* 0x001064000800017f */
[----:B-1----:R-:W-:Y:S05]  /*14c70*/  @!P0 NANOSLEEP.SYNCS 0x989680 ;  /* 0x009896800000895d */ /* 0x002fea0003900000 */
[----:B------:R-:W1:Y:S02]  /*14c80*/  @!P0 SYNCS.PHASECHK.TRANS64 P0, [R5+URZ], R0 ;  /* 0x00000000050085a7 */ /* 0x000e64000800007f */
[----:B-1----:R-:W-:Y:S05]  /*14c90*/  @!P0 BRA `(.L_x_98) ;  /* 0xfffffffc00f08947 */ /* 0x002fea000383ffff */
[----:B------:R-:W-:Y:S05]  /*14ca0*/  BRA `(.L_x_117) ;  /* 0xfffffff800607947 */ /* 0x000fea000383ffff */
.L_x_99:
[----:B0-----:R0:W1:Y:S02]  /*14cb0*/  SYNCS.PHASECHK.TRANS64.TRYWAIT P0, [R5+URZ], R0 ;  /* 0x00000000050075a7 */ /* 0x001064000800017f */
[----:B-1----:R-:W-:Y:S05]  /*14cc0*/  @!P0 NANOSLEEP.SYNCS 0x989680 ;  /* 0x009896800000895d */ /* 0x002fea0003900000 */
[----:B------:R-:W1:Y:S02]  /*14cd0*/  @!P0 SYNCS.PHASECHK.TRANS64 P0, [R5+URZ], R0 ;  /* 0x00000000050085a7 */ /* 0x000e64000800007f */
[----:B-1----:R-:W-:Y:S05]  /*14ce0*/  @!P0 BRA `(.L_x_99) ;  /* 0xfffffffc00f08947 */ /* 0x002fea000383ffff */
[----:B------:R-:W-:Y:S05]  /*14cf0*/  BRA `(.L_x_118) ;  /* 0xfffffff800707947 */ /* 0x000fea000383ffff */
.L_x_119:
[----:B------:R-:W-:-:S00]  /*14d00*/  BRA `(.L_x_119) ;  /* 0xfffffffc00fc7947 */ /* 0x000fc0000383ffff */
[----:B------:R-:W-:-:S00]  /*14d10*/  NOP ;  /* 0x0000000000007918 */ /* 0x000fc00000000000 */
        /* <DEDUP_REMOVED lines=14> */
.L_x_120:


//--------------------- .nv.global.init           --------------------------
	.section	.nv.global.init,"aw",@progbits
.nv.global.init:
	.type		$str$22,@object
	.size		$str$22,($str$23 - $str$22)
$str$22:
        /*0000*/ 	.byte	0x6b, 0x5f, 0x74, 0x69, 0x6c, 0x65, 0x5f, 0x63, 0x6f, 0x75, 0x6e, 0x74, 0x20, 0x3e, 0x3d, 0x20
        /*0010*/ 	.byte	0x31, 0x00
	.type		$str$23,@object
	.size		$str$23,(__unnamed_1 - $str$23)
$str$23:
        /*0012*/ 	.byte	0x2f, 0x74, 0x6d, 0x70, 0x2f, 0x63, 0x75, 0x74, 0x6c, 0x61, 0x73, 0x73, 0x5f, 0x73, 0x77, 0x65
        /*0022*/ 	.byte	0x65, 0x70, 0x5f, 0x73, 0x72, 0x63, 0x2f, 0x69, 0x6e, 0x63, 0x6c, 0x75, 0x64, 0x65, 0x2f, 0x63
        /*0032*/ 	.byte	0x75, 0x74, 0x6c, 0x61, 0x73, 0x73, 0x2f, 0x67, 0x65, 0x6d, 0x6d, 0x2f, 0x63, 0x6f, 0x6c, 0x6c
        /*0042*/ 	.byte	0x65, 0x63, 0x74, 0x69, 0x76, 0x65, 0x2f, 0x73, 0x6d, 0x39, 0x30, 0x5f, 0x6d, 0x6d, 0x61, 0x5f
        /*0052*/ 	.byte	0x74, 0x6d, 0x61, 0x5f, 0x67, 0x6d, 0x6d, 0x61, 0x5f, 0x73, 0x73, 0x5f, 0x77, 0x61, 0x72, 0x70
        /*0062*/ 	.byte	0x73, 0x70, 0x65, 0x63, 0x69, 0x61, 0x6c, 0x69, 0x7a, 0x65, 0x64, 0x2e, 0x68, 0x70, 0x70, 0x00
	.type		__unnamed_1,@object
	.size		__unnamed_1,(.L_0 - __unnamed_1)
__unnamed_1:
        /* <DEDUP_REMOVED lines=173> */
        /*0b42*/ 	.byte	0x3a, 0x69, 0x64, 0x65, 0x6e, 0x74, 0x69, 0x74, 0x79, 0x5d, 0x00
.L_0:


//--------------------- .nv.shared._ZN7cutlass13device_kernelINS_4gemm6kernel13GemmUniversalIN4cute5tupleIJiiiiEEENS1_10collective13CollectiveMmaINS1_34MainloopSm90TmaGmmaWarpSpecializedILi12ENS5_IJNS4_1CILi2EEENSA_ILi1EEESC_EEENS1_35KernelTmaWarpSpecializedCooperativeEEENS5_IJNSA_ILi384EEENSA_ILi176EEENSA_ILi32EEEEEEaNS5_IJlSC_lEEEaSK_NS4_8TiledMMAINS4_8MMA_AtomIJNS4_4SM904GMMA26MMA_64x16x32_S32S8S8_SS_TNEEEENS4_6LayoutISD_NS5_IJSC_NSA_ILi0EEESS_EEEEENS5_IJNS4_10UnderscoreESV_SV_EEEEENS4_13SM90_TMA_LOADENS4_14ComposedLayoutINS4_7SwizzleILi1ELi4ELi3EEENS4_18smem_ptr_flag_bitsILi8EEENSR_INS5_IJNSA_ILi8EEESI_EEENS5_IJSI_SC_EEEEEEEvNS4_8identityENS4_23SM90_TMA_LOAD_MULTICASTES18_vS19_EENS_8epilogue10collective6detail29Sm90TmaWarpSpecializedAdapterINS1D_15DefaultEpilogueIaSK_SK_NS1C_6thread17LinearCombinationIaLi1EiiLNS1H_9ScaleType4KindE0ELNS_15FloatRoundStyleE2EaEENS1_15EpilogueDefaultEEEEEvvEEEEvNT_6ParamsE --------------------------
	.section	.nv.shared._ZN7cutlass13device_kernelINS_4gemm6kernel13GemmUniversalIN4cute5tupleIJiiiiEEENS1_10collective13CollectiveMmaINS1_34MainloopSm90TmaGmmaWarpSpecializedILi12ENS5_IJNS4_1CILi2EEENSA_ILi1EEESC_EEENS1_35KernelTmaWarpSpecializedCooperativeEEENS5_IJNSA_ILi384EEENSA_ILi176EEENSA_ILi32EEEEEEaNS5_IJlSC_lEEEaSK_NS4_8TiledMMAINS4_8MMA_AtomIJNS4_4SM904GMMA26MMA_64x16x32_S32S8S8_SS_TNEEEENS4_6LayoutISD_NS5_IJSC_NSA_ILi0EEESS_EEEEENS5_IJNS4_10UnderscoreESV_SV_EEEEENS4_13SM90_TMA_LOADENS4_14ComposedLayoutINS4_7SwizzleILi1ELi4ELi3EEENS4_18smem_ptr_flag_bitsILi8EEENSR_INS5_IJNSA_ILi8EEESI_EEENS5_IJSI_SC_EEEEEEEvNS4_8identityENS4_23SM90_TMA_LOAD_MULTICASTES18_vS19_EENS_8epilogue10collective6detail29Sm90TmaWarpSpecializedAdapterINS1D_15DefaultEpilogueIaSK_SK_NS1C_6thread17LinearCombinationIaLi1EiiLNS1H_9ScaleType4KindE0ELNS_15FloatRoundStyleE2EaEENS1_15EpilogueDefaultEEEEEvvEEEEvNT_6ParamsE,"aw",@nobits
	.sectionflags	@""
	.align	16
	.zero		1024


//--------------------- .nv.shared.reserved.0     --------------------------
	.section	.nv.shared.reserved.0,"aw",@nobits
	.weak		__nv_reservedSMEM_offset_0_alias
	.size		__nv_reservedSMEM_offset_0_alias, 0, 0
	.other		__nv_reservedSMEM_offset_0_alias,@"STO_CUDA_RESERVED_SHARED STV_DEFAULT"
__nv_reservedSMEM_offset_0_alias:
	.zero		0


//--------------------- .nv.global                --------------------------
	.section	.nv.global,"aw",@nobits
.nv.global:
	.type		_ZN39_INTERNAL_f994e9b0_4_k_cu_53b5ec73_68324cute1_E,@object
	.size		_ZN39_INTERNAL_f994e9b0_4_k_cu_53b5ec73_68324cute1_E,(_ZN39_INTERNAL_f994e9b0_4_k_cu_53b5ec73_68324cuda3std3__45__cpo6cbeginE - _ZN39_INTERNAL_f994e9b0_4_k_cu_53b5ec73_68324cute1_E)
_ZN39_INTERNAL_f994e9b0_4_k_cu_53b5ec73_68324cute1_E:
	.zero		1
	.type		_ZN39_INTERNAL_f994e9b0_4_k_cu_53b5ec73_68324cuda3std3__45__cpo6cbeginE,@object
	.size		_ZN39_INTERNAL_f994e9b0_4_k_cu_53b5ec73_68324cuda3std3__45__cpo6cbeginE,(_ZN39_INTERNAL_f994e9b0_4_k_cu_53b5ec73_68324cuda3std3__48in_placeE - _ZN39_INTERNAL_f994e9b0_4_k_cu_53b5ec73_68324cuda3std3__45__cpo6cbeginE)
_ZN39_INTERNAL_f994e9b0_4_k_cu_53b5ec73_68324cuda3std3__45__cpo6cbeginE:
	.zero		1
	.type		_ZN39_INTERNAL_f994e9b0_4_k_cu_53b5ec73_68324cuda3std3__48in_placeE,@object
	.size		_ZN39_INTERNAL_f994e9b0_4_k_cu_53b5ec73_68324cuda3std3__48in_placeE,(_ZN39_INTERNAL_f994e9b0_4_k_cu_53b5ec73_68324cuda3std6ranges3__45__cpo9iter_moveE - _ZN39_INTERNAL_f994e9b0_4_k_cu_53b5ec73_68324cuda3std3__48in_placeE)
_ZN39_INTERNAL_f994e9b0_4_k_cu_53b5ec73_68324cuda3std3__48in_placeE:
	.zero		1
	.type		_ZN39_INTERNAL_f994e9b0_4_k_cu_53b5ec73_68324cuda3std6ranges3__45__cpo9iter_moveE,@object
	.size		_ZN39_INTERNAL_f994e9b0_4_k_cu_53b5ec73_68324cuda3std6ranges3__45__cpo9iter_moveE,(_ZN39_INTERNAL_f994e9b0_4_k_cu_53b5ec73_68324cuda3std3__45__cpo5beginE - _ZN39_INTERNAL_f994e9b0_4_k_cu_53b5ec73_68324cuda3std6ranges3__45__cpo9iter_moveE)
_ZN39_INTERNAL_f994e9b0_4_k_cu_53b5ec73_68324cuda3std6ranges3__45__cpo9iter_moveE:
	.zero		1
	.type		_ZN39_INTERNAL_f994e9b0_4_k_cu_53b5ec73_68324cuda3std3__45__cpo5beginE,@object
	.size		_ZN39_INTERNAL_f994e9b0_4_k_cu_53b5ec73_68324cuda3std3__45__cpo5beginE,(_ZN39_INTERNAL_f994e9b0_4_k_cu_53b5ec73_68324cuda3std3__441_GLOBAL__N__f994e9b0_4_k_cu_53b5ec73_68326ignoreE - _ZN39_INTERNAL_f994e9b0_4_k_cu_53b5ec73_68324cuda3std3__45__cpo5beginE)
_ZN39_INTERNAL_f994e9b0_4_k_cu_53b5ec73_68324cuda3std3__45__cpo5beginE:
	.zero		1
	.type		_ZN39_INTERNAL_f994e9b0_4_k_cu_53b5ec73_68324cuda3std3__441_GLOBAL__N__f994e9b0_4_k_cu_53b5ec73_68326ignoreE,@object
	.size		_ZN39_INTERNAL_f994e9b0_4_k_cu_53b5ec73_68324cuda3std3__441_GLOBAL__N__f994e9b0_4_k_cu_53b5ec73_68326ignoreE,(_ZN39_INTERNAL_f994e9b0_4_k_cu_53b5ec73_68324cute7productE - _ZN39_INTERNAL_f994e9b0_4_k_cu_53b5ec73_68324cuda3std3__441_GLOBAL__N__f994e9b0_4_k_cu_53b5ec73_68326ignoreE)
_ZN39_INTERNAL_f994e9b0_4_k_cu_53b5ec73_68324cuda3std3__441_GLOBAL__N__f994e9b0_4_k_cu_53b5ec73_68326ignoreE:
	.zero		1
	.type		_ZN39_INTERNAL_f994e9b0_4_k_cu_53b5ec73_68324cute7productE,@object
	.size		_ZN39_INTERNAL_f994e9b0_4_k_cu_53b5ec73_68324cute7productE,(_ZN39_INTERNAL_f994e9b0_4_k_cu_53b5ec73_68324cuda3std3__45__cpo3endE - _ZN39_INTERNAL_f994e9b0_4_k_cu_53b5ec73_68324cute7productE)
_ZN39_INTERNAL_f994e9b0_4_k_cu_53b5ec73_68324cute7productE:
	.zero		1
	.type		_ZN39_INTERNAL_f994e9b0_4_k_cu_53b5ec73_68324cuda3std3__45__cpo3endE,@object
	.size		_ZN39_INTERNAL_f994e9b0_4_k_cu_53b5ec73_68324cuda3std3__45__cpo3endE,(_ZN39_INTERNAL_f994e9b0_4_k_cu_53b5ec73_68324cuda3std3__419piecewise_constructE - _ZN39_INTERNAL_f994e9b0_4_k_cu_53b5ec73_68324cuda3std3__45__cpo3endE)
_ZN39_INTERNAL_f994e9b0_4_k_cu_53b5ec73_68324cuda3std3__45__cpo3endE:
	.zero		1
	.type		_ZN39_INTERNAL_f994e9b0_4_k_cu_53b5ec73_68324cuda3std3__419piecewise_constructE,@object
	.size		_ZN39_INTERNAL_f994e9b0_4_k_cu_53b5ec73_68324cuda3std3__419piecewise_constructE,(_ZN39_INTERNAL_f994e9b0_4_k_cu_53b5ec73_68324cuda3std3__45__cpo4cendE - _ZN39_INTERNAL_f994e9b0_4_k_cu_53b5ec73_68324cuda3std3__419piecewise_constructE)
_ZN39_INTERNAL_f994e9b0_4_k_cu_53b5ec73_68324cuda3std3__419piecewise_constructE:
	.zero		1
	.type		_ZN39_INTERNAL_f994e9b0_4_k_cu_53b5ec73_68324cuda3std3__45__cpo4cendE,@object
	.size		_ZN39_INTERNAL_f994e9b0_4_k_cu_53b5ec73_68324cuda3std3__45__cpo4cendE,(_ZN39_INTERNAL_f994e9b0_4_k_cu_53b5ec73_68324cuda3std6ranges3__45__cpo4swapE - _ZN39_INTERNAL_f994e9b0_4_k_cu_53b5ec73_68324cuda3std3__45__cpo4cendE)
_ZN39_INTERNAL_f994e9b0_4_k_cu_53b5ec73_68324cuda3std3__45__cpo4cendE:
	.zero		1
	.type		_ZN39_INTERNAL_f994e9b0_4_k_cu_53b5ec73_68324cuda3std6ranges3__45__cpo4swapE,@object
	.size		_ZN39_INTERNAL_f994e9b0_4_k_cu_53b5ec73_68324cuda3std6ranges3__45__cpo4swapE,(.L_8 - _ZN39_INTERNAL_f994e9b0_4_k_cu_53b5ec73_68324cuda3std6ranges3__45__cpo4swapE)
_ZN39_INTERNAL_f994e9b0_4_k_cu_53b5ec73_68324cuda3std6ranges3__45__cpo4swapE:
	.zero		1
.L_8:


//--------------------- .nv.constant0._ZN7cutlass13device_kernelINS_4gemm6kernel13GemmUniversalIN4cute5tupleIJiiiiEEENS1_10collective13CollectiveMmaINS1_34MainloopSm90TmaGmmaWarpSpecializedILi12ENS5_IJNS4_1CILi2EEENSA_ILi1EEESC_EEENS1_35KernelTmaWarpSpecializedCooperativeEEENS5_IJNSA_ILi384EEENSA_ILi176EEENSA_ILi32EEEEEEaNS5_IJlSC_lEEEaSK_NS4_8TiledMMAINS4_8MMA_AtomIJNS4_4SM904GMMA26MMA_64x16x32_S32S8S8_SS_TNEEEENS4_6LayoutISD_NS5_IJSC_NSA_ILi0EEESS_EEEEENS5_IJNS4_10UnderscoreESV_SV_EEEEENS4_13SM90_TMA_LOADENS4_14ComposedLayoutINS4_7SwizzleILi1ELi4ELi3EEENS4_18smem_ptr_flag_bitsILi8EEENSR_INS5_IJNSA_ILi8EEESI_EEENS5_IJSI_SC_EEEEEEEvNS4_8identityENS4_23SM90_TMA_LOAD_MULTICASTES18_vS19_EENS_8epilogue10collective6detail29Sm90TmaWarpSpecializedAdapterINS1D_15DefaultEpilogueIaSK_SK_NS1C_6thread17LinearCombinationIaLi1EiiLNS1H_9ScaleType4KindE0ELNS_15FloatRoundStyleE2EaEENS1_15EpilogueDefaultEEEEEvvEEEEvNT_6ParamsE --------------------------
	.section	.nv.constant0._ZN7cutlass13device_kernelINS_4gemm6kernel13GemmUniversalIN4cute5tupleIJiiiiEEENS1_10collective13CollectiveMmaINS1_34MainloopSm90TmaGmmaWarpSpecializedILi12ENS5_IJNS4_1CILi2EEENSA_ILi1EEESC_EEENS1_35KernelTmaWarpSpecializedCooperativeEEENS5_IJNSA_ILi384EEENSA_ILi176EEENSA_ILi32EEEEEEaNS5_IJlSC_lEEEaSK_NS4_8TiledMMAINS4_8MMA_AtomIJNS4_4SM904GMMA26MMA_64x16x32_S32S8S8_SS_TNEEEENS4_6LayoutISD_NS5_IJSC_NSA_ILi0EEESS_EEEEENS5_IJNS4_10UnderscoreESV_SV_EEEEENS4_13SM90_TMA_LOADENS4_14ComposedLayoutINS4_7SwizzleILi1ELi4ELi3EEENS4_18smem_ptr_flag_bitsILi8EEENSR_INS5_IJNSA_ILi8EEESI_EEENS5_IJSI_SC_EEEEEEEvNS4_8identityENS4_23SM90_TMA_LOAD_MULTICASTES18_vS19_EENS_8epilogue10collective6detail29Sm90TmaWarpSpecializedAdapterINS1D_15DefaultEpilogueIaSK_SK_NS1C_6thread17LinearCombinationIaLi1EiiLNS1H_9ScaleType4KindE0ELNS_15FloatRoundStyleE2EaEENS1_15EpilogueDefaultEEEEEvvEEEEvNT_6ParamsE,"a",@progbits
	.sectionflags	@""
	.align	4
.nv.constant0._ZN7cutlass13device_kernelINS_4gemm6kernel13GemmUniversalIN4cute5tupleIJiiiiEEENS1_10collective13CollectiveMmaINS1_34MainloopSm90TmaGmmaWarpSpecializedILi12ENS5_IJNS4_1CILi2EEENSA_ILi1EEESC_EEENS1_35KernelTmaWarpSpecializedCooperativeEEENS5_IJNSA_ILi384EEENSA_ILi176EEENSA_ILi32EEEEEEaNS5_IJlSC_lEEEaSK_NS4_8TiledMMAINS4_8MMA_AtomIJNS4_4SM904GMMA26MMA_64x16x32_S32S8S8_SS_TNEEEENS4_6LayoutISD_NS5_IJSC_NSA_ILi0EEESS_EEEEENS5_IJNS4_10UnderscoreESV_SV_EEEEENS4_13SM90_TMA_LOADENS4_14ComposedLayoutINS4_7SwizzleILi1ELi4ELi3EEENS4_18smem_ptr_flag_bitsILi8EEENSR_INS5_IJNSA_ILi8EEESI_EEENS5_IJSI_SC_EEEEEEEvNS4_8identityENS4_23SM90_TMA_LOAD_MULTICASTES18_vS19_EENS_8epilogue10collective6detail29Sm90TmaWarpSpecializedAdapterINS1D_15DefaultEpilogueIaSK_SK_NS1C_6thread17LinearCombinationIaLi1EiiLNS1H_9ScaleType4KindE0ELNS_15FloatRoundStyleE2EaEENS1_15EpilogueDefaultEEEEEvvEEEEvNT_6ParamsE:
	.zero		1664


//--------------------- SYMBOLS --------------------------

	.type		.nv.reservedSmem.offset0,@object
	.size		.nv.reservedSmem.offset0,0x4
	.type		__assertfail,@function
